//
// Generated by NVIDIA NVVM Compiler
//
// Compiler Build ID: CL-36424714
// Cuda compilation tools, release 13.0, V13.0.88
// Based on NVVM 20.0.0
//

.version 9.0
.target sm_100
.address_size 64

	// .globl	_Z9RF_kernelPfiiS_

.visible .entry _Z9RF_kernelPfiiS_(
	.param .u64 .ptr .align 1 _Z9RF_kernelPfiiS__param_0,
	.param .u32 _Z9RF_kernelPfiiS__param_1,
	.param .u32 _Z9RF_kernelPfiiS__param_2,
	.param .u64 .ptr .align 1 _Z9RF_kernelPfiiS__param_3
)
{
	.reg .pred 	%p<4097>;
	.reg .b32 	%r<6151>;
	.reg .b32 	%f<2050>;
	.reg .b64 	%rd<8199>;

	ld.param.u64 	%rd2, [_Z9RF_kernelPfiiS__param_0];
	ld.param.u32 	%r3, [_Z9RF_kernelPfiiS__param_1];
	ld.param.u32 	%r2, [_Z9RF_kernelPfiiS__param_2];
	ld.param.u64 	%rd3, [_Z9RF_kernelPfiiS__param_3];
	cvta.to.global.u64 	%rd1, %rd3;
	mov.u32 	%r4, %ctaid.x;
	mov.u32 	%r5, %ntid.x;
	mov.u32 	%r6, %tid.x;
	mad.lo.s32 	%r1, %r4, %r5, %r6;
	setp.ge.s32 	%p1, %r1, %r3;
	@%p1 bra 	$L__BB0_8192;
	cvta.to.global.u64 	%rd4, %rd2;
	mul.wide.s32 	%rd5, %r1, 4;
	add.s64 	%rd6, %rd4, %rd5;
	ld.global.f32 	%f1, [%rd6];
	add.s32 	%r7, %r2, 2047;
	cvt.rn.f32.s32 	%f2, %r7;
	setp.leu.f32 	%p2, %f1, %f2;
	@%p2 bra 	$L__BB0_4097;
	add.s32 	%r3079, %r2, 3071;
	cvt.rn.f32.s32 	%f3, %r3079;
	setp.leu.f32 	%p2050, %f1, %f3;
	@%p2050 bra 	$L__BB0_2050;
	add.s32 	%r4615, %r2, 3583;
	cvt.rn.f32.s32 	%f4, %r4615;
	setp.leu.f32 	%p3074, %f1, %f4;
	@%p3074 bra 	$L__BB0_1027;
	add.s32 	%r5383, %r2, 3839;
	cvt.rn.f32.s32 	%f5, %r5383;
	setp.leu.f32 	%p3586, %f1, %f5;
	@%p3586 bra 	$L__BB0_516;
	add.s32 	%r5767, %r2, 3967;
	cvt.rn.f32.s32 	%f6, %r5767;
	setp.leu.f32 	%p3842, %f1, %f6;
	@%p3842 bra 	$L__BB0_261;
	add.s32 	%r5959, %r2, 4031;
	cvt.rn.f32.s32 	%f7, %r5959;
	setp.leu.f32 	%p3970, %f1, %f7;
	@%p3970 bra 	$L__BB0_134;
	add.s32 	%r6055, %r2, 4063;
	cvt.rn.f32.s32 	%f8, %r6055;
	setp.leu.f32 	%p4034, %f1, %f8;
	@%p4034 bra 	$L__BB0_71;
	add.s32 	%r6103, %r2, 4079;
	cvt.rn.f32.s32 	%f9, %r6103;
	setp.leu.f32 	%p4066, %f1, %f9;
	@%p4066 bra 	$L__BB0_40;
	add.s32 	%r6127, %r2, 4087;
	cvt.rn.f32.s32 	%f10, %r6127;
	setp.leu.f32 	%p4082, %f1, %f10;
	@%p4082 bra 	$L__BB0_25;
	add.s32 	%r6139, %r2, 4091;
	cvt.rn.f32.s32 	%f11, %r6139;
	setp.leu.f32 	%p4090, %f1, %f11;
	@%p4090 bra 	$L__BB0_18;
	add.s32 	%r6145, %r2, 4093;
	cvt.rn.f32.s32 	%f12, %r6145;
	setp.leu.f32 	%p4094, %f1, %f12;
	@%p4094 bra 	$L__BB0_15;
	add.s32 	%r6148, %r2, 4095;
	cvt.rn.f32.s32 	%f2049, %r6148;
	setp.neu.f32 	%p4096, %f1, %f2049;
	@%p4096 bra 	$L__BB0_14;
	add.s64 	%rd8198, %rd1, %rd5;
	mov.b32 	%r6150, 1166012416;
	st.global.u32 	[%rd8198], %r6150;
	bra.uni 	$L__BB0_8192;
$L__BB0_14:
	add.s64 	%rd8196, %rd1, %rd5;
	mov.b32 	%r6149, 1166008320;
	st.global.u32 	[%rd8196], %r6149;
	bra.uni 	$L__BB0_8192;
$L__BB0_15:
	setp.neu.f32 	%p4095, %f1, %f12;
	@%p4095 bra 	$L__BB0_17;
	add.s64 	%rd8194, %rd1, %rd5;
	mov.b32 	%r6147, 1166004224;
	st.global.u32 	[%rd8194], %r6147;
	bra.uni 	$L__BB0_8192;
$L__BB0_17:
	add.s64 	%rd8192, %rd1, %rd5;
	mov.b32 	%r6146, 1166000128;
	st.global.u32 	[%rd8192], %r6146;
	bra.uni 	$L__BB0_8192;
$L__BB0_18:
	add.s32 	%r6140, %r2, 4089;
	cvt.rn.f32.s32 	%f13, %r6140;
	setp.leu.f32 	%p4091, %f1, %f13;
	@%p4091 bra 	$L__BB0_22;
	setp.neu.f32 	%p4093, %f1, %f11;
	@%p4093 bra 	$L__BB0_21;
	add.s64 	%rd8190, %rd1, %rd5;
	mov.b32 	%r6144, 1165996032;
	st.global.u32 	[%rd8190], %r6144;
	bra.uni 	$L__BB0_8192;
$L__BB0_21:
	add.s64 	%rd8188, %rd1, %rd5;
	mov.b32 	%r6143, 1165991936;
	st.global.u32 	[%rd8188], %r6143;
	bra.uni 	$L__BB0_8192;
$L__BB0_22:
	setp.neu.f32 	%p4092, %f1, %f13;
	@%p4092 bra 	$L__BB0_24;
	add.s64 	%rd8186, %rd1, %rd5;
	mov.b32 	%r6142, 1165987840;
	st.global.u32 	[%rd8186], %r6142;
	bra.uni 	$L__BB0_8192;
$L__BB0_24:
	add.s64 	%rd8184, %rd1, %rd5;
	mov.b32 	%r6141, 1165983744;
	st.global.u32 	[%rd8184], %r6141;
	bra.uni 	$L__BB0_8192;
$L__BB0_25:
	add.s32 	%r6128, %r2, 4083;
	cvt.rn.f32.s32 	%f14, %r6128;
	setp.leu.f32 	%p4083, %f1, %f14;
	@%p4083 bra 	$L__BB0_33;
	add.s32 	%r6134, %r2, 4085;
	cvt.rn.f32.s32 	%f15, %r6134;
	setp.leu.f32 	%p4087, %f1, %f15;
	@%p4087 bra 	$L__BB0_30;
	setp.neu.f32 	%p4089, %f1, %f10;
	@%p4089 bra 	$L__BB0_29;
	add.s64 	%rd8182, %rd1, %rd5;
	mov.b32 	%r6138, 1165979648;
	st.global.u32 	[%rd8182], %r6138;
	bra.uni 	$L__BB0_8192;
$L__BB0_29:
	add.s64 	%rd8180, %rd1, %rd5;
	mov.b32 	%r6137, 1165975552;
	st.global.u32 	[%rd8180], %r6137;
	bra.uni 	$L__BB0_8192;
$L__BB0_30:
	setp.neu.f32 	%p4088, %f1, %f15;
	@%p4088 bra 	$L__BB0_32;
	add.s64 	%rd8178, %rd1, %rd5;
	mov.b32 	%r6136, 1165971456;
	st.global.u32 	[%rd8178], %r6136;
	bra.uni 	$L__BB0_8192;
$L__BB0_32:
	add.s64 	%rd8176, %rd1, %rd5;
	mov.b32 	%r6135, 1165967360;
	st.global.u32 	[%rd8176], %r6135;
	bra.uni 	$L__BB0_8192;
$L__BB0_33:
	add.s32 	%r6129, %r2, 4081;
	cvt.rn.f32.s32 	%f16, %r6129;
	setp.leu.f32 	%p4084, %f1, %f16;
	@%p4084 bra 	$L__BB0_37;
	setp.neu.f32 	%p4086, %f1, %f14;
	@%p4086 bra 	$L__BB0_36;
	add.s64 	%rd8174, %rd1, %rd5;
	mov.b32 	%r6133, 1165963264;
	st.global.u32 	[%rd8174], %r6133;
	bra.uni 	$L__BB0_8192;
$L__BB0_36:
	add.s64 	%rd8172, %rd1, %rd5;
	mov.b32 	%r6132, 1165959168;
	st.global.u32 	[%rd8172], %r6132;
	bra.uni 	$L__BB0_8192;
$L__BB0_37:
	setp.neu.f32 	%p4085, %f1, %f16;
	@%p4085 bra 	$L__BB0_39;
	add.s64 	%rd8170, %rd1, %rd5;
	mov.b32 	%r6131, 1165955072;
	st.global.u32 	[%rd8170], %r6131;
	bra.uni 	$L__BB0_8192;
$L__BB0_39:
	add.s64 	%rd8168, %rd1, %rd5;
	mov.b32 	%r6130, 1165950976;
	st.global.u32 	[%rd8168], %r6130;
	bra.uni 	$L__BB0_8192;
$L__BB0_40:
	add.s32 	%r6104, %r2, 4071;
	cvt.rn.f32.s32 	%f17, %r6104;
	setp.leu.f32 	%p4067, %f1, %f17;
	@%p4067 bra 	$L__BB0_56;
	add.s32 	%r6116, %r2, 4075;
	cvt.rn.f32.s32 	%f18, %r6116;
	setp.leu.f32 	%p4075, %f1, %f18;
	@%p4075 bra 	$L__BB0_49;
	add.s32 	%r6122, %r2, 4077;
	cvt.rn.f32.s32 	%f19, %r6122;
	setp.leu.f32 	%p4079, %f1, %f19;
	@%p4079 bra 	$L__BB0_46;
	setp.neu.f32 	%p4081, %f1, %f9;
	@%p4081 bra 	$L__BB0_45;
	add.s64 	%rd8166, %rd1, %rd5;
	mov.b32 	%r6126, 1165946880;
	st.global.u32 	[%rd8166], %r6126;
	bra.uni 	$L__BB0_8192;
$L__BB0_45:
	add.s64 	%rd8164, %rd1, %rd5;
	mov.b32 	%r6125, 1165942784;
	st.global.u32 	[%rd8164], %r6125;
	bra.uni 	$L__BB0_8192;
$L__BB0_46:
	setp.neu.f32 	%p4080, %f1, %f19;
	@%p4080 bra 	$L__BB0_48;
	add.s64 	%rd8162, %rd1, %rd5;
	mov.b32 	%r6124, 1165938688;
	st.global.u32 	[%rd8162], %r6124;
	bra.uni 	$L__BB0_8192;
$L__BB0_48:
	add.s64 	%rd8160, %rd1, %rd5;
	mov.b32 	%r6123, 1165934592;
	st.global.u32 	[%rd8160], %r6123;
	bra.uni 	$L__BB0_8192;
$L__BB0_49:
	add.s32 	%r6117, %r2, 4073;
	cvt.rn.f32.s32 	%f20, %r6117;
	setp.leu.f32 	%p4076, %f1, %f20;
	@%p4076 bra 	$L__BB0_53;
	setp.neu.f32 	%p4078, %f1, %f18;
	@%p4078 bra 	$L__BB0_52;
	add.s64 	%rd8158, %rd1, %rd5;
	mov.b32 	%r6121, 1165930496;
	st.global.u32 	[%rd8158], %r6121;
	bra.uni 	$L__BB0_8192;
$L__BB0_52:
	add.s64 	%rd8156, %rd1, %rd5;
	mov.b32 	%r6120, 1165926400;
	st.global.u32 	[%rd8156], %r6120;
	bra.uni 	$L__BB0_8192;
$L__BB0_53:
	setp.neu.f32 	%p4077, %f1, %f20;
	@%p4077 bra 	$L__BB0_55;
	add.s64 	%rd8154, %rd1, %rd5;
	mov.b32 	%r6119, 1165922304;
	st.global.u32 	[%rd8154], %r6119;
	bra.uni 	$L__BB0_8192;
$L__BB0_55:
	add.s64 	%rd8152, %rd1, %rd5;
	mov.b32 	%r6118, 1165918208;
	st.global.u32 	[%rd8152], %r6118;
	bra.uni 	$L__BB0_8192;
$L__BB0_56:
	add.s32 	%r6105, %r2, 4067;
	cvt.rn.f32.s32 	%f21, %r6105;
	setp.leu.f32 	%p4068, %f1, %f21;
	@%p4068 bra 	$L__BB0_64;
	add.s32 	%r6111, %r2, 4069;
	cvt.rn.f32.s32 	%f22, %r6111;
	setp.leu.f32 	%p4072, %f1, %f22;
	@%p4072 bra 	$L__BB0_61;
	setp.neu.f32 	%p4074, %f1, %f17;
	@%p4074 bra 	$L__BB0_60;
	add.s64 	%rd8150, %rd1, %rd5;
	mov.b32 	%r6115, 1165914112;
	st.global.u32 	[%rd8150], %r6115;
	bra.uni 	$L__BB0_8192;
$L__BB0_60:
	add.s64 	%rd8148, %rd1, %rd5;
	mov.b32 	%r6114, 1165910016;
	st.global.u32 	[%rd8148], %r6114;
	bra.uni 	$L__BB0_8192;
$L__BB0_61:
	setp.neu.f32 	%p4073, %f1, %f22;
	@%p4073 bra 	$L__BB0_63;
	add.s64 	%rd8146, %rd1, %rd5;
	mov.b32 	%r6113, 1165905920;
	st.global.u32 	[%rd8146], %r6113;
	bra.uni 	$L__BB0_8192;
$L__BB0_63:
	add.s64 	%rd8144, %rd1, %rd5;
	mov.b32 	%r6112, 1165901824;
	st.global.u32 	[%rd8144], %r6112;
	bra.uni 	$L__BB0_8192;
$L__BB0_64:
	add.s32 	%r6106, %r2, 4065;
	cvt.rn.f32.s32 	%f23, %r6106;
	setp.leu.f32 	%p4069, %f1, %f23;
	@%p4069 bra 	$L__BB0_68;
	setp.neu.f32 	%p4071, %f1, %f21;
	@%p4071 bra 	$L__BB0_67;
	add.s64 	%rd8142, %rd1, %rd5;
	mov.b32 	%r6110, 1165897728;
	st.global.u32 	[%rd8142], %r6110;
	bra.uni 	$L__BB0_8192;
$L__BB0_67:
	add.s64 	%rd8140, %rd1, %rd5;
	mov.b32 	%r6109, 1165893632;
	st.global.u32 	[%rd8140], %r6109;
	bra.uni 	$L__BB0_8192;
$L__BB0_68:
	setp.neu.f32 	%p4070, %f1, %f23;
	@%p4070 bra 	$L__BB0_70;
	add.s64 	%rd8138, %rd1, %rd5;
	mov.b32 	%r6108, 1165889536;
	st.global.u32 	[%rd8138], %r6108;
	bra.uni 	$L__BB0_8192;
$L__BB0_70:
	add.s64 	%rd8136, %rd1, %rd5;
	mov.b32 	%r6107, 1165885440;
	st.global.u32 	[%rd8136], %r6107;
	bra.uni 	$L__BB0_8192;
$L__BB0_71:
	add.s32 	%r6056, %r2, 4047;
	cvt.rn.f32.s32 	%f24, %r6056;
	setp.leu.f32 	%p4035, %f1, %f24;
	@%p4035 bra 	$L__BB0_103;
	add.s32 	%r6080, %r2, 4055;
	cvt.rn.f32.s32 	%f25, %r6080;
	setp.leu.f32 	%p4051, %f1, %f25;
	@%p4051 bra 	$L__BB0_88;
	add.s32 	%r6092, %r2, 4059;
	cvt.rn.f32.s32 	%f26, %r6092;
	setp.leu.f32 	%p4059, %f1, %f26;
	@%p4059 bra 	$L__BB0_81;
	add.s32 	%r6098, %r2, 4061;
	cvt.rn.f32.s32 	%f27, %r6098;
	setp.leu.f32 	%p4063, %f1, %f27;
	@%p4063 bra 	$L__BB0_78;
	setp.neu.f32 	%p4065, %f1, %f8;
	@%p4065 bra 	$L__BB0_77;
	add.s64 	%rd8134, %rd1, %rd5;
	mov.b32 	%r6102, 1165881344;
	st.global.u32 	[%rd8134], %r6102;
	bra.uni 	$L__BB0_8192;
$L__BB0_77:
	add.s64 	%rd8132, %rd1, %rd5;
	mov.b32 	%r6101, 1165877248;
	st.global.u32 	[%rd8132], %r6101;
	bra.uni 	$L__BB0_8192;
$L__BB0_78:
	setp.neu.f32 	%p4064, %f1, %f27;
	@%p4064 bra 	$L__BB0_80;
	add.s64 	%rd8130, %rd1, %rd5;
	mov.b32 	%r6100, 1165873152;
	st.global.u32 	[%rd8130], %r6100;
	bra.uni 	$L__BB0_8192;
$L__BB0_80:
	add.s64 	%rd8128, %rd1, %rd5;
	mov.b32 	%r6099, 1165869056;
	st.global.u32 	[%rd8128], %r6099;
	bra.uni 	$L__BB0_8192;
$L__BB0_81:
	add.s32 	%r6093, %r2, 4057;
	cvt.rn.f32.s32 	%f28, %r6093;
	setp.leu.f32 	%p4060, %f1, %f28;
	@%p4060 bra 	$L__BB0_85;
	setp.neu.f32 	%p4062, %f1, %f26;
	@%p4062 bra 	$L__BB0_84;
	add.s64 	%rd8126, %rd1, %rd5;
	mov.b32 	%r6097, 1165864960;
	st.global.u32 	[%rd8126], %r6097;
	bra.uni 	$L__BB0_8192;
$L__BB0_84:
	add.s64 	%rd8124, %rd1, %rd5;
	mov.b32 	%r6096, 1165860864;
	st.global.u32 	[%rd8124], %r6096;
	bra.uni 	$L__BB0_8192;
$L__BB0_85:
	setp.neu.f32 	%p4061, %f1, %f28;
	@%p4061 bra 	$L__BB0_87;
	add.s64 	%rd8122, %rd1, %rd5;
	mov.b32 	%r6095, 1165856768;
	st.global.u32 	[%rd8122], %r6095;
	bra.uni 	$L__BB0_8192;
$L__BB0_87:
	add.s64 	%rd8120, %rd1, %rd5;
	mov.b32 	%r6094, 1165852672;
	st.global.u32 	[%rd8120], %r6094;
	bra.uni 	$L__BB0_8192;
$L__BB0_88:
	add.s32 	%r6081, %r2, 4051;
	cvt.rn.f32.s32 	%f29, %r6081;
	setp.leu.f32 	%p4052, %f1, %f29;
	@%p4052 bra 	$L__BB0_96;
	add.s32 	%r6087, %r2, 4053;
	cvt.rn.f32.s32 	%f30, %r6087;
	setp.leu.f32 	%p4056, %f1, %f30;
	@%p4056 bra 	$L__BB0_93;
	setp.neu.f32 	%p4058, %f1, %f25;
	@%p4058 bra 	$L__BB0_92;
	add.s64 	%rd8118, %rd1, %rd5;
	mov.b32 	%r6091, 1165848576;
	st.global.u32 	[%rd8118], %r6091;
	bra.uni 	$L__BB0_8192;
$L__BB0_92:
	add.s64 	%rd8116, %rd1, %rd5;
	mov.b32 	%r6090, 1165844480;
	st.global.u32 	[%rd8116], %r6090;
	bra.uni 	$L__BB0_8192;
$L__BB0_93:
	setp.neu.f32 	%p4057, %f1, %f30;
	@%p4057 bra 	$L__BB0_95;
	add.s64 	%rd8114, %rd1, %rd5;
	mov.b32 	%r6089, 1165840384;
	st.global.u32 	[%rd8114], %r6089;
	bra.uni 	$L__BB0_8192;
$L__BB0_95:
	add.s64 	%rd8112, %rd1, %rd5;
	mov.b32 	%r6088, 1165836288;
	st.global.u32 	[%rd8112], %r6088;
	bra.uni 	$L__BB0_8192;
$L__BB0_96:
	add.s32 	%r6082, %r2, 4049;
	cvt.rn.f32.s32 	%f31, %r6082;
	setp.leu.f32 	%p4053, %f1, %f31;
	@%p4053 bra 	$L__BB0_100;
	setp.neu.f32 	%p4055, %f1, %f29;
	@%p4055 bra 	$L__BB0_99;
	add.s64 	%rd8110, %rd1, %rd5;
	mov.b32 	%r6086, 1165832192;
	st.global.u32 	[%rd8110], %r6086;
	bra.uni 	$L__BB0_8192;
$L__BB0_99:
	add.s64 	%rd8108, %rd1, %rd5;
	mov.b32 	%r6085, 1165828096;
	st.global.u32 	[%rd8108], %r6085;
	bra.uni 	$L__BB0_8192;
$L__BB0_100:
	setp.neu.f32 	%p4054, %f1, %f31;
	@%p4054 bra 	$L__BB0_102;
	add.s64 	%rd8106, %rd1, %rd5;
	mov.b32 	%r6084, 1165824000;
	st.global.u32 	[%rd8106], %r6084;
	bra.uni 	$L__BB0_8192;
$L__BB0_102:
	add.s64 	%rd8104, %rd1, %rd5;
	mov.b32 	%r6083, 1165819904;
	st.global.u32 	[%rd8104], %r6083;
	bra.uni 	$L__BB0_8192;
$L__BB0_103:
	add.s32 	%r6057, %r2, 4039;
	cvt.rn.f32.s32 	%f32, %r6057;
	setp.leu.f32 	%p4036, %f1, %f32;
	@%p4036 bra 	$L__BB0_119;
	add.s32 	%r6069, %r2, 4043;
	cvt.rn.f32.s32 	%f33, %r6069;
	setp.leu.f32 	%p4044, %f1, %f33;
	@%p4044 bra 	$L__BB0_112;
	add.s32 	%r6075, %r2, 4045;
	cvt.rn.f32.s32 	%f34, %r6075;
	setp.leu.f32 	%p4048, %f1, %f34;
	@%p4048 bra 	$L__BB0_109;
	setp.neu.f32 	%p4050, %f1, %f24;
	@%p4050 bra 	$L__BB0_108;
	add.s64 	%rd8102, %rd1, %rd5;
	mov.b32 	%r6079, 1165815808;
	st.global.u32 	[%rd8102], %r6079;
	bra.uni 	$L__BB0_8192;
$L__BB0_108:
	add.s64 	%rd8100, %rd1, %rd5;
	mov.b32 	%r6078, 1165811712;
	st.global.u32 	[%rd8100], %r6078;
	bra.uni 	$L__BB0_8192;
$L__BB0_109:
	setp.neu.f32 	%p4049, %f1, %f34;
	@%p4049 bra 	$L__BB0_111;
	add.s64 	%rd8098, %rd1, %rd5;
	mov.b32 	%r6077, 1165807616;
	st.global.u32 	[%rd8098], %r6077;
	bra.uni 	$L__BB0_8192;
$L__BB0_111:
	add.s64 	%rd8096, %rd1, %rd5;
	mov.b32 	%r6076, 1165803520;
	st.global.u32 	[%rd8096], %r6076;
	bra.uni 	$L__BB0_8192;
$L__BB0_112:
	add.s32 	%r6070, %r2, 4041;
	cvt.rn.f32.s32 	%f35, %r6070;
	setp.leu.f32 	%p4045, %f1, %f35;
	@%p4045 bra 	$L__BB0_116;
	setp.neu.f32 	%p4047, %f1, %f33;
	@%p4047 bra 	$L__BB0_115;
	add.s64 	%rd8094, %rd1, %rd5;
	mov.b32 	%r6074, 1165799424;
	st.global.u32 	[%rd8094], %r6074;
	bra.uni 	$L__BB0_8192;
$L__BB0_115:
	add.s64 	%rd8092, %rd1, %rd5;
	mov.b32 	%r6073, 1165795328;
	st.global.u32 	[%rd8092], %r6073;
	bra.uni 	$L__BB0_8192;
$L__BB0_116:
	setp.neu.f32 	%p4046, %f1, %f35;
	@%p4046 bra 	$L__BB0_118;
	add.s64 	%rd8090, %rd1, %rd5;
	mov.b32 	%r6072, 1165791232;
	st.global.u32 	[%rd8090], %r6072;
	bra.uni 	$L__BB0_8192;
$L__BB0_118:
	add.s64 	%rd8088, %rd1, %rd5;
	mov.b32 	%r6071, 1165787136;
	st.global.u32 	[%rd8088], %r6071;
	bra.uni 	$L__BB0_8192;
$L__BB0_119:
	add.s32 	%r6058, %r2, 4035;
	cvt.rn.f32.s32 	%f36, %r6058;
	setp.leu.f32 	%p4037, %f1, %f36;
	@%p4037 bra 	$L__BB0_127;
	add.s32 	%r6064, %r2, 4037;
	cvt.rn.f32.s32 	%f37, %r6064;
	setp.leu.f32 	%p4041, %f1, %f37;
	@%p4041 bra 	$L__BB0_124;
	setp.neu.f32 	%p4043, %f1, %f32;
	@%p4043 bra 	$L__BB0_123;
	add.s64 	%rd8086, %rd1, %rd5;
	mov.b32 	%r6068, 1165783040;
	st.global.u32 	[%rd8086], %r6068;
	bra.uni 	$L__BB0_8192;
$L__BB0_123:
	add.s64 	%rd8084, %rd1, %rd5;
	mov.b32 	%r6067, 1165778944;
	st.global.u32 	[%rd8084], %r6067;
	bra.uni 	$L__BB0_8192;
$L__BB0_124:
	setp.neu.f32 	%p4042, %f1, %f37;
	@%p4042 bra 	$L__BB0_126;
	add.s64 	%rd8082, %rd1, %rd5;
	mov.b32 	%r6066, 1165774848;
	st.global.u32 	[%rd8082], %r6066;
	bra.uni 	$L__BB0_8192;
$L__BB0_126:
	add.s64 	%rd8080, %rd1, %rd5;
	mov.b32 	%r6065, 1165770752;
	st.global.u32 	[%rd8080], %r6065;
	bra.uni 	$L__BB0_8192;
$L__BB0_127:
	add.s32 	%r6059, %r2, 4033;
	cvt.rn.f32.s32 	%f38, %r6059;
	setp.leu.f32 	%p4038, %f1, %f38;
	@%p4038 bra 	$L__BB0_131;
	setp.neu.f32 	%p4040, %f1, %f36;
	@%p4040 bra 	$L__BB0_130;
	add.s64 	%rd8078, %rd1, %rd5;
	mov.b32 	%r6063, 1165766656;
	st.global.u32 	[%rd8078], %r6063;
	bra.uni 	$L__BB0_8192;
$L__BB0_130:
	add.s64 	%rd8076, %rd1, %rd5;
	mov.b32 	%r6062, 1165762560;
	st.global.u32 	[%rd8076], %r6062;
	bra.uni 	$L__BB0_8192;
$L__BB0_131:
	setp.neu.f32 	%p4039, %f1, %f38;
	@%p4039 bra 	$L__BB0_133;
	add.s64 	%rd8074, %rd1, %rd5;
	mov.b32 	%r6061, 1165758464;
	st.global.u32 	[%rd8074], %r6061;
	bra.uni 	$L__BB0_8192;
$L__BB0_133:
	add.s64 	%rd8072, %rd1, %rd5;
	mov.b32 	%r6060, 1165754368;
	st.global.u32 	[%rd8072], %r6060;
	bra.uni 	$L__BB0_8192;
$L__BB0_134:
	add.s32 	%r5960, %r2, 3999;
	cvt.rn.f32.s32 	%f39, %r5960;
	setp.leu.f32 	%p3971, %f1, %f39;
	@%p3971 bra 	$L__BB0_198;
	add.s32 	%r6008, %r2, 4015;
	cvt.rn.f32.s32 	%f40, %r6008;
	setp.leu.f32 	%p4003, %f1, %f40;
	@%p4003 bra 	$L__BB0_167;
	add.s32 	%r6032, %r2, 4023;
	cvt.rn.f32.s32 	%f41, %r6032;
	setp.leu.f32 	%p4019, %f1, %f41;
	@%p4019 bra 	$L__BB0_152;
	add.s32 	%r6044, %r2, 4027;
	cvt.rn.f32.s32 	%f42, %r6044;
	setp.leu.f32 	%p4027, %f1, %f42;
	@%p4027 bra 	$L__BB0_145;
	add.s32 	%r6050, %r2, 4029;
	cvt.rn.f32.s32 	%f43, %r6050;
	setp.leu.f32 	%p4031, %f1, %f43;
	@%p4031 bra 	$L__BB0_142;
	setp.neu.f32 	%p4033, %f1, %f7;
	@%p4033 bra 	$L__BB0_141;
	add.s64 	%rd8070, %rd1, %rd5;
	mov.b32 	%r6054, 1165750272;
	st.global.u32 	[%rd8070], %r6054;
	bra.uni 	$L__BB0_8192;
$L__BB0_141:
	add.s64 	%rd8068, %rd1, %rd5;
	mov.b32 	%r6053, 1165746176;
	st.global.u32 	[%rd8068], %r6053;
	bra.uni 	$L__BB0_8192;
$L__BB0_142:
	setp.neu.f32 	%p4032, %f1, %f43;
	@%p4032 bra 	$L__BB0_144;
	add.s64 	%rd8066, %rd1, %rd5;
	mov.b32 	%r6052, 1165742080;
	st.global.u32 	[%rd8066], %r6052;
	bra.uni 	$L__BB0_8192;
$L__BB0_144:
	add.s64 	%rd8064, %rd1, %rd5;
	mov.b32 	%r6051, 1165737984;
	st.global.u32 	[%rd8064], %r6051;
	bra.uni 	$L__BB0_8192;
$L__BB0_145:
	add.s32 	%r6045, %r2, 4025;
	cvt.rn.f32.s32 	%f44, %r6045;
	setp.leu.f32 	%p4028, %f1, %f44;
	@%p4028 bra 	$L__BB0_149;
	setp.neu.f32 	%p4030, %f1, %f42;
	@%p4030 bra 	$L__BB0_148;
	add.s64 	%rd8062, %rd1, %rd5;
	mov.b32 	%r6049, 1165733888;
	st.global.u32 	[%rd8062], %r6049;
	bra.uni 	$L__BB0_8192;
$L__BB0_148:
	add.s64 	%rd8060, %rd1, %rd5;
	mov.b32 	%r6048, 1165729792;
	st.global.u32 	[%rd8060], %r6048;
	bra.uni 	$L__BB0_8192;
$L__BB0_149:
	setp.neu.f32 	%p4029, %f1, %f44;
	@%p4029 bra 	$L__BB0_151;
	add.s64 	%rd8058, %rd1, %rd5;
	mov.b32 	%r6047, 1165725696;
	st.global.u32 	[%rd8058], %r6047;
	bra.uni 	$L__BB0_8192;
$L__BB0_151:
	add.s64 	%rd8056, %rd1, %rd5;
	mov.b32 	%r6046, 1165721600;
	st.global.u32 	[%rd8056], %r6046;
	bra.uni 	$L__BB0_8192;
$L__BB0_152:
	add.s32 	%r6033, %r2, 4019;
	cvt.rn.f32.s32 	%f45, %r6033;
	setp.leu.f32 	%p4020, %f1, %f45;
	@%p4020 bra 	$L__BB0_160;
	add.s32 	%r6039, %r2, 4021;
	cvt.rn.f32.s32 	%f46, %r6039;
	setp.leu.f32 	%p4024, %f1, %f46;
	@%p4024 bra 	$L__BB0_157;
	setp.neu.f32 	%p4026, %f1, %f41;
	@%p4026 bra 	$L__BB0_156;
	add.s64 	%rd8054, %rd1, %rd5;
	mov.b32 	%r6043, 1165717504;
	st.global.u32 	[%rd8054], %r6043;
	bra.uni 	$L__BB0_8192;
$L__BB0_156:
	add.s64 	%rd8052, %rd1, %rd5;
	mov.b32 	%r6042, 1165713408;
	st.global.u32 	[%rd8052], %r6042;
	bra.uni 	$L__BB0_8192;
$L__BB0_157:
	setp.neu.f32 	%p4025, %f1, %f46;
	@%p4025 bra 	$L__BB0_159;
	add.s64 	%rd8050, %rd1, %rd5;
	mov.b32 	%r6041, 1165709312;
	st.global.u32 	[%rd8050], %r6041;
	bra.uni 	$L__BB0_8192;
$L__BB0_159:
	add.s64 	%rd8048, %rd1, %rd5;
	mov.b32 	%r6040, 1165705216;
	st.global.u32 	[%rd8048], %r6040;
	bra.uni 	$L__BB0_8192;
$L__BB0_160:
	add.s32 	%r6034, %r2, 4017;
	cvt.rn.f32.s32 	%f47, %r6034;
	setp.leu.f32 	%p4021, %f1, %f47;
	@%p4021 bra 	$L__BB0_164;
	setp.neu.f32 	%p4023, %f1, %f45;
	@%p4023 bra 	$L__BB0_163;
	add.s64 	%rd8046, %rd1, %rd5;
	mov.b32 	%r6038, 1165701120;
	st.global.u32 	[%rd8046], %r6038;
	bra.uni 	$L__BB0_8192;
$L__BB0_163:
	add.s64 	%rd8044, %rd1, %rd5;
	mov.b32 	%r6037, 1165697024;
	st.global.u32 	[%rd8044], %r6037;
	bra.uni 	$L__BB0_8192;
$L__BB0_164:
	setp.neu.f32 	%p4022, %f1, %f47;
	@%p4022 bra 	$L__BB0_166;
	add.s64 	%rd8042, %rd1, %rd5;
	mov.b32 	%r6036, 1165692928;
	st.global.u32 	[%rd8042], %r6036;
	bra.uni 	$L__BB0_8192;
$L__BB0_166:
	add.s64 	%rd8040, %rd1, %rd5;
	mov.b32 	%r6035, 1165688832;
	st.global.u32 	[%rd8040], %r6035;
	bra.uni 	$L__BB0_8192;
$L__BB0_167:
	add.s32 	%r6009, %r2, 4007;
	cvt.rn.f32.s32 	%f48, %r6009;
	setp.leu.f32 	%p4004, %f1, %f48;
	@%p4004 bra 	$L__BB0_183;
	add.s32 	%r6021, %r2, 4011;
	cvt.rn.f32.s32 	%f49, %r6021;
	setp.leu.f32 	%p4012, %f1, %f49;
	@%p4012 bra 	$L__BB0_176;
	add.s32 	%r6027, %r2, 4013;
	cvt.rn.f32.s32 	%f50, %r6027;
	setp.leu.f32 	%p4016, %f1, %f50;
	@%p4016 bra 	$L__BB0_173;
	setp.neu.f32 	%p4018, %f1, %f40;
	@%p4018 bra 	$L__BB0_172;
	add.s64 	%rd8038, %rd1, %rd5;
	mov.b32 	%r6031, 1165684736;
	st.global.u32 	[%rd8038], %r6031;
	bra.uni 	$L__BB0_8192;
$L__BB0_172:
	add.s64 	%rd8036, %rd1, %rd5;
	mov.b32 	%r6030, 1165680640;
	st.global.u32 	[%rd8036], %r6030;
	bra.uni 	$L__BB0_8192;
$L__BB0_173:
	setp.neu.f32 	%p4017, %f1, %f50;
	@%p4017 bra 	$L__BB0_175;
	add.s64 	%rd8034, %rd1, %rd5;
	mov.b32 	%r6029, 1165676544;
	st.global.u32 	[%rd8034], %r6029;
	bra.uni 	$L__BB0_8192;
$L__BB0_175:
	add.s64 	%rd8032, %rd1, %rd5;
	mov.b32 	%r6028, 1165672448;
	st.global.u32 	[%rd8032], %r6028;
	bra.uni 	$L__BB0_8192;
$L__BB0_176:
	add.s32 	%r6022, %r2, 4009;
	cvt.rn.f32.s32 	%f51, %r6022;
	setp.leu.f32 	%p4013, %f1, %f51;
	@%p4013 bra 	$L__BB0_180;
	setp.neu.f32 	%p4015, %f1, %f49;
	@%p4015 bra 	$L__BB0_179;
	add.s64 	%rd8030, %rd1, %rd5;
	mov.b32 	%r6026, 1165668352;
	st.global.u32 	[%rd8030], %r6026;
	bra.uni 	$L__BB0_8192;
$L__BB0_179:
	add.s64 	%rd8028, %rd1, %rd5;
	mov.b32 	%r6025, 1165664256;
	st.global.u32 	[%rd8028], %r6025;
	bra.uni 	$L__BB0_8192;
$L__BB0_180:
	setp.neu.f32 	%p4014, %f1, %f51;
	@%p4014 bra 	$L__BB0_182;
	add.s64 	%rd8026, %rd1, %rd5;
	mov.b32 	%r6024, 1165660160;
	st.global.u32 	[%rd8026], %r6024;
	bra.uni 	$L__BB0_8192;
$L__BB0_182:
	add.s64 	%rd8024, %rd1, %rd5;
	mov.b32 	%r6023, 1165656064;
	st.global.u32 	[%rd8024], %r6023;
	bra.uni 	$L__BB0_8192;
$L__BB0_183:
	add.s32 	%r6010, %r2, 4003;
	cvt.rn.f32.s32 	%f52, %r6010;
	setp.leu.f32 	%p4005, %f1, %f52;
	@%p4005 bra 	$L__BB0_191;
	add.s32 	%r6016, %r2, 4005;
	cvt.rn.f32.s32 	%f53, %r6016;
	setp.leu.f32 	%p4009, %f1, %f53;
	@%p4009 bra 	$L__BB0_188;
	setp.neu.f32 	%p4011, %f1, %f48;
	@%p4011 bra 	$L__BB0_187;
	add.s64 	%rd8022, %rd1, %rd5;
	mov.b32 	%r6020, 1165651968;
	st.global.u32 	[%rd8022], %r6020;
	bra.uni 	$L__BB0_8192;
$L__BB0_187:
	add.s64 	%rd8020, %rd1, %rd5;
	mov.b32 	%r6019, 1165647872;
	st.global.u32 	[%rd8020], %r6019;
	bra.uni 	$L__BB0_8192;
$L__BB0_188:
	setp.neu.f32 	%p4010, %f1, %f53;
	@%p4010 bra 	$L__BB0_190;
	add.s64 	%rd8018, %rd1, %rd5;
	mov.b32 	%r6018, 1165643776;
	st.global.u32 	[%rd8018], %r6018;
	bra.uni 	$L__BB0_8192;
$L__BB0_190:
	add.s64 	%rd8016, %rd1, %rd5;
	mov.b32 	%r6017, 1165639680;
	st.global.u32 	[%rd8016], %r6017;
	bra.uni 	$L__BB0_8192;
$L__BB0_191:
	add.s32 	%r6011, %r2, 4001;
	cvt.rn.f32.s32 	%f54, %r6011;
	setp.leu.f32 	%p4006, %f1, %f54;
	@%p4006 bra 	$L__BB0_195;
	setp.neu.f32 	%p4008, %f1, %f52;
	@%p4008 bra 	$L__BB0_194;
	add.s64 	%rd8014, %rd1, %rd5;
	mov.b32 	%r6015, 1165635584;
	st.global.u32 	[%rd8014], %r6015;
	bra.uni 	$L__BB0_8192;
$L__BB0_194:
	add.s64 	%rd8012, %rd1, %rd5;
	mov.b32 	%r6014, 1165631488;
	st.global.u32 	[%rd8012], %r6014;
	bra.uni 	$L__BB0_8192;
$L__BB0_195:
	setp.neu.f32 	%p4007, %f1, %f54;
	@%p4007 bra 	$L__BB0_197;
	add.s64 	%rd8010, %rd1, %rd5;
	mov.b32 	%r6013, 1165627392;
	st.global.u32 	[%rd8010], %r6013;
	bra.uni 	$L__BB0_8192;
$L__BB0_197:
	add.s64 	%rd8008, %rd1, %rd5;
	mov.b32 	%r6012, 1165623296;
	st.global.u32 	[%rd8008], %r6012;
	bra.uni 	$L__BB0_8192;
$L__BB0_198:
	add.s32 	%r5961, %r2, 3983;
	cvt.rn.f32.s32 	%f55, %r5961;
	setp.leu.f32 	%p3972, %f1, %f55;
	@%p3972 bra 	$L__BB0_230;
	add.s32 	%r5985, %r2, 3991;
	cvt.rn.f32.s32 	%f56, %r5985;
	setp.leu.f32 	%p3988, %f1, %f56;
	@%p3988 bra 	$L__BB0_215;
	add.s32 	%r5997, %r2, 3995;
	cvt.rn.f32.s32 	%f57, %r5997;
	setp.leu.f32 	%p3996, %f1, %f57;
	@%p3996 bra 	$L__BB0_208;
	add.s32 	%r6003, %r2, 3997;
	cvt.rn.f32.s32 	%f58, %r6003;
	setp.leu.f32 	%p4000, %f1, %f58;
	@%p4000 bra 	$L__BB0_205;
	setp.neu.f32 	%p4002, %f1, %f39;
	@%p4002 bra 	$L__BB0_204;
	add.s64 	%rd8006, %rd1, %rd5;
	mov.b32 	%r6007, 1165619200;
	st.global.u32 	[%rd8006], %r6007;
	bra.uni 	$L__BB0_8192;
$L__BB0_204:
	add.s64 	%rd8004, %rd1, %rd5;
	mov.b32 	%r6006, 1165615104;
	st.global.u32 	[%rd8004], %r6006;
	bra.uni 	$L__BB0_8192;
$L__BB0_205:
	setp.neu.f32 	%p4001, %f1, %f58;
	@%p4001 bra 	$L__BB0_207;
	add.s64 	%rd8002, %rd1, %rd5;
	mov.b32 	%r6005, 1165611008;
	st.global.u32 	[%rd8002], %r6005;
	bra.uni 	$L__BB0_8192;
$L__BB0_207:
	add.s64 	%rd8000, %rd1, %rd5;
	mov.b32 	%r6004, 1165606912;
	st.global.u32 	[%rd8000], %r6004;
	bra.uni 	$L__BB0_8192;
$L__BB0_208:
	add.s32 	%r5998, %r2, 3993;
	cvt.rn.f32.s32 	%f59, %r5998;
	setp.leu.f32 	%p3997, %f1, %f59;
	@%p3997 bra 	$L__BB0_212;
	setp.neu.f32 	%p3999, %f1, %f57;
	@%p3999 bra 	$L__BB0_211;
	add.s64 	%rd7998, %rd1, %rd5;
	mov.b32 	%r6002, 1165602816;
	st.global.u32 	[%rd7998], %r6002;
	bra.uni 	$L__BB0_8192;
$L__BB0_211:
	add.s64 	%rd7996, %rd1, %rd5;
	mov.b32 	%r6001, 1165598720;
	st.global.u32 	[%rd7996], %r6001;
	bra.uni 	$L__BB0_8192;
$L__BB0_212:
	setp.neu.f32 	%p3998, %f1, %f59;
	@%p3998 bra 	$L__BB0_214;
	add.s64 	%rd7994, %rd1, %rd5;
	mov.b32 	%r6000, 1165594624;
	st.global.u32 	[%rd7994], %r6000;
	bra.uni 	$L__BB0_8192;
$L__BB0_214:
	add.s64 	%rd7992, %rd1, %rd5;
	mov.b32 	%r5999, 1165590528;
	st.global.u32 	[%rd7992], %r5999;
	bra.uni 	$L__BB0_8192;
$L__BB0_215:
	add.s32 	%r5986, %r2, 3987;
	cvt.rn.f32.s32 	%f60, %r5986;
	setp.leu.f32 	%p3989, %f1, %f60;
	@%p3989 bra 	$L__BB0_223;
	add.s32 	%r5992, %r2, 3989;
	cvt.rn.f32.s32 	%f61, %r5992;
	setp.leu.f32 	%p3993, %f1, %f61;
	@%p3993 bra 	$L__BB0_220;
	setp.neu.f32 	%p3995, %f1, %f56;
	@%p3995 bra 	$L__BB0_219;
	add.s64 	%rd7990, %rd1, %rd5;
	mov.b32 	%r5996, 1165586432;
	st.global.u32 	[%rd7990], %r5996;
	bra.uni 	$L__BB0_8192;
$L__BB0_219:
	add.s64 	%rd7988, %rd1, %rd5;
	mov.b32 	%r5995, 1165582336;
	st.global.u32 	[%rd7988], %r5995;
	bra.uni 	$L__BB0_8192;
$L__BB0_220:
	setp.neu.f32 	%p3994, %f1, %f61;
	@%p3994 bra 	$L__BB0_222;
	add.s64 	%rd7986, %rd1, %rd5;
	mov.b32 	%r5994, 1165578240;
	st.global.u32 	[%rd7986], %r5994;
	bra.uni 	$L__BB0_8192;
$L__BB0_222:
	add.s64 	%rd7984, %rd1, %rd5;
	mov.b32 	%r5993, 1165574144;
	st.global.u32 	[%rd7984], %r5993;
	bra.uni 	$L__BB0_8192;
$L__BB0_223:
	add.s32 	%r5987, %r2, 3985;
	cvt.rn.f32.s32 	%f62, %r5987;
	setp.leu.f32 	%p3990, %f1, %f62;
	@%p3990 bra 	$L__BB0_227;
	setp.neu.f32 	%p3992, %f1, %f60;
	@%p3992 bra 	$L__BB0_226;
	add.s64 	%rd7982, %rd1, %rd5;
	mov.b32 	%r5991, 1165570048;
	st.global.u32 	[%rd7982], %r5991;
	bra.uni 	$L__BB0_8192;
$L__BB0_226:
	add.s64 	%rd7980, %rd1, %rd5;
	mov.b32 	%r5990, 1165565952;
	st.global.u32 	[%rd7980], %r5990;
	bra.uni 	$L__BB0_8192;
$L__BB0_227:
	setp.neu.f32 	%p3991, %f1, %f62;
	@%p3991 bra 	$L__BB0_229;
	add.s64 	%rd7978, %rd1, %rd5;
	mov.b32 	%r5989, 1165561856;
	st.global.u32 	[%rd7978], %r5989;
	bra.uni 	$L__BB0_8192;
$L__BB0_229:
	add.s64 	%rd7976, %rd1, %rd5;
	mov.b32 	%r5988, 1165557760;
	st.global.u32 	[%rd7976], %r5988;
	bra.uni 	$L__BB0_8192;
$L__BB0_230:
	add.s32 	%r5962, %r2, 3975;
	cvt.rn.f32.s32 	%f63, %r5962;
	setp.leu.f32 	%p3973, %f1, %f63;
	@%p3973 bra 	$L__BB0_246;
	add.s32 	%r5974, %r2, 3979;
	cvt.rn.f32.s32 	%f64, %r5974;
	setp.leu.f32 	%p3981, %f1, %f64;
	@%p3981 bra 	$L__BB0_239;
	add.s32 	%r5980, %r2, 3981;
	cvt.rn.f32.s32 	%f65, %r5980;
	setp.leu.f32 	%p3985, %f1, %f65;
	@%p3985 bra 	$L__BB0_236;
	setp.neu.f32 	%p3987, %f1, %f55;
	@%p3987 bra 	$L__BB0_235;
	add.s64 	%rd7974, %rd1, %rd5;
	mov.b32 	%r5984, 1165553664;
	st.global.u32 	[%rd7974], %r5984;
	bra.uni 	$L__BB0_8192;
$L__BB0_235:
	add.s64 	%rd7972, %rd1, %rd5;
	mov.b32 	%r5983, 1165549568;
	st.global.u32 	[%rd7972], %r5983;
	bra.uni 	$L__BB0_8192;
$L__BB0_236:
	setp.neu.f32 	%p3986, %f1, %f65;
	@%p3986 bra 	$L__BB0_238;
	add.s64 	%rd7970, %rd1, %rd5;
	mov.b32 	%r5982, 1165545472;
	st.global.u32 	[%rd7970], %r5982;
	bra.uni 	$L__BB0_8192;
$L__BB0_238:
	add.s64 	%rd7968, %rd1, %rd5;
	mov.b32 	%r5981, 1165541376;
	st.global.u32 	[%rd7968], %r5981;
	bra.uni 	$L__BB0_8192;
$L__BB0_239:
	add.s32 	%r5975, %r2, 3977;
	cvt.rn.f32.s32 	%f66, %r5975;
	setp.leu.f32 	%p3982, %f1, %f66;
	@%p3982 bra 	$L__BB0_243;
	setp.neu.f32 	%p3984, %f1, %f64;
	@%p3984 bra 	$L__BB0_242;
	add.s64 	%rd7966, %rd1, %rd5;
	mov.b32 	%r5979, 1165537280;
	st.global.u32 	[%rd7966], %r5979;
	bra.uni 	$L__BB0_8192;
$L__BB0_242:
	add.s64 	%rd7964, %rd1, %rd5;
	mov.b32 	%r5978, 1165533184;
	st.global.u32 	[%rd7964], %r5978;
	bra.uni 	$L__BB0_8192;
$L__BB0_243:
	setp.neu.f32 	%p3983, %f1, %f66;
	@%p3983 bra 	$L__BB0_245;
	add.s64 	%rd7962, %rd1, %rd5;
	mov.b32 	%r5977, 1165529088;
	st.global.u32 	[%rd7962], %r5977;
	bra.uni 	$L__BB0_8192;
$L__BB0_245:
	add.s64 	%rd7960, %rd1, %rd5;
	mov.b32 	%r5976, 1165524992;
	st.global.u32 	[%rd7960], %r5976;
	bra.uni 	$L__BB0_8192;
$L__BB0_246:
	add.s32 	%r5963, %r2, 3971;
	cvt.rn.f32.s32 	%f67, %r5963;
	setp.leu.f32 	%p3974, %f1, %f67;
	@%p3974 bra 	$L__BB0_254;
	add.s32 	%r5969, %r2, 3973;
	cvt.rn.f32.s32 	%f68, %r5969;
	setp.leu.f32 	%p3978, %f1, %f68;
	@%p3978 bra 	$L__BB0_251;
	setp.neu.f32 	%p3980, %f1, %f63;
	@%p3980 bra 	$L__BB0_250;
	add.s64 	%rd7958, %rd1, %rd5;
	mov.b32 	%r5973, 1165520896;
	st.global.u32 	[%rd7958], %r5973;
	bra.uni 	$L__BB0_8192;
$L__BB0_250:
	add.s64 	%rd7956, %rd1, %rd5;
	mov.b32 	%r5972, 1165516800;
	st.global.u32 	[%rd7956], %r5972;
	bra.uni 	$L__BB0_8192;
$L__BB0_251:
	setp.neu.f32 	%p3979, %f1, %f68;
	@%p3979 bra 	$L__BB0_253;
	add.s64 	%rd7954, %rd1, %rd5;
	mov.b32 	%r5971, 1165512704;
	st.global.u32 	[%rd7954], %r5971;
	bra.uni 	$L__BB0_8192;
$L__BB0_253:
	add.s64 	%rd7952, %rd1, %rd5;
	mov.b32 	%r5970, 1165508608;
	st.global.u32 	[%rd7952], %r5970;
	bra.uni 	$L__BB0_8192;
$L__BB0_254:
	add.s32 	%r5964, %r2, 3969;
	cvt.rn.f32.s32 	%f69, %r5964;
	setp.leu.f32 	%p3975, %f1, %f69;
	@%p3975 bra 	$L__BB0_258;
	setp.neu.f32 	%p3977, %f1, %f67;
	@%p3977 bra 	$L__BB0_257;
	add.s64 	%rd7950, %rd1, %rd5;
	mov.b32 	%r5968, 1165504512;
	st.global.u32 	[%rd7950], %r5968;
	bra.uni 	$L__BB0_8192;
$L__BB0_257:
	add.s64 	%rd7948, %rd1, %rd5;
	mov.b32 	%r5967, 1165500416;
	st.global.u32 	[%rd7948], %r5967;
	bra.uni 	$L__BB0_8192;
$L__BB0_258:
	setp.neu.f32 	%p3976, %f1, %f69;
	@%p3976 bra 	$L__BB0_260;
	add.s64 	%rd7946, %rd1, %rd5;
	mov.b32 	%r5966, 1165496320;
	st.global.u32 	[%rd7946], %r5966;
	bra.uni 	$L__BB0_8192;
$L__BB0_260:
	add.s64 	%rd7944, %rd1, %rd5;
	mov.b32 	%r5965, 1165492224;
	st.global.u32 	[%rd7944], %r5965;
	bra.uni 	$L__BB0_8192;
$L__BB0_261:
	add.s32 	%r5768, %r2, 3903;
	cvt.rn.f32.s32 	%f70, %r5768;
	setp.leu.f32 	%p3843, %f1, %f70;
	@%p3843 bra 	$L__BB0_389;
	add.s32 	%r5864, %r2, 3935;
	cvt.rn.f32.s32 	%f71, %r5864;
	setp.leu.f32 	%p3907, %f1, %f71;
	@%p3907 bra 	$L__BB0_326;
	add.s32 	%r5912, %r2, 3951;
	cvt.rn.f32.s32 	%f72, %r5912;
	setp.leu.f32 	%p3939, %f1, %f72;
	@%p3939 bra 	$L__BB0_295;
	add.s32 	%r5936, %r2, 3959;
	cvt.rn.f32.s32 	%f73, %r5936;
	setp.leu.f32 	%p3955, %f1, %f73;
	@%p3955 bra 	$L__BB0_280;
	add.s32 	%r5948, %r2, 3963;
	cvt.rn.f32.s32 	%f74, %r5948;
	setp.leu.f32 	%p3963, %f1, %f74;
	@%p3963 bra 	$L__BB0_273;
	add.s32 	%r5954, %r2, 3965;
	cvt.rn.f32.s32 	%f75, %r5954;
	setp.leu.f32 	%p3967, %f1, %f75;
	@%p3967 bra 	$L__BB0_270;
	setp.neu.f32 	%p3969, %f1, %f6;
	@%p3969 bra 	$L__BB0_269;
	add.s64 	%rd7942, %rd1, %rd5;
	mov.b32 	%r5958, 1165488128;
	st.global.u32 	[%rd7942], %r5958;
	bra.uni 	$L__BB0_8192;
$L__BB0_269:
	add.s64 	%rd7940, %rd1, %rd5;
	mov.b32 	%r5957, 1165484032;
	st.global.u32 	[%rd7940], %r5957;
	bra.uni 	$L__BB0_8192;
$L__BB0_270:
	setp.neu.f32 	%p3968, %f1, %f75;
	@%p3968 bra 	$L__BB0_272;
	add.s64 	%rd7938, %rd1, %rd5;
	mov.b32 	%r5956, 1165479936;
	st.global.u32 	[%rd7938], %r5956;
	bra.uni 	$L__BB0_8192;
$L__BB0_272:
	add.s64 	%rd7936, %rd1, %rd5;
	mov.b32 	%r5955, 1165475840;
	st.global.u32 	[%rd7936], %r5955;
	bra.uni 	$L__BB0_8192;
$L__BB0_273:
	add.s32 	%r5949, %r2, 3961;
	cvt.rn.f32.s32 	%f76, %r5949;
	setp.leu.f32 	%p3964, %f1, %f76;
	@%p3964 bra 	$L__BB0_277;
	setp.neu.f32 	%p3966, %f1, %f74;
	@%p3966 bra 	$L__BB0_276;
	add.s64 	%rd7934, %rd1, %rd5;
	mov.b32 	%r5953, 1165471744;
	st.global.u32 	[%rd7934], %r5953;
	bra.uni 	$L__BB0_8192;
$L__BB0_276:
	add.s64 	%rd7932, %rd1, %rd5;
	mov.b32 	%r5952, 1165467648;
	st.global.u32 	[%rd7932], %r5952;
	bra.uni 	$L__BB0_8192;
$L__BB0_277:
	setp.neu.f32 	%p3965, %f1, %f76;
	@%p3965 bra 	$L__BB0_279;
	add.s64 	%rd7930, %rd1, %rd5;
	mov.b32 	%r5951, 1165463552;
	st.global.u32 	[%rd7930], %r5951;
	bra.uni 	$L__BB0_8192;
$L__BB0_279:
	add.s64 	%rd7928, %rd1, %rd5;
	mov.b32 	%r5950, 1165459456;
	st.global.u32 	[%rd7928], %r5950;
	bra.uni 	$L__BB0_8192;
$L__BB0_280:
	add.s32 	%r5937, %r2, 3955;
	cvt.rn.f32.s32 	%f77, %r5937;
	setp.leu.f32 	%p3956, %f1, %f77;
	@%p3956 bra 	$L__BB0_288;
	add.s32 	%r5943, %r2, 3957;
	cvt.rn.f32.s32 	%f78, %r5943;
	setp.leu.f32 	%p3960, %f1, %f78;
	@%p3960 bra 	$L__BB0_285;
	setp.neu.f32 	%p3962, %f1, %f73;
	@%p3962 bra 	$L__BB0_284;
	add.s64 	%rd7926, %rd1, %rd5;
	mov.b32 	%r5947, 1165455360;
	st.global.u32 	[%rd7926], %r5947;
	bra.uni 	$L__BB0_8192;
$L__BB0_284:
	add.s64 	%rd7924, %rd1, %rd5;
	mov.b32 	%r5946, 1165451264;
	st.global.u32 	[%rd7924], %r5946;
	bra.uni 	$L__BB0_8192;
$L__BB0_285:
	setp.neu.f32 	%p3961, %f1, %f78;
	@%p3961 bra 	$L__BB0_287;
	add.s64 	%rd7922, %rd1, %rd5;
	mov.b32 	%r5945, 1165447168;
	st.global.u32 	[%rd7922], %r5945;
	bra.uni 	$L__BB0_8192;
$L__BB0_287:
	add.s64 	%rd7920, %rd1, %rd5;
	mov.b32 	%r5944, 1165443072;
	st.global.u32 	[%rd7920], %r5944;
	bra.uni 	$L__BB0_8192;
$L__BB0_288:
	add.s32 	%r5938, %r2, 3953;
	cvt.rn.f32.s32 	%f79, %r5938;
	setp.leu.f32 	%p3957, %f1, %f79;
	@%p3957 bra 	$L__BB0_292;
	setp.neu.f32 	%p3959, %f1, %f77;
	@%p3959 bra 	$L__BB0_291;
	add.s64 	%rd7918, %rd1, %rd5;
	mov.b32 	%r5942, 1165438976;
	st.global.u32 	[%rd7918], %r5942;
	bra.uni 	$L__BB0_8192;
$L__BB0_291:
	add.s64 	%rd7916, %rd1, %rd5;
	mov.b32 	%r5941, 1165434880;
	st.global.u32 	[%rd7916], %r5941;
	bra.uni 	$L__BB0_8192;
$L__BB0_292:
	setp.neu.f32 	%p3958, %f1, %f79;
	@%p3958 bra 	$L__BB0_294;
	add.s64 	%rd7914, %rd1, %rd5;
	mov.b32 	%r5940, 1165430784;
	st.global.u32 	[%rd7914], %r5940;
	bra.uni 	$L__BB0_8192;
$L__BB0_294:
	add.s64 	%rd7912, %rd1, %rd5;
	mov.b32 	%r5939, 1165426688;
	st.global.u32 	[%rd7912], %r5939;
	bra.uni 	$L__BB0_8192;
$L__BB0_295:
	add.s32 	%r5913, %r2, 3943;
	cvt.rn.f32.s32 	%f80, %r5913;
	setp.leu.f32 	%p3940, %f1, %f80;
	@%p3940 bra 	$L__BB0_311;
	add.s32 	%r5925, %r2, 3947;
	cvt.rn.f32.s32 	%f81, %r5925;
	setp.leu.f32 	%p3948, %f1, %f81;
	@%p3948 bra 	$L__BB0_304;
	add.s32 	%r5931, %r2, 3949;
	cvt.rn.f32.s32 	%f82, %r5931;
	setp.leu.f32 	%p3952, %f1, %f82;
	@%p3952 bra 	$L__BB0_301;
	setp.neu.f32 	%p3954, %f1, %f72;
	@%p3954 bra 	$L__BB0_300;
	add.s64 	%rd7910, %rd1, %rd5;
	mov.b32 	%r5935, 1165422592;
	st.global.u32 	[%rd7910], %r5935;
	bra.uni 	$L__BB0_8192;
$L__BB0_300:
	add.s64 	%rd7908, %rd1, %rd5;
	mov.b32 	%r5934, 1165418496;
	st.global.u32 	[%rd7908], %r5934;
	bra.uni 	$L__BB0_8192;
$L__BB0_301:
	setp.neu.f32 	%p3953, %f1, %f82;
	@%p3953 bra 	$L__BB0_303;
	add.s64 	%rd7906, %rd1, %rd5;
	mov.b32 	%r5933, 1165414400;
	st.global.u32 	[%rd7906], %r5933;
	bra.uni 	$L__BB0_8192;
$L__BB0_303:
	add.s64 	%rd7904, %rd1, %rd5;
	mov.b32 	%r5932, 1165410304;
	st.global.u32 	[%rd7904], %r5932;
	bra.uni 	$L__BB0_8192;
$L__BB0_304:
	add.s32 	%r5926, %r2, 3945;
	cvt.rn.f32.s32 	%f83, %r5926;
	setp.leu.f32 	%p3949, %f1, %f83;
	@%p3949 bra 	$L__BB0_308;
	setp.neu.f32 	%p3951, %f1, %f81;
	@%p3951 bra 	$L__BB0_307;
	add.s64 	%rd7902, %rd1, %rd5;
	mov.b32 	%r5930, 1165406208;
	st.global.u32 	[%rd7902], %r5930;
	bra.uni 	$L__BB0_8192;
$L__BB0_307:
	add.s64 	%rd7900, %rd1, %rd5;
	mov.b32 	%r5929, 1165402112;
	st.global.u32 	[%rd7900], %r5929;
	bra.uni 	$L__BB0_8192;
$L__BB0_308:
	setp.neu.f32 	%p3950, %f1, %f83;
	@%p3950 bra 	$L__BB0_310;
	add.s64 	%rd7898, %rd1, %rd5;
	mov.b32 	%r5928, 1165398016;
	st.global.u32 	[%rd7898], %r5928;
	bra.uni 	$L__BB0_8192;
$L__BB0_310:
	add.s64 	%rd7896, %rd1, %rd5;
	mov.b32 	%r5927, 1165393920;
	st.global.u32 	[%rd7896], %r5927;
	bra.uni 	$L__BB0_8192;
$L__BB0_311:
	add.s32 	%r5914, %r2, 3939;
	cvt.rn.f32.s32 	%f84, %r5914;
	setp.leu.f32 	%p3941, %f1, %f84;
	@%p3941 bra 	$L__BB0_319;
	add.s32 	%r5920, %r2, 3941;
	cvt.rn.f32.s32 	%f85, %r5920;
	setp.leu.f32 	%p3945, %f1, %f85;
	@%p3945 bra 	$L__BB0_316;
	setp.neu.f32 	%p3947, %f1, %f80;
	@%p3947 bra 	$L__BB0_315;
	add.s64 	%rd7894, %rd1, %rd5;
	mov.b32 	%r5924, 1165389824;
	st.global.u32 	[%rd7894], %r5924;
	bra.uni 	$L__BB0_8192;
$L__BB0_315:
	add.s64 	%rd7892, %rd1, %rd5;
	mov.b32 	%r5923, 1165385728;
	st.global.u32 	[%rd7892], %r5923;
	bra.uni 	$L__BB0_8192;
$L__BB0_316:
	setp.neu.f32 	%p3946, %f1, %f85;
	@%p3946 bra 	$L__BB0_318;
	add.s64 	%rd7890, %rd1, %rd5;
	mov.b32 	%r5922, 1165381632;
	st.global.u32 	[%rd7890], %r5922;
	bra.uni 	$L__BB0_8192;
$L__BB0_318:
	add.s64 	%rd7888, %rd1, %rd5;
	mov.b32 	%r5921, 1165377536;
	st.global.u32 	[%rd7888], %r5921;
	bra.uni 	$L__BB0_8192;
$L__BB0_319:
	add.s32 	%r5915, %r2, 3937;
	cvt.rn.f32.s32 	%f86, %r5915;
	setp.leu.f32 	%p3942, %f1, %f86;
	@%p3942 bra 	$L__BB0_323;
	setp.neu.f32 	%p3944, %f1, %f84;
	@%p3944 bra 	$L__BB0_322;
	add.s64 	%rd7886, %rd1, %rd5;
	mov.b32 	%r5919, 1165373440;
	st.global.u32 	[%rd7886], %r5919;
	bra.uni 	$L__BB0_8192;
$L__BB0_322:
	add.s64 	%rd7884, %rd1, %rd5;
	mov.b32 	%r5918, 1165369344;
	st.global.u32 	[%rd7884], %r5918;
	bra.uni 	$L__BB0_8192;
$L__BB0_323:
	setp.neu.f32 	%p3943, %f1, %f86;
	@%p3943 bra 	$L__BB0_325;
	add.s64 	%rd7882, %rd1, %rd5;
	mov.b32 	%r5917, 1165365248;
	st.global.u32 	[%rd7882], %r5917;
	bra.uni 	$L__BB0_8192;
$L__BB0_325:
	add.s64 	%rd7880, %rd1, %rd5;
	mov.b32 	%r5916, 1165361152;
	st.global.u32 	[%rd7880], %r5916;
	bra.uni 	$L__BB0_8192;
$L__BB0_326:
	add.s32 	%r5865, %r2, 3919;
	cvt.rn.f32.s32 	%f87, %r5865;
	setp.leu.f32 	%p3908, %f1, %f87;
	@%p3908 bra 	$L__BB0_358;
	add.s32 	%r5889, %r2, 3927;
	cvt.rn.f32.s32 	%f88, %r5889;
	setp.leu.f32 	%p3924, %f1, %f88;
	@%p3924 bra 	$L__BB0_343;
	add.s32 	%r5901, %r2, 3931;
	cvt.rn.f32.s32 	%f89, %r5901;
	setp.leu.f32 	%p3932, %f1, %f89;
	@%p3932 bra 	$L__BB0_336;
	add.s32 	%r5907, %r2, 3933;
	cvt.rn.f32.s32 	%f90, %r5907;
	setp.leu.f32 	%p3936, %f1, %f90;
	@%p3936 bra 	$L__BB0_333;
	setp.neu.f32 	%p3938, %f1, %f71;
	@%p3938 bra 	$L__BB0_332;
	add.s64 	%rd7878, %rd1, %rd5;
	mov.b32 	%r5911, 1165357056;
	st.global.u32 	[%rd7878], %r5911;
	bra.uni 	$L__BB0_8192;
$L__BB0_332:
	add.s64 	%rd7876, %rd1, %rd5;
	mov.b32 	%r5910, 1165352960;
	st.global.u32 	[%rd7876], %r5910;
	bra.uni 	$L__BB0_8192;
$L__BB0_333:
	setp.neu.f32 	%p3937, %f1, %f90;
	@%p3937 bra 	$L__BB0_335;
	add.s64 	%rd7874, %rd1, %rd5;
	mov.b32 	%r5909, 1165348864;
	st.global.u32 	[%rd7874], %r5909;
	bra.uni 	$L__BB0_8192;
$L__BB0_335:
	add.s64 	%rd7872, %rd1, %rd5;
	mov.b32 	%r5908, 1165344768;
	st.global.u32 	[%rd7872], %r5908;
	bra.uni 	$L__BB0_8192;
$L__BB0_336:
	add.s32 	%r5902, %r2, 3929;
	cvt.rn.f32.s32 	%f91, %r5902;
	setp.leu.f32 	%p3933, %f1, %f91;
	@%p3933 bra 	$L__BB0_340;
	setp.neu.f32 	%p3935, %f1, %f89;
	@%p3935 bra 	$L__BB0_339;
	add.s64 	%rd7870, %rd1, %rd5;
	mov.b32 	%r5906, 1165340672;
	st.global.u32 	[%rd7870], %r5906;
	bra.uni 	$L__BB0_8192;
$L__BB0_339:
	add.s64 	%rd7868, %rd1, %rd5;
	mov.b32 	%r5905, 1165336576;
	st.global.u32 	[%rd7868], %r5905;
	bra.uni 	$L__BB0_8192;
$L__BB0_340:
	setp.neu.f32 	%p3934, %f1, %f91;
	@%p3934 bra 	$L__BB0_342;
	add.s64 	%rd7866, %rd1, %rd5;
	mov.b32 	%r5904, 1165332480;
	st.global.u32 	[%rd7866], %r5904;
	bra.uni 	$L__BB0_8192;
$L__BB0_342:
	add.s64 	%rd7864, %rd1, %rd5;
	mov.b32 	%r5903, 1165328384;
	st.global.u32 	[%rd7864], %r5903;
	bra.uni 	$L__BB0_8192;
$L__BB0_343:
	add.s32 	%r5890, %r2, 3923;
	cvt.rn.f32.s32 	%f92, %r5890;
	setp.leu.f32 	%p3925, %f1, %f92;
	@%p3925 bra 	$L__BB0_351;
	add.s32 	%r5896, %r2, 3925;
	cvt.rn.f32.s32 	%f93, %r5896;
	setp.leu.f32 	%p3929, %f1, %f93;
	@%p3929 bra 	$L__BB0_348;
	setp.neu.f32 	%p3931, %f1, %f88;
	@%p3931 bra 	$L__BB0_347;
	add.s64 	%rd7862, %rd1, %rd5;
	mov.b32 	%r5900, 1165324288;
	st.global.u32 	[%rd7862], %r5900;
	bra.uni 	$L__BB0_8192;
$L__BB0_347:
	add.s64 	%rd7860, %rd1, %rd5;
	mov.b32 	%r5899, 1165320192;
	st.global.u32 	[%rd7860], %r5899;
	bra.uni 	$L__BB0_8192;
$L__BB0_348:
	setp.neu.f32 	%p3930, %f1, %f93;
	@%p3930 bra 	$L__BB0_350;
	add.s64 	%rd7858, %rd1, %rd5;
	mov.b32 	%r5898, 1165316096;
	st.global.u32 	[%rd7858], %r5898;
	bra.uni 	$L__BB0_8192;
$L__BB0_350:
	add.s64 	%rd7856, %rd1, %rd5;
	mov.b32 	%r5897, 1165312000;
	st.global.u32 	[%rd7856], %r5897;
	bra.uni 	$L__BB0_8192;
$L__BB0_351:
	add.s32 	%r5891, %r2, 3921;
	cvt.rn.f32.s32 	%f94, %r5891;
	setp.leu.f32 	%p3926, %f1, %f94;
	@%p3926 bra 	$L__BB0_355;
	setp.neu.f32 	%p3928, %f1, %f92;
	@%p3928 bra 	$L__BB0_354;
	add.s64 	%rd7854, %rd1, %rd5;
	mov.b32 	%r5895, 1165307904;
	st.global.u32 	[%rd7854], %r5895;
	bra.uni 	$L__BB0_8192;
$L__BB0_354:
	add.s64 	%rd7852, %rd1, %rd5;
	mov.b32 	%r5894, 1165303808;
	st.global.u32 	[%rd7852], %r5894;
	bra.uni 	$L__BB0_8192;
$L__BB0_355:
	setp.neu.f32 	%p3927, %f1, %f94;
	@%p3927 bra 	$L__BB0_357;
	add.s64 	%rd7850, %rd1, %rd5;
	mov.b32 	%r5893, 1165299712;
	st.global.u32 	[%rd7850], %r5893;
	bra.uni 	$L__BB0_8192;
$L__BB0_357:
	add.s64 	%rd7848, %rd1, %rd5;
	mov.b32 	%r5892, 1165295616;
	st.global.u32 	[%rd7848], %r5892;
	bra.uni 	$L__BB0_8192;
$L__BB0_358:
	add.s32 	%r5866, %r2, 3911;
	cvt.rn.f32.s32 	%f95, %r5866;
	setp.leu.f32 	%p3909, %f1, %f95;
	@%p3909 bra 	$L__BB0_374;
	add.s32 	%r5878, %r2, 3915;
	cvt.rn.f32.s32 	%f96, %r5878;
	setp.leu.f32 	%p3917, %f1, %f96;
	@%p3917 bra 	$L__BB0_367;
	add.s32 	%r5884, %r2, 3917;
	cvt.rn.f32.s32 	%f97, %r5884;
	setp.leu.f32 	%p3921, %f1, %f97;
	@%p3921 bra 	$L__BB0_364;
	setp.neu.f32 	%p3923, %f1, %f87;
	@%p3923 bra 	$L__BB0_363;
	add.s64 	%rd7846, %rd1, %rd5;
	mov.b32 	%r5888, 1165291520;
	st.global.u32 	[%rd7846], %r5888;
	bra.uni 	$L__BB0_8192;
$L__BB0_363:
	add.s64 	%rd7844, %rd1, %rd5;
	mov.b32 	%r5887, 1165287424;
	st.global.u32 	[%rd7844], %r5887;
	bra.uni 	$L__BB0_8192;
$L__BB0_364:
	setp.neu.f32 	%p3922, %f1, %f97;
	@%p3922 bra 	$L__BB0_366;
	add.s64 	%rd7842, %rd1, %rd5;
	mov.b32 	%r5886, 1165283328;
	st.global.u32 	[%rd7842], %r5886;
	bra.uni 	$L__BB0_8192;
$L__BB0_366:
	add.s64 	%rd7840, %rd1, %rd5;
	mov.b32 	%r5885, 1165279232;
	st.global.u32 	[%rd7840], %r5885;
	bra.uni 	$L__BB0_8192;
$L__BB0_367:
	add.s32 	%r5879, %r2, 3913;
	cvt.rn.f32.s32 	%f98, %r5879;
	setp.leu.f32 	%p3918, %f1, %f98;
	@%p3918 bra 	$L__BB0_371;
	setp.neu.f32 	%p3920, %f1, %f96;
	@%p3920 bra 	$L__BB0_370;
	add.s64 	%rd7838, %rd1, %rd5;
	mov.b32 	%r5883, 1165275136;
	st.global.u32 	[%rd7838], %r5883;
	bra.uni 	$L__BB0_8192;
$L__BB0_370:
	add.s64 	%rd7836, %rd1, %rd5;
	mov.b32 	%r5882, 1165271040;
	st.global.u32 	[%rd7836], %r5882;
	bra.uni 	$L__BB0_8192;
$L__BB0_371:
	setp.neu.f32 	%p3919, %f1, %f98;
	@%p3919 bra 	$L__BB0_373;
	add.s64 	%rd7834, %rd1, %rd5;
	mov.b32 	%r5881, 1165266944;
	st.global.u32 	[%rd7834], %r5881;
	bra.uni 	$L__BB0_8192;
$L__BB0_373:
	add.s64 	%rd7832, %rd1, %rd5;
	mov.b32 	%r5880, 1165262848;
	st.global.u32 	[%rd7832], %r5880;
	bra.uni 	$L__BB0_8192;
$L__BB0_374:
	add.s32 	%r5867, %r2, 3907;
	cvt.rn.f32.s32 	%f99, %r5867;
	setp.leu.f32 	%p3910, %f1, %f99;
	@%p3910 bra 	$L__BB0_382;
	add.s32 	%r5873, %r2, 3909;
	cvt.rn.f32.s32 	%f100, %r5873;
	setp.leu.f32 	%p3914, %f1, %f100;
	@%p3914 bra 	$L__BB0_379;
	setp.neu.f32 	%p3916, %f1, %f95;
	@%p3916 bra 	$L__BB0_378;
	add.s64 	%rd7830, %rd1, %rd5;
	mov.b32 	%r5877, 1165258752;
	st.global.u32 	[%rd7830], %r5877;
	bra.uni 	$L__BB0_8192;
$L__BB0_378:
	add.s64 	%rd7828, %rd1, %rd5;
	mov.b32 	%r5876, 1165254656;
	st.global.u32 	[%rd7828], %r5876;
	bra.uni 	$L__BB0_8192;
$L__BB0_379:
	setp.neu.f32 	%p3915, %f1, %f100;
	@%p3915 bra 	$L__BB0_381;
	add.s64 	%rd7826, %rd1, %rd5;
	mov.b32 	%r5875, 1165250560;
	st.global.u32 	[%rd7826], %r5875;
	bra.uni 	$L__BB0_8192;
$L__BB0_381:
	add.s64 	%rd7824, %rd1, %rd5;
	mov.b32 	%r5874, 1165246464;
	st.global.u32 	[%rd7824], %r5874;
	bra.uni 	$L__BB0_8192;
$L__BB0_382:
	add.s32 	%r5868, %r2, 3905;
	cvt.rn.f32.s32 	%f101, %r5868;
	setp.leu.f32 	%p3911, %f1, %f101;
	@%p3911 bra 	$L__BB0_386;
	setp.neu.f32 	%p3913, %f1, %f99;
	@%p3913 bra 	$L__BB0_385;
	add.s64 	%rd7822, %rd1, %rd5;
	mov.b32 	%r5872, 1165242368;
	st.global.u32 	[%rd7822], %r5872;
	bra.uni 	$L__BB0_8192;
$L__BB0_385:
	add.s64 	%rd7820, %rd1, %rd5;
	mov.b32 	%r5871, 1165238272;
	st.global.u32 	[%rd7820], %r5871;
	bra.uni 	$L__BB0_8192;
$L__BB0_386:
	setp.neu.f32 	%p3912, %f1, %f101;
	@%p3912 bra 	$L__BB0_388;
	add.s64 	%rd7818, %rd1, %rd5;
	mov.b32 	%r5870, 1165234176;
	st.global.u32 	[%rd7818], %r5870;
	bra.uni 	$L__BB0_8192;
$L__BB0_388:
	add.s64 	%rd7816, %rd1, %rd5;
	mov.b32 	%r5869, 1165230080;
	st.global.u32 	[%rd7816], %r5869;
	bra.uni 	$L__BB0_8192;
$L__BB0_389:
	add.s32 	%r5769, %r2, 3871;
	cvt.rn.f32.s32 	%f102, %r5769;
	setp.leu.f32 	%p3844, %f1, %f102;
	@%p3844 bra 	$L__BB0_453;
	add.s32 	%r5817, %r2, 3887;
	cvt.rn.f32.s32 	%f103, %r5817;
	setp.leu.f32 	%p3876, %f1, %f103;
	@%p3876 bra 	$L__BB0_422;
	add.s32 	%r5841, %r2, 3895;
	cvt.rn.f32.s32 	%f104, %r5841;
	setp.leu.f32 	%p3892, %f1, %f104;
	@%p3892 bra 	$L__BB0_407;
	add.s32 	%r5853, %r2, 3899;
	cvt.rn.f32.s32 	%f105, %r5853;
	setp.leu.f32 	%p3900, %f1, %f105;
	@%p3900 bra 	$L__BB0_400;
	add.s32 	%r5859, %r2, 3901;
	cvt.rn.f32.s32 	%f106, %r5859;
	setp.leu.f32 	%p3904, %f1, %f106;
	@%p3904 bra 	$L__BB0_397;
	setp.neu.f32 	%p3906, %f1, %f70;
	@%p3906 bra 	$L__BB0_396;
	add.s64 	%rd7814, %rd1, %rd5;
	mov.b32 	%r5863, 1165225984;
	st.global.u32 	[%rd7814], %r5863;
	bra.uni 	$L__BB0_8192;
$L__BB0_396:
	add.s64 	%rd7812, %rd1, %rd5;
	mov.b32 	%r5862, 1165221888;
	st.global.u32 	[%rd7812], %r5862;
	bra.uni 	$L__BB0_8192;
$L__BB0_397:
	setp.neu.f32 	%p3905, %f1, %f106;
	@%p3905 bra 	$L__BB0_399;
	add.s64 	%rd7810, %rd1, %rd5;
	mov.b32 	%r5861, 1165217792;
	st.global.u32 	[%rd7810], %r5861;
	bra.uni 	$L__BB0_8192;
$L__BB0_399:
	add.s64 	%rd7808, %rd1, %rd5;
	mov.b32 	%r5860, 1165213696;
	st.global.u32 	[%rd7808], %r5860;
	bra.uni 	$L__BB0_8192;
$L__BB0_400:
	add.s32 	%r5854, %r2, 3897;
	cvt.rn.f32.s32 	%f107, %r5854;
	setp.leu.f32 	%p3901, %f1, %f107;
	@%p3901 bra 	$L__BB0_404;
	setp.neu.f32 	%p3903, %f1, %f105;
	@%p3903 bra 	$L__BB0_403;
	add.s64 	%rd7806, %rd1, %rd5;
	mov.b32 	%r5858, 1165209600;
	st.global.u32 	[%rd7806], %r5858;
	bra.uni 	$L__BB0_8192;
$L__BB0_403:
	add.s64 	%rd7804, %rd1, %rd5;
	mov.b32 	%r5857, 1165205504;
	st.global.u32 	[%rd7804], %r5857;
	bra.uni 	$L__BB0_8192;
$L__BB0_404:
	setp.neu.f32 	%p3902, %f1, %f107;
	@%p3902 bra 	$L__BB0_406;
	add.s64 	%rd7802, %rd1, %rd5;
	mov.b32 	%r5856, 1165201408;
	st.global.u32 	[%rd7802], %r5856;
	bra.uni 	$L__BB0_8192;
$L__BB0_406:
	add.s64 	%rd7800, %rd1, %rd5;
	mov.b32 	%r5855, 1165197312;
	st.global.u32 	[%rd7800], %r5855;
	bra.uni 	$L__BB0_8192;
$L__BB0_407:
	add.s32 	%r5842, %r2, 3891;
	cvt.rn.f32.s32 	%f108, %r5842;
	setp.leu.f32 	%p3893, %f1, %f108;
	@%p3893 bra 	$L__BB0_415;
	add.s32 	%r5848, %r2, 3893;
	cvt.rn.f32.s32 	%f109, %r5848;
	setp.leu.f32 	%p3897, %f1, %f109;
	@%p3897 bra 	$L__BB0_412;
	setp.neu.f32 	%p3899, %f1, %f104;
	@%p3899 bra 	$L__BB0_411;
	add.s64 	%rd7798, %rd1, %rd5;
	mov.b32 	%r5852, 1165193216;
	st.global.u32 	[%rd7798], %r5852;
	bra.uni 	$L__BB0_8192;
$L__BB0_411:
	add.s64 	%rd7796, %rd1, %rd5;
	mov.b32 	%r5851, 1165189120;
	st.global.u32 	[%rd7796], %r5851;
	bra.uni 	$L__BB0_8192;
$L__BB0_412:
	setp.neu.f32 	%p3898, %f1, %f109;
	@%p3898 bra 	$L__BB0_414;
	add.s64 	%rd7794, %rd1, %rd5;
	mov.b32 	%r5850, 1165185024;
	st.global.u32 	[%rd7794], %r5850;
	bra.uni 	$L__BB0_8192;
$L__BB0_414:
	add.s64 	%rd7792, %rd1, %rd5;
	mov.b32 	%r5849, 1165180928;
	st.global.u32 	[%rd7792], %r5849;
	bra.uni 	$L__BB0_8192;
$L__BB0_415:
	add.s32 	%r5843, %r2, 3889;
	cvt.rn.f32.s32 	%f110, %r5843;
	setp.leu.f32 	%p3894, %f1, %f110;
	@%p3894 bra 	$L__BB0_419;
	setp.neu.f32 	%p3896, %f1, %f108;
	@%p3896 bra 	$L__BB0_418;
	add.s64 	%rd7790, %rd1, %rd5;
	mov.b32 	%r5847, 1165176832;
	st.global.u32 	[%rd7790], %r5847;
	bra.uni 	$L__BB0_8192;
$L__BB0_418:
	add.s64 	%rd7788, %rd1, %rd5;
	mov.b32 	%r5846, 1165172736;
	st.global.u32 	[%rd7788], %r5846;
	bra.uni 	$L__BB0_8192;
$L__BB0_419:
	setp.neu.f32 	%p3895, %f1, %f110;
	@%p3895 bra 	$L__BB0_421;
	add.s64 	%rd7786, %rd1, %rd5;
	mov.b32 	%r5845, 1165168640;
	st.global.u32 	[%rd7786], %r5845;
	bra.uni 	$L__BB0_8192;
$L__BB0_421:
	add.s64 	%rd7784, %rd1, %rd5;
	mov.b32 	%r5844, 1165164544;
	st.global.u32 	[%rd7784], %r5844;
	bra.uni 	$L__BB0_8192;
$L__BB0_422:
	add.s32 	%r5818, %r2, 3879;
	cvt.rn.f32.s32 	%f111, %r5818;
	setp.leu.f32 	%p3877, %f1, %f111;
	@%p3877 bra 	$L__BB0_438;
	add.s32 	%r5830, %r2, 3883;
	cvt.rn.f32.s32 	%f112, %r5830;
	setp.leu.f32 	%p3885, %f1, %f112;
	@%p3885 bra 	$L__BB0_431;
	add.s32 	%r5836, %r2, 3885;
	cvt.rn.f32.s32 	%f113, %r5836;
	setp.leu.f32 	%p3889, %f1, %f113;
	@%p3889 bra 	$L__BB0_428;
	setp.neu.f32 	%p3891, %f1, %f103;
	@%p3891 bra 	$L__BB0_427;
	add.s64 	%rd7782, %rd1, %rd5;
	mov.b32 	%r5840, 1165160448;
	st.global.u32 	[%rd7782], %r5840;
	bra.uni 	$L__BB0_8192;
$L__BB0_427:
	add.s64 	%rd7780, %rd1, %rd5;
	mov.b32 	%r5839, 1165156352;
	st.global.u32 	[%rd7780], %r5839;
	bra.uni 	$L__BB0_8192;
$L__BB0_428:
	setp.neu.f32 	%p3890, %f1, %f113;
	@%p3890 bra 	$L__BB0_430;
	add.s64 	%rd7778, %rd1, %rd5;
	mov.b32 	%r5838, 1165152256;
	st.global.u32 	[%rd7778], %r5838;
	bra.uni 	$L__BB0_8192;
$L__BB0_430:
	add.s64 	%rd7776, %rd1, %rd5;
	mov.b32 	%r5837, 1165148160;
	st.global.u32 	[%rd7776], %r5837;
	bra.uni 	$L__BB0_8192;
$L__BB0_431:
	add.s32 	%r5831, %r2, 3881;
	cvt.rn.f32.s32 	%f114, %r5831;
	setp.leu.f32 	%p3886, %f1, %f114;
	@%p3886 bra 	$L__BB0_435;
	setp.neu.f32 	%p3888, %f1, %f112;
	@%p3888 bra 	$L__BB0_434;
	add.s64 	%rd7774, %rd1, %rd5;
	mov.b32 	%r5835, 1165144064;
	st.global.u32 	[%rd7774], %r5835;
	bra.uni 	$L__BB0_8192;
$L__BB0_434:
	add.s64 	%rd7772, %rd1, %rd5;
	mov.b32 	%r5834, 1165139968;
	st.global.u32 	[%rd7772], %r5834;
	bra.uni 	$L__BB0_8192;
$L__BB0_435:
	setp.neu.f32 	%p3887, %f1, %f114;
	@%p3887 bra 	$L__BB0_437;
	add.s64 	%rd7770, %rd1, %rd5;
	mov.b32 	%r5833, 1165135872;
	st.global.u32 	[%rd7770], %r5833;
	bra.uni 	$L__BB0_8192;
$L__BB0_437:
	add.s64 	%rd7768, %rd1, %rd5;
	mov.b32 	%r5832, 1165131776;
	st.global.u32 	[%rd7768], %r5832;
	bra.uni 	$L__BB0_8192;
$L__BB0_438:
	add.s32 	%r5819, %r2, 3875;
	cvt.rn.f32.s32 	%f115, %r5819;
	setp.leu.f32 	%p3878, %f1, %f115;
	@%p3878 bra 	$L__BB0_446;
	add.s32 	%r5825, %r2, 3877;
	cvt.rn.f32.s32 	%f116, %r5825;
	setp.leu.f32 	%p3882, %f1, %f116;
	@%p3882 bra 	$L__BB0_443;
	setp.neu.f32 	%p3884, %f1, %f111;
	@%p3884 bra 	$L__BB0_442;
	add.s64 	%rd7766, %rd1, %rd5;
	mov.b32 	%r5829, 1165127680;
	st.global.u32 	[%rd7766], %r5829;
	bra.uni 	$L__BB0_8192;
$L__BB0_442:
	add.s64 	%rd7764, %rd1, %rd5;
	mov.b32 	%r5828, 1165123584;
	st.global.u32 	[%rd7764], %r5828;
	bra.uni 	$L__BB0_8192;
$L__BB0_443:
	setp.neu.f32 	%p3883, %f1, %f116;
	@%p3883 bra 	$L__BB0_445;
	add.s64 	%rd7762, %rd1, %rd5;
	mov.b32 	%r5827, 1165119488;
	st.global.u32 	[%rd7762], %r5827;
	bra.uni 	$L__BB0_8192;
$L__BB0_445:
	add.s64 	%rd7760, %rd1, %rd5;
	mov.b32 	%r5826, 1165115392;
	st.global.u32 	[%rd7760], %r5826;
	bra.uni 	$L__BB0_8192;
$L__BB0_446:
	add.s32 	%r5820, %r2, 3873;
	cvt.rn.f32.s32 	%f117, %r5820;
	setp.leu.f32 	%p3879, %f1, %f117;
	@%p3879 bra 	$L__BB0_450;
	setp.neu.f32 	%p3881, %f1, %f115;
	@%p3881 bra 	$L__BB0_449;
	add.s64 	%rd7758, %rd1, %rd5;
	mov.b32 	%r5824, 1165111296;
	st.global.u32 	[%rd7758], %r5824;
	bra.uni 	$L__BB0_8192;
$L__BB0_449:
	add.s64 	%rd7756, %rd1, %rd5;
	mov.b32 	%r5823, 1165107200;
	st.global.u32 	[%rd7756], %r5823;
	bra.uni 	$L__BB0_8192;
$L__BB0_450:
	setp.neu.f32 	%p3880, %f1, %f117;
	@%p3880 bra 	$L__BB0_452;
	add.s64 	%rd7754, %rd1, %rd5;
	mov.b32 	%r5822, 1165103104;
	st.global.u32 	[%rd7754], %r5822;
	bra.uni 	$L__BB0_8192;
$L__BB0_452:
	add.s64 	%rd7752, %rd1, %rd5;
	mov.b32 	%r5821, 1165099008;
	st.global.u32 	[%rd7752], %r5821;
	bra.uni 	$L__BB0_8192;
$L__BB0_453:
	add.s32 	%r5770, %r2, 3855;
	cvt.rn.f32.s32 	%f118, %r5770;
	setp.leu.f32 	%p3845, %f1, %f118;
	@%p3845 bra 	$L__BB0_485;
	add.s32 	%r5794, %r2, 3863;
	cvt.rn.f32.s32 	%f119, %r5794;
	setp.leu.f32 	%p3861, %f1, %f119;
	@%p3861 bra 	$L__BB0_470;
	add.s32 	%r5806, %r2, 3867;
	cvt.rn.f32.s32 	%f120, %r5806;
	setp.leu.f32 	%p3869, %f1, %f120;
	@%p3869 bra 	$L__BB0_463;
	add.s32 	%r5812, %r2, 3869;
	cvt.rn.f32.s32 	%f121, %r5812;
	setp.leu.f32 	%p3873, %f1, %f121;
	@%p3873 bra 	$L__BB0_460;
	setp.neu.f32 	%p3875, %f1, %f102;
	@%p3875 bra 	$L__BB0_459;
	add.s64 	%rd7750, %rd1, %rd5;
	mov.b32 	%r5816, 1165094912;
	st.global.u32 	[%rd7750], %r5816;
	bra.uni 	$L__BB0_8192;
$L__BB0_459:
	add.s64 	%rd7748, %rd1, %rd5;
	mov.b32 	%r5815, 1165090816;
	st.global.u32 	[%rd7748], %r5815;
	bra.uni 	$L__BB0_8192;
$L__BB0_460:
	setp.neu.f32 	%p3874, %f1, %f121;
	@%p3874 bra 	$L__BB0_462;
	add.s64 	%rd7746, %rd1, %rd5;
	mov.b32 	%r5814, 1165086720;
	st.global.u32 	[%rd7746], %r5814;
	bra.uni 	$L__BB0_8192;
$L__BB0_462:
	add.s64 	%rd7744, %rd1, %rd5;
	mov.b32 	%r5813, 1165082624;
	st.global.u32 	[%rd7744], %r5813;
	bra.uni 	$L__BB0_8192;
$L__BB0_463:
	add.s32 	%r5807, %r2, 3865;
	cvt.rn.f32.s32 	%f122, %r5807;
	setp.leu.f32 	%p3870, %f1, %f122;
	@%p3870 bra 	$L__BB0_467;
	setp.neu.f32 	%p3872, %f1, %f120;
	@%p3872 bra 	$L__BB0_466;
	add.s64 	%rd7742, %rd1, %rd5;
	mov.b32 	%r5811, 1165078528;
	st.global.u32 	[%rd7742], %r5811;
	bra.uni 	$L__BB0_8192;
$L__BB0_466:
	add.s64 	%rd7740, %rd1, %rd5;
	mov.b32 	%r5810, 1165074432;
	st.global.u32 	[%rd7740], %r5810;
	bra.uni 	$L__BB0_8192;
$L__BB0_467:
	setp.neu.f32 	%p3871, %f1, %f122;
	@%p3871 bra 	$L__BB0_469;
	add.s64 	%rd7738, %rd1, %rd5;
	mov.b32 	%r5809, 1165070336;
	st.global.u32 	[%rd7738], %r5809;
	bra.uni 	$L__BB0_8192;
$L__BB0_469:
	add.s64 	%rd7736, %rd1, %rd5;
	mov.b32 	%r5808, 1165066240;
	st.global.u32 	[%rd7736], %r5808;
	bra.uni 	$L__BB0_8192;
$L__BB0_470:
	add.s32 	%r5795, %r2, 3859;
	cvt.rn.f32.s32 	%f123, %r5795;
	setp.leu.f32 	%p3862, %f1, %f123;
	@%p3862 bra 	$L__BB0_478;
	add.s32 	%r5801, %r2, 3861;
	cvt.rn.f32.s32 	%f124, %r5801;
	setp.leu.f32 	%p3866, %f1, %f124;
	@%p3866 bra 	$L__BB0_475;
	setp.neu.f32 	%p3868, %f1, %f119;
	@%p3868 bra 	$L__BB0_474;
	add.s64 	%rd7734, %rd1, %rd5;
	mov.b32 	%r5805, 1165062144;
	st.global.u32 	[%rd7734], %r5805;
	bra.uni 	$L__BB0_8192;
$L__BB0_474:
	add.s64 	%rd7732, %rd1, %rd5;
	mov.b32 	%r5804, 1165058048;
	st.global.u32 	[%rd7732], %r5804;
	bra.uni 	$L__BB0_8192;
$L__BB0_475:
	setp.neu.f32 	%p3867, %f1, %f124;
	@%p3867 bra 	$L__BB0_477;
	add.s64 	%rd7730, %rd1, %rd5;
	mov.b32 	%r5803, 1165053952;
	st.global.u32 	[%rd7730], %r5803;
	bra.uni 	$L__BB0_8192;
$L__BB0_477:
	add.s64 	%rd7728, %rd1, %rd5;
	mov.b32 	%r5802, 1165049856;
	st.global.u32 	[%rd7728], %r5802;
	bra.uni 	$L__BB0_8192;
$L__BB0_478:
	add.s32 	%r5796, %r2, 3857;
	cvt.rn.f32.s32 	%f125, %r5796;
	setp.leu.f32 	%p3863, %f1, %f125;
	@%p3863 bra 	$L__BB0_482;
	setp.neu.f32 	%p3865, %f1, %f123;
	@%p3865 bra 	$L__BB0_481;
	add.s64 	%rd7726, %rd1, %rd5;
	mov.b32 	%r5800, 1165045760;
	st.global.u32 	[%rd7726], %r5800;
	bra.uni 	$L__BB0_8192;
$L__BB0_481:
	add.s64 	%rd7724, %rd1, %rd5;
	mov.b32 	%r5799, 1165041664;
	st.global.u32 	[%rd7724], %r5799;
	bra.uni 	$L__BB0_8192;
$L__BB0_482:
	setp.neu.f32 	%p3864, %f1, %f125;
	@%p3864 bra 	$L__BB0_484;
	add.s64 	%rd7722, %rd1, %rd5;
	mov.b32 	%r5798, 1165037568;
	st.global.u32 	[%rd7722], %r5798;
	bra.uni 	$L__BB0_8192;
$L__BB0_484:
	add.s64 	%rd7720, %rd1, %rd5;
	mov.b32 	%r5797, 1165033472;
	st.global.u32 	[%rd7720], %r5797;
	bra.uni 	$L__BB0_8192;
$L__BB0_485:
	add.s32 	%r5771, %r2, 3847;
	cvt.rn.f32.s32 	%f126, %r5771;
	setp.leu.f32 	%p3846, %f1, %f126;
	@%p3846 bra 	$L__BB0_501;
	add.s32 	%r5783, %r2, 3851;
	cvt.rn.f32.s32 	%f127, %r5783;
	setp.leu.f32 	%p3854, %f1, %f127;
	@%p3854 bra 	$L__BB0_494;
	add.s32 	%r5789, %r2, 3853;
	cvt.rn.f32.s32 	%f128, %r5789;
	setp.leu.f32 	%p3858, %f1, %f128;
	@%p3858 bra 	$L__BB0_491;
	setp.neu.f32 	%p3860, %f1, %f118;
	@%p3860 bra 	$L__BB0_490;
	add.s64 	%rd7718, %rd1, %rd5;
	mov.b32 	%r5793, 1165029376;
	st.global.u32 	[%rd7718], %r5793;
	bra.uni 	$L__BB0_8192;
$L__BB0_490:
	add.s64 	%rd7716, %rd1, %rd5;
	mov.b32 	%r5792, 1165025280;
	st.global.u32 	[%rd7716], %r5792;
	bra.uni 	$L__BB0_8192;
$L__BB0_491:
	setp.neu.f32 	%p3859, %f1, %f128;
	@%p3859 bra 	$L__BB0_493;
	add.s64 	%rd7714, %rd1, %rd5;
	mov.b32 	%r5791, 1165021184;
	st.global.u32 	[%rd7714], %r5791;
	bra.uni 	$L__BB0_8192;
$L__BB0_493:
	add.s64 	%rd7712, %rd1, %rd5;
	mov.b32 	%r5790, 1165017088;
	st.global.u32 	[%rd7712], %r5790;
	bra.uni 	$L__BB0_8192;
$L__BB0_494:
	add.s32 	%r5784, %r2, 3849;
	cvt.rn.f32.s32 	%f129, %r5784;
	setp.leu.f32 	%p3855, %f1, %f129;
	@%p3855 bra 	$L__BB0_498;
	setp.neu.f32 	%p3857, %f1, %f127;
	@%p3857 bra 	$L__BB0_497;
	add.s64 	%rd7710, %rd1, %rd5;
	mov.b32 	%r5788, 1165012992;
	st.global.u32 	[%rd7710], %r5788;
	bra.uni 	$L__BB0_8192;
$L__BB0_497:
	add.s64 	%rd7708, %rd1, %rd5;
	mov.b32 	%r5787, 1165008896;
	st.global.u32 	[%rd7708], %r5787;
	bra.uni 	$L__BB0_8192;
$L__BB0_498:
	setp.neu.f32 	%p3856, %f1, %f129;
	@%p3856 bra 	$L__BB0_500;
	add.s64 	%rd7706, %rd1, %rd5;
	mov.b32 	%r5786, 1165004800;
	st.global.u32 	[%rd7706], %r5786;
	bra.uni 	$L__BB0_8192;
$L__BB0_500:
	add.s64 	%rd7704, %rd1, %rd5;
	mov.b32 	%r5785, 1165000704;
	st.global.u32 	[%rd7704], %r5785;
	bra.uni 	$L__BB0_8192;
$L__BB0_501:
	add.s32 	%r5772, %r2, 3843;
	cvt.rn.f32.s32 	%f130, %r5772;
	setp.leu.f32 	%p3847, %f1, %f130;
	@%p3847 bra 	$L__BB0_509;
	add.s32 	%r5778, %r2, 3845;
	cvt.rn.f32.s32 	%f131, %r5778;
	setp.leu.f32 	%p3851, %f1, %f131;
	@%p3851 bra 	$L__BB0_506;
	setp.neu.f32 	%p3853, %f1, %f126;
	@%p3853 bra 	$L__BB0_505;
	add.s64 	%rd7702, %rd1, %rd5;
	mov.b32 	%r5782, 1164996608;
	st.global.u32 	[%rd7702], %r5782;
	bra.uni 	$L__BB0_8192;
$L__BB0_505:
	add.s64 	%rd7700, %rd1, %rd5;
	mov.b32 	%r5781, 1164992512;
	st.global.u32 	[%rd7700], %r5781;
	bra.uni 	$L__BB0_8192;
$L__BB0_506:
	setp.neu.f32 	%p3852, %f1, %f131;
	@%p3852 bra 	$L__BB0_508;
	add.s64 	%rd7698, %rd1, %rd5;
	mov.b32 	%r5780, 1164988416;
	st.global.u32 	[%rd7698], %r5780;
	bra.uni 	$L__BB0_8192;
$L__BB0_508:
	add.s64 	%rd7696, %rd1, %rd5;
	mov.b32 	%r5779, 1164984320;
	st.global.u32 	[%rd7696], %r5779;
	bra.uni 	$L__BB0_8192;
$L__BB0_509:
	add.s32 	%r5773, %r2, 3841;
	cvt.rn.f32.s32 	%f132, %r5773;
	setp.leu.f32 	%p3848, %f1, %f132;
	@%p3848 bra 	$L__BB0_513;
	setp.neu.f32 	%p3850, %f1, %f130;
	@%p3850 bra 	$L__BB0_512;
	add.s64 	%rd7694, %rd1, %rd5;
	mov.b32 	%r5777, 1164980224;
	st.global.u32 	[%rd7694], %r5777;
	bra.uni 	$L__BB0_8192;
$L__BB0_512:
	add.s64 	%rd7692, %rd1, %rd5;
	mov.b32 	%r5776, 1164976128;
	st.global.u32 	[%rd7692], %r5776;
	bra.uni 	$L__BB0_8192;
$L__BB0_513:
	setp.neu.f32 	%p3849, %f1, %f132;
	@%p3849 bra 	$L__BB0_515;
	add.s64 	%rd7690, %rd1, %rd5;
	mov.b32 	%r5775, 1164972032;
	st.global.u32 	[%rd7690], %r5775;
	bra.uni 	$L__BB0_8192;
$L__BB0_515:
	add.s64 	%rd7688, %rd1, %rd5;
	mov.b32 	%r5774, 1164967936;
	st.global.u32 	[%rd7688], %r5774;
	bra.uni 	$L__BB0_8192;
$L__BB0_516:
	add.s32 	%r5384, %r2, 3711;
	cvt.rn.f32.s32 	%f133, %r5384;
	setp.leu.f32 	%p3587, %f1, %f133;
	@%p3587 bra 	$L__BB0_772;
	add.s32 	%r5576, %r2, 3775;
	cvt.rn.f32.s32 	%f134, %r5576;
	setp.leu.f32 	%p3715, %f1, %f134;
	@%p3715 bra 	$L__BB0_645;
	add.s32 	%r5672, %r2, 3807;
	cvt.rn.f32.s32 	%f135, %r5672;
	setp.leu.f32 	%p3779, %f1, %f135;
	@%p3779 bra 	$L__BB0_582;
	add.s32 	%r5720, %r2, 3823;
	cvt.rn.f32.s32 	%f136, %r5720;
	setp.leu.f32 	%p3811, %f1, %f136;
	@%p3811 bra 	$L__BB0_551;
	add.s32 	%r5744, %r2, 3831;
	cvt.rn.f32.s32 	%f137, %r5744;
	setp.leu.f32 	%p3827, %f1, %f137;
	@%p3827 bra 	$L__BB0_536;
	add.s32 	%r5756, %r2, 3835;
	cvt.rn.f32.s32 	%f138, %r5756;
	setp.leu.f32 	%p3835, %f1, %f138;
	@%p3835 bra 	$L__BB0_529;
	add.s32 	%r5762, %r2, 3837;
	cvt.rn.f32.s32 	%f139, %r5762;
	setp.leu.f32 	%p3839, %f1, %f139;
	@%p3839 bra 	$L__BB0_526;
	setp.neu.f32 	%p3841, %f1, %f5;
	@%p3841 bra 	$L__BB0_525;
	add.s64 	%rd7686, %rd1, %rd5;
	mov.b32 	%r5766, 1164963840;
	st.global.u32 	[%rd7686], %r5766;
	bra.uni 	$L__BB0_8192;
$L__BB0_525:
	add.s64 	%rd7684, %rd1, %rd5;
	mov.b32 	%r5765, 1164959744;
	st.global.u32 	[%rd7684], %r5765;
	bra.uni 	$L__BB0_8192;
$L__BB0_526:
	setp.neu.f32 	%p3840, %f1, %f139;
	@%p3840 bra 	$L__BB0_528;
	add.s64 	%rd7682, %rd1, %rd5;
	mov.b32 	%r5764, 1164955648;
	st.global.u32 	[%rd7682], %r5764;
	bra.uni 	$L__BB0_8192;
$L__BB0_528:
	add.s64 	%rd7680, %rd1, %rd5;
	mov.b32 	%r5763, 1164951552;
	st.global.u32 	[%rd7680], %r5763;
	bra.uni 	$L__BB0_8192;
$L__BB0_529:
	add.s32 	%r5757, %r2, 3833;
	cvt.rn.f32.s32 	%f140, %r5757;
	setp.leu.f32 	%p3836, %f1, %f140;
	@%p3836 bra 	$L__BB0_533;
	setp.neu.f32 	%p3838, %f1, %f138;
	@%p3838 bra 	$L__BB0_532;
	add.s64 	%rd7678, %rd1, %rd5;
	mov.b32 	%r5761, 1164947456;
	st.global.u32 	[%rd7678], %r5761;
	bra.uni 	$L__BB0_8192;
$L__BB0_532:
	add.s64 	%rd7676, %rd1, %rd5;
	mov.b32 	%r5760, 1164943360;
	st.global.u32 	[%rd7676], %r5760;
	bra.uni 	$L__BB0_8192;
$L__BB0_533:
	setp.neu.f32 	%p3837, %f1, %f140;
	@%p3837 bra 	$L__BB0_535;
	add.s64 	%rd7674, %rd1, %rd5;
	mov.b32 	%r5759, 1164939264;
	st.global.u32 	[%rd7674], %r5759;
	bra.uni 	$L__BB0_8192;
$L__BB0_535:
	add.s64 	%rd7672, %rd1, %rd5;
	mov.b32 	%r5758, 1164935168;
	st.global.u32 	[%rd7672], %r5758;
	bra.uni 	$L__BB0_8192;
$L__BB0_536:
	add.s32 	%r5745, %r2, 3827;
	cvt.rn.f32.s32 	%f141, %r5745;
	setp.leu.f32 	%p3828, %f1, %f141;
	@%p3828 bra 	$L__BB0_544;
	add.s32 	%r5751, %r2, 3829;
	cvt.rn.f32.s32 	%f142, %r5751;
	setp.leu.f32 	%p3832, %f1, %f142;
	@%p3832 bra 	$L__BB0_541;
	setp.neu.f32 	%p3834, %f1, %f137;
	@%p3834 bra 	$L__BB0_540;
	add.s64 	%rd7670, %rd1, %rd5;
	mov.b32 	%r5755, 1164931072;
	st.global.u32 	[%rd7670], %r5755;
	bra.uni 	$L__BB0_8192;
$L__BB0_540:
	add.s64 	%rd7668, %rd1, %rd5;
	mov.b32 	%r5754, 1164926976;
	st.global.u32 	[%rd7668], %r5754;
	bra.uni 	$L__BB0_8192;
$L__BB0_541:
	setp.neu.f32 	%p3833, %f1, %f142;
	@%p3833 bra 	$L__BB0_543;
	add.s64 	%rd7666, %rd1, %rd5;
	mov.b32 	%r5753, 1164922880;
	st.global.u32 	[%rd7666], %r5753;
	bra.uni 	$L__BB0_8192;
$L__BB0_543:
	add.s64 	%rd7664, %rd1, %rd5;
	mov.b32 	%r5752, 1164918784;
	st.global.u32 	[%rd7664], %r5752;
	bra.uni 	$L__BB0_8192;
$L__BB0_544:
	add.s32 	%r5746, %r2, 3825;
	cvt.rn.f32.s32 	%f143, %r5746;
	setp.leu.f32 	%p3829, %f1, %f143;
	@%p3829 bra 	$L__BB0_548;
	setp.neu.f32 	%p3831, %f1, %f141;
	@%p3831 bra 	$L__BB0_547;
	add.s64 	%rd7662, %rd1, %rd5;
	mov.b32 	%r5750, 1164914688;
	st.global.u32 	[%rd7662], %r5750;
	bra.uni 	$L__BB0_8192;
$L__BB0_547:
	add.s64 	%rd7660, %rd1, %rd5;
	mov.b32 	%r5749, 1164910592;
	st.global.u32 	[%rd7660], %r5749;
	bra.uni 	$L__BB0_8192;
$L__BB0_548:
	setp.neu.f32 	%p3830, %f1, %f143;
	@%p3830 bra 	$L__BB0_550;
	add.s64 	%rd7658, %rd1, %rd5;
	mov.b32 	%r5748, 1164906496;
	st.global.u32 	[%rd7658], %r5748;
	bra.uni 	$L__BB0_8192;
$L__BB0_550:
	add.s64 	%rd7656, %rd1, %rd5;
	mov.b32 	%r5747, 1164902400;
	st.global.u32 	[%rd7656], %r5747;
	bra.uni 	$L__BB0_8192;
$L__BB0_551:
	add.s32 	%r5721, %r2, 3815;
	cvt.rn.f32.s32 	%f144, %r5721;
	setp.leu.f32 	%p3812, %f1, %f144;
	@%p3812 bra 	$L__BB0_567;
	add.s32 	%r5733, %r2, 3819;
	cvt.rn.f32.s32 	%f145, %r5733;
	setp.leu.f32 	%p3820, %f1, %f145;
	@%p3820 bra 	$L__BB0_560;
	add.s32 	%r5739, %r2, 3821;
	cvt.rn.f32.s32 	%f146, %r5739;
	setp.leu.f32 	%p3824, %f1, %f146;
	@%p3824 bra 	$L__BB0_557;
	setp.neu.f32 	%p3826, %f1, %f136;
	@%p3826 bra 	$L__BB0_556;
	add.s64 	%rd7654, %rd1, %rd5;
	mov.b32 	%r5743, 1164898304;
	st.global.u32 	[%rd7654], %r5743;
	bra.uni 	$L__BB0_8192;
$L__BB0_556:
	add.s64 	%rd7652, %rd1, %rd5;
	mov.b32 	%r5742, 1164894208;
	st.global.u32 	[%rd7652], %r5742;
	bra.uni 	$L__BB0_8192;
$L__BB0_557:
	setp.neu.f32 	%p3825, %f1, %f146;
	@%p3825 bra 	$L__BB0_559;
	add.s64 	%rd7650, %rd1, %rd5;
	mov.b32 	%r5741, 1164890112;
	st.global.u32 	[%rd7650], %r5741;
	bra.uni 	$L__BB0_8192;
$L__BB0_559:
	add.s64 	%rd7648, %rd1, %rd5;
	mov.b32 	%r5740, 1164886016;
	st.global.u32 	[%rd7648], %r5740;
	bra.uni 	$L__BB0_8192;
$L__BB0_560:
	add.s32 	%r5734, %r2, 3817;
	cvt.rn.f32.s32 	%f147, %r5734;
	setp.leu.f32 	%p3821, %f1, %f147;
	@%p3821 bra 	$L__BB0_564;
	setp.neu.f32 	%p3823, %f1, %f145;
	@%p3823 bra 	$L__BB0_563;
	add.s64 	%rd7646, %rd1, %rd5;
	mov.b32 	%r5738, 1164881920;
	st.global.u32 	[%rd7646], %r5738;
	bra.uni 	$L__BB0_8192;
$L__BB0_563:
	add.s64 	%rd7644, %rd1, %rd5;
	mov.b32 	%r5737, 1164877824;
	st.global.u32 	[%rd7644], %r5737;
	bra.uni 	$L__BB0_8192;
$L__BB0_564:
	setp.neu.f32 	%p3822, %f1, %f147;
	@%p3822 bra 	$L__BB0_566;
	add.s64 	%rd7642, %rd1, %rd5;
	mov.b32 	%r5736, 1164873728;
	st.global.u32 	[%rd7642], %r5736;
	bra.uni 	$L__BB0_8192;
$L__BB0_566:
	add.s64 	%rd7640, %rd1, %rd5;
	mov.b32 	%r5735, 1164869632;
	st.global.u32 	[%rd7640], %r5735;
	bra.uni 	$L__BB0_8192;
$L__BB0_567:
	add.s32 	%r5722, %r2, 3811;
	cvt.rn.f32.s32 	%f148, %r5722;
	setp.leu.f32 	%p3813, %f1, %f148;
	@%p3813 bra 	$L__BB0_575;
	add.s32 	%r5728, %r2, 3813;
	cvt.rn.f32.s32 	%f149, %r5728;
	setp.leu.f32 	%p3817, %f1, %f149;
	@%p3817 bra 	$L__BB0_572;
	setp.neu.f32 	%p3819, %f1, %f144;
	@%p3819 bra 	$L__BB0_571;
	add.s64 	%rd7638, %rd1, %rd5;
	mov.b32 	%r5732, 1164865536;
	st.global.u32 	[%rd7638], %r5732;
	bra.uni 	$L__BB0_8192;
$L__BB0_571:
	add.s64 	%rd7636, %rd1, %rd5;
	mov.b32 	%r5731, 1164861440;
	st.global.u32 	[%rd7636], %r5731;
	bra.uni 	$L__BB0_8192;
$L__BB0_572:
	setp.neu.f32 	%p3818, %f1, %f149;
	@%p3818 bra 	$L__BB0_574;
	add.s64 	%rd7634, %rd1, %rd5;
	mov.b32 	%r5730, 1164857344;
	st.global.u32 	[%rd7634], %r5730;
	bra.uni 	$L__BB0_8192;
$L__BB0_574:
	add.s64 	%rd7632, %rd1, %rd5;
	mov.b32 	%r5729, 1164853248;
	st.global.u32 	[%rd7632], %r5729;
	bra.uni 	$L__BB0_8192;
$L__BB0_575:
	add.s32 	%r5723, %r2, 3809;
	cvt.rn.f32.s32 	%f150, %r5723;
	setp.leu.f32 	%p3814, %f1, %f150;
	@%p3814 bra 	$L__BB0_579;
	setp.neu.f32 	%p3816, %f1, %f148;
	@%p3816 bra 	$L__BB0_578;
	add.s64 	%rd7630, %rd1, %rd5;
	mov.b32 	%r5727, 1164849152;
	st.global.u32 	[%rd7630], %r5727;
	bra.uni 	$L__BB0_8192;
$L__BB0_578:
	add.s64 	%rd7628, %rd1, %rd5;
	mov.b32 	%r5726, 1164845056;
	st.global.u32 	[%rd7628], %r5726;
	bra.uni 	$L__BB0_8192;
$L__BB0_579:
	setp.neu.f32 	%p3815, %f1, %f150;
	@%p3815 bra 	$L__BB0_581;
	add.s64 	%rd7626, %rd1, %rd5;
	mov.b32 	%r5725, 1164840960;
	st.global.u32 	[%rd7626], %r5725;
	bra.uni 	$L__BB0_8192;
$L__BB0_581:
	add.s64 	%rd7624, %rd1, %rd5;
	mov.b32 	%r5724, 1164836864;
	st.global.u32 	[%rd7624], %r5724;
	bra.uni 	$L__BB0_8192;
$L__BB0_582:
	add.s32 	%r5673, %r2, 3791;
	cvt.rn.f32.s32 	%f151, %r5673;
	setp.leu.f32 	%p3780, %f1, %f151;
	@%p3780 bra 	$L__BB0_614;
	add.s32 	%r5697, %r2, 3799;
	cvt.rn.f32.s32 	%f152, %r5697;
	setp.leu.f32 	%p3796, %f1, %f152;
	@%p3796 bra 	$L__BB0_599;
	add.s32 	%r5709, %r2, 3803;
	cvt.rn.f32.s32 	%f153, %r5709;
	setp.leu.f32 	%p3804, %f1, %f153;
	@%p3804 bra 	$L__BB0_592;
	add.s32 	%r5715, %r2, 3805;
	cvt.rn.f32.s32 	%f154, %r5715;
	setp.leu.f32 	%p3808, %f1, %f154;
	@%p3808 bra 	$L__BB0_589;
	setp.neu.f32 	%p3810, %f1, %f135;
	@%p3810 bra 	$L__BB0_588;
	add.s64 	%rd7622, %rd1, %rd5;
	mov.b32 	%r5719, 1164832768;
	st.global.u32 	[%rd7622], %r5719;
	bra.uni 	$L__BB0_8192;
$L__BB0_588:
	add.s64 	%rd7620, %rd1, %rd5;
	mov.b32 	%r5718, 1164828672;
	st.global.u32 	[%rd7620], %r5718;
	bra.uni 	$L__BB0_8192;
$L__BB0_589:
	setp.neu.f32 	%p3809, %f1, %f154;
	@%p3809 bra 	$L__BB0_591;
	add.s64 	%rd7618, %rd1, %rd5;
	mov.b32 	%r5717, 1164824576;
	st.global.u32 	[%rd7618], %r5717;
	bra.uni 	$L__BB0_8192;
$L__BB0_591:
	add.s64 	%rd7616, %rd1, %rd5;
	mov.b32 	%r5716, 1164820480;
	st.global.u32 	[%rd7616], %r5716;
	bra.uni 	$L__BB0_8192;
$L__BB0_592:
	add.s32 	%r5710, %r2, 3801;
	cvt.rn.f32.s32 	%f155, %r5710;
	setp.leu.f32 	%p3805, %f1, %f155;
	@%p3805 bra 	$L__BB0_596;
	setp.neu.f32 	%p3807, %f1, %f153;
	@%p3807 bra 	$L__BB0_595;
	add.s64 	%rd7614, %rd1, %rd5;
	mov.b32 	%r5714, 1164816384;
	st.global.u32 	[%rd7614], %r5714;
	bra.uni 	$L__BB0_8192;
$L__BB0_595:
	add.s64 	%rd7612, %rd1, %rd5;
	mov.b32 	%r5713, 1164812288;
	st.global.u32 	[%rd7612], %r5713;
	bra.uni 	$L__BB0_8192;
$L__BB0_596:
	setp.neu.f32 	%p3806, %f1, %f155;
	@%p3806 bra 	$L__BB0_598;
	add.s64 	%rd7610, %rd1, %rd5;
	mov.b32 	%r5712, 1164808192;
	st.global.u32 	[%rd7610], %r5712;
	bra.uni 	$L__BB0_8192;
$L__BB0_598:
	add.s64 	%rd7608, %rd1, %rd5;
	mov.b32 	%r5711, 1164804096;
	st.global.u32 	[%rd7608], %r5711;
	bra.uni 	$L__BB0_8192;
$L__BB0_599:
	add.s32 	%r5698, %r2, 3795;
	cvt.rn.f32.s32 	%f156, %r5698;
	setp.leu.f32 	%p3797, %f1, %f156;
	@%p3797 bra 	$L__BB0_607;
	add.s32 	%r5704, %r2, 3797;
	cvt.rn.f32.s32 	%f157, %r5704;
	setp.leu.f32 	%p3801, %f1, %f157;
	@%p3801 bra 	$L__BB0_604;
	setp.neu.f32 	%p3803, %f1, %f152;
	@%p3803 bra 	$L__BB0_603;
	add.s64 	%rd7606, %rd1, %rd5;
	mov.b32 	%r5708, 1164800000;
	st.global.u32 	[%rd7606], %r5708;
	bra.uni 	$L__BB0_8192;
$L__BB0_603:
	add.s64 	%rd7604, %rd1, %rd5;
	mov.b32 	%r5707, 1164795904;
	st.global.u32 	[%rd7604], %r5707;
	bra.uni 	$L__BB0_8192;
$L__BB0_604:
	setp.neu.f32 	%p3802, %f1, %f157;
	@%p3802 bra 	$L__BB0_606;
	add.s64 	%rd7602, %rd1, %rd5;
	mov.b32 	%r5706, 1164791808;
	st.global.u32 	[%rd7602], %r5706;
	bra.uni 	$L__BB0_8192;
$L__BB0_606:
	add.s64 	%rd7600, %rd1, %rd5;
	mov.b32 	%r5705, 1164787712;
	st.global.u32 	[%rd7600], %r5705;
	bra.uni 	$L__BB0_8192;
$L__BB0_607:
	add.s32 	%r5699, %r2, 3793;
	cvt.rn.f32.s32 	%f158, %r5699;
	setp.leu.f32 	%p3798, %f1, %f158;
	@%p3798 bra 	$L__BB0_611;
	setp.neu.f32 	%p3800, %f1, %f156;
	@%p3800 bra 	$L__BB0_610;
	add.s64 	%rd7598, %rd1, %rd5;
	mov.b32 	%r5703, 1164783616;
	st.global.u32 	[%rd7598], %r5703;
	bra.uni 	$L__BB0_8192;
$L__BB0_610:
	add.s64 	%rd7596, %rd1, %rd5;
	mov.b32 	%r5702, 1164779520;
	st.global.u32 	[%rd7596], %r5702;
	bra.uni 	$L__BB0_8192;
$L__BB0_611:
	setp.neu.f32 	%p3799, %f1, %f158;
	@%p3799 bra 	$L__BB0_613;
	add.s64 	%rd7594, %rd1, %rd5;
	mov.b32 	%r5701, 1164775424;
	st.global.u32 	[%rd7594], %r5701;
	bra.uni 	$L__BB0_8192;
$L__BB0_613:
	add.s64 	%rd7592, %rd1, %rd5;
	mov.b32 	%r5700, 1164771328;
	st.global.u32 	[%rd7592], %r5700;
	bra.uni 	$L__BB0_8192;
$L__BB0_614:
	add.s32 	%r5674, %r2, 3783;
	cvt.rn.f32.s32 	%f159, %r5674;
	setp.leu.f32 	%p3781, %f1, %f159;
	@%p3781 bra 	$L__BB0_630;
	add.s32 	%r5686, %r2, 3787;
	cvt.rn.f32.s32 	%f160, %r5686;
	setp.leu.f32 	%p3789, %f1, %f160;
	@%p3789 bra 	$L__BB0_623;
	add.s32 	%r5692, %r2, 3789;
	cvt.rn.f32.s32 	%f161, %r5692;
	setp.leu.f32 	%p3793, %f1, %f161;
	@%p3793 bra 	$L__BB0_620;
	setp.neu.f32 	%p3795, %f1, %f151;
	@%p3795 bra 	$L__BB0_619;
	add.s64 	%rd7590, %rd1, %rd5;
	mov.b32 	%r5696, 1164767232;
	st.global.u32 	[%rd7590], %r5696;
	bra.uni 	$L__BB0_8192;
$L__BB0_619:
	add.s64 	%rd7588, %rd1, %rd5;
	mov.b32 	%r5695, 1164763136;
	st.global.u32 	[%rd7588], %r5695;
	bra.uni 	$L__BB0_8192;
$L__BB0_620:
	setp.neu.f32 	%p3794, %f1, %f161;
	@%p3794 bra 	$L__BB0_622;
	add.s64 	%rd7586, %rd1, %rd5;
	mov.b32 	%r5694, 1164759040;
	st.global.u32 	[%rd7586], %r5694;
	bra.uni 	$L__BB0_8192;
$L__BB0_622:
	add.s64 	%rd7584, %rd1, %rd5;
	mov.b32 	%r5693, 1164754944;
	st.global.u32 	[%rd7584], %r5693;
	bra.uni 	$L__BB0_8192;
$L__BB0_623:
	add.s32 	%r5687, %r2, 3785;
	cvt.rn.f32.s32 	%f162, %r5687;
	setp.leu.f32 	%p3790, %f1, %f162;
	@%p3790 bra 	$L__BB0_627;
	setp.neu.f32 	%p3792, %f1, %f160;
	@%p3792 bra 	$L__BB0_626;
	add.s64 	%rd7582, %rd1, %rd5;
	mov.b32 	%r5691, 1164750848;
	st.global.u32 	[%rd7582], %r5691;
	bra.uni 	$L__BB0_8192;
$L__BB0_626:
	add.s64 	%rd7580, %rd1, %rd5;
	mov.b32 	%r5690, 1164746752;
	st.global.u32 	[%rd7580], %r5690;
	bra.uni 	$L__BB0_8192;
$L__BB0_627:
	setp.neu.f32 	%p3791, %f1, %f162;
	@%p3791 bra 	$L__BB0_629;
	add.s64 	%rd7578, %rd1, %rd5;
	mov.b32 	%r5689, 1164742656;
	st.global.u32 	[%rd7578], %r5689;
	bra.uni 	$L__BB0_8192;
$L__BB0_629:
	add.s64 	%rd7576, %rd1, %rd5;
	mov.b32 	%r5688, 1164738560;
	st.global.u32 	[%rd7576], %r5688;
	bra.uni 	$L__BB0_8192;
$L__BB0_630:
	add.s32 	%r5675, %r2, 3779;
	cvt.rn.f32.s32 	%f163, %r5675;
	setp.leu.f32 	%p3782, %f1, %f163;
	@%p3782 bra 	$L__BB0_638;
	add.s32 	%r5681, %r2, 3781;
	cvt.rn.f32.s32 	%f164, %r5681;
	setp.leu.f32 	%p3786, %f1, %f164;
	@%p3786 bra 	$L__BB0_635;
	setp.neu.f32 	%p3788, %f1, %f159;
	@%p3788 bra 	$L__BB0_634;
	add.s64 	%rd7574, %rd1, %rd5;
	mov.b32 	%r5685, 1164734464;
	st.global.u32 	[%rd7574], %r5685;
	bra.uni 	$L__BB0_8192;
$L__BB0_634:
	add.s64 	%rd7572, %rd1, %rd5;
	mov.b32 	%r5684, 1164730368;
	st.global.u32 	[%rd7572], %r5684;
	bra.uni 	$L__BB0_8192;
$L__BB0_635:
	setp.neu.f32 	%p3787, %f1, %f164;
	@%p3787 bra 	$L__BB0_637;
	add.s64 	%rd7570, %rd1, %rd5;
	mov.b32 	%r5683, 1164726272;
	st.global.u32 	[%rd7570], %r5683;
	bra.uni 	$L__BB0_8192;
$L__BB0_637:
	add.s64 	%rd7568, %rd1, %rd5;
	mov.b32 	%r5682, 1164722176;
	st.global.u32 	[%rd7568], %r5682;
	bra.uni 	$L__BB0_8192;
$L__BB0_638:
	add.s32 	%r5676, %r2, 3777;
	cvt.rn.f32.s32 	%f165, %r5676;
	setp.leu.f32 	%p3783, %f1, %f165;
	@%p3783 bra 	$L__BB0_642;
	setp.neu.f32 	%p3785, %f1, %f163;
	@%p3785 bra 	$L__BB0_641;
	add.s64 	%rd7566, %rd1, %rd5;
	mov.b32 	%r5680, 1164718080;
	st.global.u32 	[%rd7566], %r5680;
	bra.uni 	$L__BB0_8192;
$L__BB0_641:
	add.s64 	%rd7564, %rd1, %rd5;
	mov.b32 	%r5679, 1164713984;
	st.global.u32 	[%rd7564], %r5679;
	bra.uni 	$L__BB0_8192;
$L__BB0_642:
	setp.neu.f32 	%p3784, %f1, %f165;
	@%p3784 bra 	$L__BB0_644;
	add.s64 	%rd7562, %rd1, %rd5;
	mov.b32 	%r5678, 1164709888;
	st.global.u32 	[%rd7562], %r5678;
	bra.uni 	$L__BB0_8192;
$L__BB0_644:
	add.s64 	%rd7560, %rd1, %rd5;
	mov.b32 	%r5677, 1164705792;
	st.global.u32 	[%rd7560], %r5677;
	bra.uni 	$L__BB0_8192;
$L__BB0_645:
	add.s32 	%r5577, %r2, 3743;
	cvt.rn.f32.s32 	%f166, %r5577;
	setp.leu.f32 	%p3716, %f1, %f166;
	@%p3716 bra 	$L__BB0_709;
	add.s32 	%r5625, %r2, 3759;
	cvt.rn.f32.s32 	%f167, %r5625;
	setp.leu.f32 	%p3748, %f1, %f167;
	@%p3748 bra 	$L__BB0_678;
	add.s32 	%r5649, %r2, 3767;
	cvt.rn.f32.s32 	%f168, %r5649;
	setp.leu.f32 	%p3764, %f1, %f168;
	@%p3764 bra 	$L__BB0_663;
	add.s32 	%r5661, %r2, 3771;
	cvt.rn.f32.s32 	%f169, %r5661;
	setp.leu.f32 	%p3772, %f1, %f169;
	@%p3772 bra 	$L__BB0_656;
	add.s32 	%r5667, %r2, 3773;
	cvt.rn.f32.s32 	%f170, %r5667;
	setp.leu.f32 	%p3776, %f1, %f170;
	@%p3776 bra 	$L__BB0_653;
	setp.neu.f32 	%p3778, %f1, %f134;
	@%p3778 bra 	$L__BB0_652;
	add.s64 	%rd7558, %rd1, %rd5;
	mov.b32 	%r5671, 1164701696;
	st.global.u32 	[%rd7558], %r5671;
	bra.uni 	$L__BB0_8192;
$L__BB0_652:
	add.s64 	%rd7556, %rd1, %rd5;
	mov.b32 	%r5670, 1164697600;
	st.global.u32 	[%rd7556], %r5670;
	bra.uni 	$L__BB0_8192;
$L__BB0_653:
	setp.neu.f32 	%p3777, %f1, %f170;
	@%p3777 bra 	$L__BB0_655;
	add.s64 	%rd7554, %rd1, %rd5;
	mov.b32 	%r5669, 1164693504;
	st.global.u32 	[%rd7554], %r5669;
	bra.uni 	$L__BB0_8192;
$L__BB0_655:
	add.s64 	%rd7552, %rd1, %rd5;
	mov.b32 	%r5668, 1164689408;
	st.global.u32 	[%rd7552], %r5668;
	bra.uni 	$L__BB0_8192;
$L__BB0_656:
	add.s32 	%r5662, %r2, 3769;
	cvt.rn.f32.s32 	%f171, %r5662;
	setp.leu.f32 	%p3773, %f1, %f171;
	@%p3773 bra 	$L__BB0_660;
	setp.neu.f32 	%p3775, %f1, %f169;
	@%p3775 bra 	$L__BB0_659;
	add.s64 	%rd7550, %rd1, %rd5;
	mov.b32 	%r5666, 1164685312;
	st.global.u32 	[%rd7550], %r5666;
	bra.uni 	$L__BB0_8192;
$L__BB0_659:
	add.s64 	%rd7548, %rd1, %rd5;
	mov.b32 	%r5665, 1164681216;
	st.global.u32 	[%rd7548], %r5665;
	bra.uni 	$L__BB0_8192;
$L__BB0_660:
	setp.neu.f32 	%p3774, %f1, %f171;
	@%p3774 bra 	$L__BB0_662;
	add.s64 	%rd7546, %rd1, %rd5;
	mov.b32 	%r5664, 1164677120;
	st.global.u32 	[%rd7546], %r5664;
	bra.uni 	$L__BB0_8192;
$L__BB0_662:
	add.s64 	%rd7544, %rd1, %rd5;
	mov.b32 	%r5663, 1164673024;
	st.global.u32 	[%rd7544], %r5663;
	bra.uni 	$L__BB0_8192;
$L__BB0_663:
	add.s32 	%r5650, %r2, 3763;
	cvt.rn.f32.s32 	%f172, %r5650;
	setp.leu.f32 	%p3765, %f1, %f172;
	@%p3765 bra 	$L__BB0_671;
	add.s32 	%r5656, %r2, 3765;
	cvt.rn.f32.s32 	%f173, %r5656;
	setp.leu.f32 	%p3769, %f1, %f173;
	@%p3769 bra 	$L__BB0_668;
	setp.neu.f32 	%p3771, %f1, %f168;
	@%p3771 bra 	$L__BB0_667;
	add.s64 	%rd7542, %rd1, %rd5;
	mov.b32 	%r5660, 1164668928;
	st.global.u32 	[%rd7542], %r5660;
	bra.uni 	$L__BB0_8192;
$L__BB0_667:
	add.s64 	%rd7540, %rd1, %rd5;
	mov.b32 	%r5659, 1164664832;
	st.global.u32 	[%rd7540], %r5659;
	bra.uni 	$L__BB0_8192;
$L__BB0_668:
	setp.neu.f32 	%p3770, %f1, %f173;
	@%p3770 bra 	$L__BB0_670;
	add.s64 	%rd7538, %rd1, %rd5;
	mov.b32 	%r5658, 1164660736;
	st.global.u32 	[%rd7538], %r5658;
	bra.uni 	$L__BB0_8192;
$L__BB0_670:
	add.s64 	%rd7536, %rd1, %rd5;
	mov.b32 	%r5657, 1164656640;
	st.global.u32 	[%rd7536], %r5657;
	bra.uni 	$L__BB0_8192;
$L__BB0_671:
	add.s32 	%r5651, %r2, 3761;
	cvt.rn.f32.s32 	%f174, %r5651;
	setp.leu.f32 	%p3766, %f1, %f174;
	@%p3766 bra 	$L__BB0_675;
	setp.neu.f32 	%p3768, %f1, %f172;
	@%p3768 bra 	$L__BB0_674;
	add.s64 	%rd7534, %rd1, %rd5;
	mov.b32 	%r5655, 1164652544;
	st.global.u32 	[%rd7534], %r5655;
	bra.uni 	$L__BB0_8192;
$L__BB0_674:
	add.s64 	%rd7532, %rd1, %rd5;
	mov.b32 	%r5654, 1164648448;
	st.global.u32 	[%rd7532], %r5654;
	bra.uni 	$L__BB0_8192;
$L__BB0_675:
	setp.neu.f32 	%p3767, %f1, %f174;
	@%p3767 bra 	$L__BB0_677;
	add.s64 	%rd7530, %rd1, %rd5;
	mov.b32 	%r5653, 1164644352;
	st.global.u32 	[%rd7530], %r5653;
	bra.uni 	$L__BB0_8192;
$L__BB0_677:
	add.s64 	%rd7528, %rd1, %rd5;
	mov.b32 	%r5652, 1164640256;
	st.global.u32 	[%rd7528], %r5652;
	bra.uni 	$L__BB0_8192;
$L__BB0_678:
	add.s32 	%r5626, %r2, 3751;
	cvt.rn.f32.s32 	%f175, %r5626;
	setp.leu.f32 	%p3749, %f1, %f175;
	@%p3749 bra 	$L__BB0_694;
	add.s32 	%r5638, %r2, 3755;
	cvt.rn.f32.s32 	%f176, %r5638;
	setp.leu.f32 	%p3757, %f1, %f176;
	@%p3757 bra 	$L__BB0_687;
	add.s32 	%r5644, %r2, 3757;
	cvt.rn.f32.s32 	%f177, %r5644;
	setp.leu.f32 	%p3761, %f1, %f177;
	@%p3761 bra 	$L__BB0_684;
	setp.neu.f32 	%p3763, %f1, %f167;
	@%p3763 bra 	$L__BB0_683;
	add.s64 	%rd7526, %rd1, %rd5;
	mov.b32 	%r5648, 1164636160;
	st.global.u32 	[%rd7526], %r5648;
	bra.uni 	$L__BB0_8192;
$L__BB0_683:
	add.s64 	%rd7524, %rd1, %rd5;
	mov.b32 	%r5647, 1164632064;
	st.global.u32 	[%rd7524], %r5647;
	bra.uni 	$L__BB0_8192;
$L__BB0_684:
	setp.neu.f32 	%p3762, %f1, %f177;
	@%p3762 bra 	$L__BB0_686;
	add.s64 	%rd7522, %rd1, %rd5;
	mov.b32 	%r5646, 1164627968;
	st.global.u32 	[%rd7522], %r5646;
	bra.uni 	$L__BB0_8192;
$L__BB0_686:
	add.s64 	%rd7520, %rd1, %rd5;
	mov.b32 	%r5645, 1164623872;
	st.global.u32 	[%rd7520], %r5645;
	bra.uni 	$L__BB0_8192;
$L__BB0_687:
	add.s32 	%r5639, %r2, 3753;
	cvt.rn.f32.s32 	%f178, %r5639;
	setp.leu.f32 	%p3758, %f1, %f178;
	@%p3758 bra 	$L__BB0_691;
	setp.neu.f32 	%p3760, %f1, %f176;
	@%p3760 bra 	$L__BB0_690;
	add.s64 	%rd7518, %rd1, %rd5;
	mov.b32 	%r5643, 1164619776;
	st.global.u32 	[%rd7518], %r5643;
	bra.uni 	$L__BB0_8192;
$L__BB0_690:
	add.s64 	%rd7516, %rd1, %rd5;
	mov.b32 	%r5642, 1164615680;
	st.global.u32 	[%rd7516], %r5642;
	bra.uni 	$L__BB0_8192;
$L__BB0_691:
	setp.neu.f32 	%p3759, %f1, %f178;
	@%p3759 bra 	$L__BB0_693;
	add.s64 	%rd7514, %rd1, %rd5;
	mov.b32 	%r5641, 1164611584;
	st.global.u32 	[%rd7514], %r5641;
	bra.uni 	$L__BB0_8192;
$L__BB0_693:
	add.s64 	%rd7512, %rd1, %rd5;
	mov.b32 	%r5640, 1164607488;
	st.global.u32 	[%rd7512], %r5640;
	bra.uni 	$L__BB0_8192;
$L__BB0_694:
	add.s32 	%r5627, %r2, 3747;
	cvt.rn.f32.s32 	%f179, %r5627;
	setp.leu.f32 	%p3750, %f1, %f179;
	@%p3750 bra 	$L__BB0_702;
	add.s32 	%r5633, %r2, 3749;
	cvt.rn.f32.s32 	%f180, %r5633;
	setp.leu.f32 	%p3754, %f1, %f180;
	@%p3754 bra 	$L__BB0_699;
	setp.neu.f32 	%p3756, %f1, %f175;
	@%p3756 bra 	$L__BB0_698;
	add.s64 	%rd7510, %rd1, %rd5;
	mov.b32 	%r5637, 1164603392;
	st.global.u32 	[%rd7510], %r5637;
	bra.uni 	$L__BB0_8192;
$L__BB0_698:
	add.s64 	%rd7508, %rd1, %rd5;
	mov.b32 	%r5636, 1164599296;
	st.global.u32 	[%rd7508], %r5636;
	bra.uni 	$L__BB0_8192;
$L__BB0_699:
	setp.neu.f32 	%p3755, %f1, %f180;
	@%p3755 bra 	$L__BB0_701;
	add.s64 	%rd7506, %rd1, %rd5;
	mov.b32 	%r5635, 1164595200;
	st.global.u32 	[%rd7506], %r5635;
	bra.uni 	$L__BB0_8192;
$L__BB0_701:
	add.s64 	%rd7504, %rd1, %rd5;
	mov.b32 	%r5634, 1164591104;
	st.global.u32 	[%rd7504], %r5634;
	bra.uni 	$L__BB0_8192;
$L__BB0_702:
	add.s32 	%r5628, %r2, 3745;
	cvt.rn.f32.s32 	%f181, %r5628;
	setp.leu.f32 	%p3751, %f1, %f181;
	@%p3751 bra 	$L__BB0_706;
	setp.neu.f32 	%p3753, %f1, %f179;
	@%p3753 bra 	$L__BB0_705;
	add.s64 	%rd7502, %rd1, %rd5;
	mov.b32 	%r5632, 1164587008;
	st.global.u32 	[%rd7502], %r5632;
	bra.uni 	$L__BB0_8192;
$L__BB0_705:
	add.s64 	%rd7500, %rd1, %rd5;
	mov.b32 	%r5631, 1164582912;
	st.global.u32 	[%rd7500], %r5631;
	bra.uni 	$L__BB0_8192;
$L__BB0_706:
	setp.neu.f32 	%p3752, %f1, %f181;
	@%p3752 bra 	$L__BB0_708;
	add.s64 	%rd7498, %rd1, %rd5;
	mov.b32 	%r5630, 1164578816;
	st.global.u32 	[%rd7498], %r5630;
	bra.uni 	$L__BB0_8192;
$L__BB0_708:
	add.s64 	%rd7496, %rd1, %rd5;
	mov.b32 	%r5629, 1164574720;
	st.global.u32 	[%rd7496], %r5629;
	bra.uni 	$L__BB0_8192;
$L__BB0_709:
	add.s32 	%r5578, %r2, 3727;
	cvt.rn.f32.s32 	%f182, %r5578;
	setp.leu.f32 	%p3717, %f1, %f182;
	@%p3717 bra 	$L__BB0_741;
	add.s32 	%r5602, %r2, 3735;
	cvt.rn.f32.s32 	%f183, %r5602;
	setp.leu.f32 	%p3733, %f1, %f183;
	@%p3733 bra 	$L__BB0_726;
	add.s32 	%r5614, %r2, 3739;
	cvt.rn.f32.s32 	%f184, %r5614;
	setp.leu.f32 	%p3741, %f1, %f184;
	@%p3741 bra 	$L__BB0_719;
	add.s32 	%r5620, %r2, 3741;
	cvt.rn.f32.s32 	%f185, %r5620;
	setp.leu.f32 	%p3745, %f1, %f185;
	@%p3745 bra 	$L__BB0_716;
	setp.neu.f32 	%p3747, %f1, %f166;
	@%p3747 bra 	$L__BB0_715;
	add.s64 	%rd7494, %rd1, %rd5;
	mov.b32 	%r5624, 1164570624;
	st.global.u32 	[%rd7494], %r5624;
	bra.uni 	$L__BB0_8192;
$L__BB0_715:
	add.s64 	%rd7492, %rd1, %rd5;
	mov.b32 	%r5623, 1164566528;
	st.global.u32 	[%rd7492], %r5623;
	bra.uni 	$L__BB0_8192;
$L__BB0_716:
	setp.neu.f32 	%p3746, %f1, %f185;
	@%p3746 bra 	$L__BB0_718;
	add.s64 	%rd7490, %rd1, %rd5;
	mov.b32 	%r5622, 1164562432;
	st.global.u32 	[%rd7490], %r5622;
	bra.uni 	$L__BB0_8192;
$L__BB0_718:
	add.s64 	%rd7488, %rd1, %rd5;
	mov.b32 	%r5621, 1164558336;
	st.global.u32 	[%rd7488], %r5621;
	bra.uni 	$L__BB0_8192;
$L__BB0_719:
	add.s32 	%r5615, %r2, 3737;
	cvt.rn.f32.s32 	%f186, %r5615;
	setp.leu.f32 	%p3742, %f1, %f186;
	@%p3742 bra 	$L__BB0_723;
	setp.neu.f32 	%p3744, %f1, %f184;
	@%p3744 bra 	$L__BB0_722;
	add.s64 	%rd7486, %rd1, %rd5;
	mov.b32 	%r5619, 1164554240;
	st.global.u32 	[%rd7486], %r5619;
	bra.uni 	$L__BB0_8192;
$L__BB0_722:
	add.s64 	%rd7484, %rd1, %rd5;
	mov.b32 	%r5618, 1164550144;
	st.global.u32 	[%rd7484], %r5618;
	bra.uni 	$L__BB0_8192;
$L__BB0_723:
	setp.neu.f32 	%p3743, %f1, %f186;
	@%p3743 bra 	$L__BB0_725;
	add.s64 	%rd7482, %rd1, %rd5;
	mov.b32 	%r5617, 1164546048;
	st.global.u32 	[%rd7482], %r5617;
	bra.uni 	$L__BB0_8192;
$L__BB0_725:
	add.s64 	%rd7480, %rd1, %rd5;
	mov.b32 	%r5616, 1164541952;
	st.global.u32 	[%rd7480], %r5616;
	bra.uni 	$L__BB0_8192;
$L__BB0_726:
	add.s32 	%r5603, %r2, 3731;
	cvt.rn.f32.s32 	%f187, %r5603;
	setp.leu.f32 	%p3734, %f1, %f187;
	@%p3734 bra 	$L__BB0_734;
	add.s32 	%r5609, %r2, 3733;
	cvt.rn.f32.s32 	%f188, %r5609;
	setp.leu.f32 	%p3738, %f1, %f188;
	@%p3738 bra 	$L__BB0_731;
	setp.neu.f32 	%p3740, %f1, %f183;
	@%p3740 bra 	$L__BB0_730;
	add.s64 	%rd7478, %rd1, %rd5;
	mov.b32 	%r5613, 1164537856;
	st.global.u32 	[%rd7478], %r5613;
	bra.uni 	$L__BB0_8192;
$L__BB0_730:
	add.s64 	%rd7476, %rd1, %rd5;
	mov.b32 	%r5612, 1164533760;
	st.global.u32 	[%rd7476], %r5612;
	bra.uni 	$L__BB0_8192;
$L__BB0_731:
	setp.neu.f32 	%p3739, %f1, %f188;
	@%p3739 bra 	$L__BB0_733;
	add.s64 	%rd7474, %rd1, %rd5;
	mov.b32 	%r5611, 1164529664;
	st.global.u32 	[%rd7474], %r5611;
	bra.uni 	$L__BB0_8192;
$L__BB0_733:
	add.s64 	%rd7472, %rd1, %rd5;
	mov.b32 	%r5610, 1164525568;
	st.global.u32 	[%rd7472], %r5610;
	bra.uni 	$L__BB0_8192;
$L__BB0_734:
	add.s32 	%r5604, %r2, 3729;
	cvt.rn.f32.s32 	%f189, %r5604;
	setp.leu.f32 	%p3735, %f1, %f189;
	@%p3735 bra 	$L__BB0_738;
	setp.neu.f32 	%p3737, %f1, %f187;
	@%p3737 bra 	$L__BB0_737;
	add.s64 	%rd7470, %rd1, %rd5;
	mov.b32 	%r5608, 1164521472;
	st.global.u32 	[%rd7470], %r5608;
	bra.uni 	$L__BB0_8192;
$L__BB0_737:
	add.s64 	%rd7468, %rd1, %rd5;
	mov.b32 	%r5607, 1164517376;
	st.global.u32 	[%rd7468], %r5607;
	bra.uni 	$L__BB0_8192;
$L__BB0_738:
	setp.neu.f32 	%p3736, %f1, %f189;
	@%p3736 bra 	$L__BB0_740;
	add.s64 	%rd7466, %rd1, %rd5;
	mov.b32 	%r5606, 1164513280;
	st.global.u32 	[%rd7466], %r5606;
	bra.uni 	$L__BB0_8192;
$L__BB0_740:
	add.s64 	%rd7464, %rd1, %rd5;
	mov.b32 	%r5605, 1164509184;
	st.global.u32 	[%rd7464], %r5605;
	bra.uni 	$L__BB0_8192;
$L__BB0_741:
	add.s32 	%r5579, %r2, 3719;
	cvt.rn.f32.s32 	%f190, %r5579;
	setp.leu.f32 	%p3718, %f1, %f190;
	@%p3718 bra 	$L__BB0_757;
	add.s32 	%r5591, %r2, 3723;
	cvt.rn.f32.s32 	%f191, %r5591;
	setp.leu.f32 	%p3726, %f1, %f191;
	@%p3726 bra 	$L__BB0_750;
	add.s32 	%r5597, %r2, 3725;
	cvt.rn.f32.s32 	%f192, %r5597;
	setp.leu.f32 	%p3730, %f1, %f192;
	@%p3730 bra 	$L__BB0_747;
	setp.neu.f32 	%p3732, %f1, %f182;
	@%p3732 bra 	$L__BB0_746;
	add.s64 	%rd7462, %rd1, %rd5;
	mov.b32 	%r5601, 1164505088;
	st.global.u32 	[%rd7462], %r5601;
	bra.uni 	$L__BB0_8192;
$L__BB0_746:
	add.s64 	%rd7460, %rd1, %rd5;
	mov.b32 	%r5600, 1164500992;
	st.global.u32 	[%rd7460], %r5600;
	bra.uni 	$L__BB0_8192;
$L__BB0_747:
	setp.neu.f32 	%p3731, %f1, %f192;
	@%p3731 bra 	$L__BB0_749;
	add.s64 	%rd7458, %rd1, %rd5;
	mov.b32 	%r5599, 1164496896;
	st.global.u32 	[%rd7458], %r5599;
	bra.uni 	$L__BB0_8192;
$L__BB0_749:
	add.s64 	%rd7456, %rd1, %rd5;
	mov.b32 	%r5598, 1164492800;
	st.global.u32 	[%rd7456], %r5598;
	bra.uni 	$L__BB0_8192;
$L__BB0_750:
	add.s32 	%r5592, %r2, 3721;
	cvt.rn.f32.s32 	%f193, %r5592;
	setp.leu.f32 	%p3727, %f1, %f193;
	@%p3727 bra 	$L__BB0_754;
	setp.neu.f32 	%p3729, %f1, %f191;
	@%p3729 bra 	$L__BB0_753;
	add.s64 	%rd7454, %rd1, %rd5;
	mov.b32 	%r5596, 1164488704;
	st.global.u32 	[%rd7454], %r5596;
	bra.uni 	$L__BB0_8192;
$L__BB0_753:
	add.s64 	%rd7452, %rd1, %rd5;
	mov.b32 	%r5595, 1164484608;
	st.global.u32 	[%rd7452], %r5595;
	bra.uni 	$L__BB0_8192;
$L__BB0_754:
	setp.neu.f32 	%p3728, %f1, %f193;
	@%p3728 bra 	$L__BB0_756;
	add.s64 	%rd7450, %rd1, %rd5;
	mov.b32 	%r5594, 1164480512;
	st.global.u32 	[%rd7450], %r5594;
	bra.uni 	$L__BB0_8192;
$L__BB0_756:
	add.s64 	%rd7448, %rd1, %rd5;
	mov.b32 	%r5593, 1164476416;
	st.global.u32 	[%rd7448], %r5593;
	bra.uni 	$L__BB0_8192;
$L__BB0_757:
	add.s32 	%r5580, %r2, 3715;
	cvt.rn.f32.s32 	%f194, %r5580;
	setp.leu.f32 	%p3719, %f1, %f194;
	@%p3719 bra 	$L__BB0_765;
	add.s32 	%r5586, %r2, 3717;
	cvt.rn.f32.s32 	%f195, %r5586;
	setp.leu.f32 	%p3723, %f1, %f195;
	@%p3723 bra 	$L__BB0_762;
	setp.neu.f32 	%p3725, %f1, %f190;
	@%p3725 bra 	$L__BB0_761;
	add.s64 	%rd7446, %rd1, %rd5;
	mov.b32 	%r5590, 1164472320;
	st.global.u32 	[%rd7446], %r5590;
	bra.uni 	$L__BB0_8192;
$L__BB0_761:
	add.s64 	%rd7444, %rd1, %rd5;
	mov.b32 	%r5589, 1164468224;
	st.global.u32 	[%rd7444], %r5589;
	bra.uni 	$L__BB0_8192;
$L__BB0_762:
	setp.neu.f32 	%p3724, %f1, %f195;
	@%p3724 bra 	$L__BB0_764;
	add.s64 	%rd7442, %rd1, %rd5;
	mov.b32 	%r5588, 1164464128;
	st.global.u32 	[%rd7442], %r5588;
	bra.uni 	$L__BB0_8192;
$L__BB0_764:
	add.s64 	%rd7440, %rd1, %rd5;
	mov.b32 	%r5587, 1164460032;
	st.global.u32 	[%rd7440], %r5587;
	bra.uni 	$L__BB0_8192;
$L__BB0_765:
	add.s32 	%r5581, %r2, 3713;
	cvt.rn.f32.s32 	%f196, %r5581;
	setp.leu.f32 	%p3720, %f1, %f196;
	@%p3720 bra 	$L__BB0_769;
	setp.neu.f32 	%p3722, %f1, %f194;
	@%p3722 bra 	$L__BB0_768;
	add.s64 	%rd7438, %rd1, %rd5;
	mov.b32 	%r5585, 1164455936;
	st.global.u32 	[%rd7438], %r5585;
	bra.uni 	$L__BB0_8192;
$L__BB0_768:
	add.s64 	%rd7436, %rd1, %rd5;
	mov.b32 	%r5584, 1164451840;
	st.global.u32 	[%rd7436], %r5584;
	bra.uni 	$L__BB0_8192;
$L__BB0_769:
	setp.neu.f32 	%p3721, %f1, %f196;
	@%p3721 bra 	$L__BB0_771;
	add.s64 	%rd7434, %rd1, %rd5;
	mov.b32 	%r5583, 1164447744;
	st.global.u32 	[%rd7434], %r5583;
	bra.uni 	$L__BB0_8192;
$L__BB0_771:
	add.s64 	%rd7432, %rd1, %rd5;
	mov.b32 	%r5582, 1164443648;
	st.global.u32 	[%rd7432], %r5582;
	bra.uni 	$L__BB0_8192;
$L__BB0_772:
	add.s32 	%r5385, %r2, 3647;
	cvt.rn.f32.s32 	%f197, %r5385;
	setp.leu.f32 	%p3588, %f1, %f197;
	@%p3588 bra 	$L__BB0_900;
	add.s32 	%r5481, %r2, 3679;
	cvt.rn.f32.s32 	%f198, %r5481;
	setp.leu.f32 	%p3652, %f1, %f198;
	@%p3652 bra 	$L__BB0_837;
	add.s32 	%r5529, %r2, 3695;
	cvt.rn.f32.s32 	%f199, %r5529;
	setp.leu.f32 	%p3684, %f1, %f199;
	@%p3684 bra 	$L__BB0_806;
	add.s32 	%r5553, %r2, 3703;
	cvt.rn.f32.s32 	%f200, %r5553;
	setp.leu.f32 	%p3700, %f1, %f200;
	@%p3700 bra 	$L__BB0_791;
	add.s32 	%r5565, %r2, 3707;
	cvt.rn.f32.s32 	%f201, %r5565;
	setp.leu.f32 	%p3708, %f1, %f201;
	@%p3708 bra 	$L__BB0_784;
	add.s32 	%r5571, %r2, 3709;
	cvt.rn.f32.s32 	%f202, %r5571;
	setp.leu.f32 	%p3712, %f1, %f202;
	@%p3712 bra 	$L__BB0_781;
	setp.neu.f32 	%p3714, %f1, %f133;
	@%p3714 bra 	$L__BB0_780;
	add.s64 	%rd7430, %rd1, %rd5;
	mov.b32 	%r5575, 1164439552;
	st.global.u32 	[%rd7430], %r5575;
	bra.uni 	$L__BB0_8192;
$L__BB0_780:
	add.s64 	%rd7428, %rd1, %rd5;
	mov.b32 	%r5574, 1164435456;
	st.global.u32 	[%rd7428], %r5574;
	bra.uni 	$L__BB0_8192;
$L__BB0_781:
	setp.neu.f32 	%p3713, %f1, %f202;
	@%p3713 bra 	$L__BB0_783;
	add.s64 	%rd7426, %rd1, %rd5;
	mov.b32 	%r5573, 1164431360;
	st.global.u32 	[%rd7426], %r5573;
	bra.uni 	$L__BB0_8192;
$L__BB0_783:
	add.s64 	%rd7424, %rd1, %rd5;
	mov.b32 	%r5572, 1164427264;
	st.global.u32 	[%rd7424], %r5572;
	bra.uni 	$L__BB0_8192;
$L__BB0_784:
	add.s32 	%r5566, %r2, 3705;
	cvt.rn.f32.s32 	%f203, %r5566;
	setp.leu.f32 	%p3709, %f1, %f203;
	@%p3709 bra 	$L__BB0_788;
	setp.neu.f32 	%p3711, %f1, %f201;
	@%p3711 bra 	$L__BB0_787;
	add.s64 	%rd7422, %rd1, %rd5;
	mov.b32 	%r5570, 1164423168;
	st.global.u32 	[%rd7422], %r5570;
	bra.uni 	$L__BB0_8192;
$L__BB0_787:
	add.s64 	%rd7420, %rd1, %rd5;
	mov.b32 	%r5569, 1164419072;
	st.global.u32 	[%rd7420], %r5569;
	bra.uni 	$L__BB0_8192;
$L__BB0_788:
	setp.neu.f32 	%p3710, %f1, %f203;
	@%p3710 bra 	$L__BB0_790;
	add.s64 	%rd7418, %rd1, %rd5;
	mov.b32 	%r5568, 1164414976;
	st.global.u32 	[%rd7418], %r5568;
	bra.uni 	$L__BB0_8192;
$L__BB0_790:
	add.s64 	%rd7416, %rd1, %rd5;
	mov.b32 	%r5567, 1164410880;
	st.global.u32 	[%rd7416], %r5567;
	bra.uni 	$L__BB0_8192;
$L__BB0_791:
	add.s32 	%r5554, %r2, 3699;
	cvt.rn.f32.s32 	%f204, %r5554;
	setp.leu.f32 	%p3701, %f1, %f204;
	@%p3701 bra 	$L__BB0_799;
	add.s32 	%r5560, %r2, 3701;
	cvt.rn.f32.s32 	%f205, %r5560;
	setp.leu.f32 	%p3705, %f1, %f205;
	@%p3705 bra 	$L__BB0_796;
	setp.neu.f32 	%p3707, %f1, %f200;
	@%p3707 bra 	$L__BB0_795;
	add.s64 	%rd7414, %rd1, %rd5;
	mov.b32 	%r5564, 1164406784;
	st.global.u32 	[%rd7414], %r5564;
	bra.uni 	$L__BB0_8192;
$L__BB0_795:
	add.s64 	%rd7412, %rd1, %rd5;
	mov.b32 	%r5563, 1164402688;
	st.global.u32 	[%rd7412], %r5563;
	bra.uni 	$L__BB0_8192;
$L__BB0_796:
	setp.neu.f32 	%p3706, %f1, %f205;
	@%p3706 bra 	$L__BB0_798;
	add.s64 	%rd7410, %rd1, %rd5;
	mov.b32 	%r5562, 1164398592;
	st.global.u32 	[%rd7410], %r5562;
	bra.uni 	$L__BB0_8192;
$L__BB0_798:
	add.s64 	%rd7408, %rd1, %rd5;
	mov.b32 	%r5561, 1164394496;
	st.global.u32 	[%rd7408], %r5561;
	bra.uni 	$L__BB0_8192;
$L__BB0_799:
	add.s32 	%r5555, %r2, 3697;
	cvt.rn.f32.s32 	%f206, %r5555;
	setp.leu.f32 	%p3702, %f1, %f206;
	@%p3702 bra 	$L__BB0_803;
	setp.neu.f32 	%p3704, %f1, %f204;
	@%p3704 bra 	$L__BB0_802;
	add.s64 	%rd7406, %rd1, %rd5;
	mov.b32 	%r5559, 1164390400;
	st.global.u32 	[%rd7406], %r5559;
	bra.uni 	$L__BB0_8192;
$L__BB0_802:
	add.s64 	%rd7404, %rd1, %rd5;
	mov.b32 	%r5558, 1164386304;
	st.global.u32 	[%rd7404], %r5558;
	bra.uni 	$L__BB0_8192;
$L__BB0_803:
	setp.neu.f32 	%p3703, %f1, %f206;
	@%p3703 bra 	$L__BB0_805;
	add.s64 	%rd7402, %rd1, %rd5;
	mov.b32 	%r5557, 1164382208;
	st.global.u32 	[%rd7402], %r5557;
	bra.uni 	$L__BB0_8192;
$L__BB0_805:
	add.s64 	%rd7400, %rd1, %rd5;
	mov.b32 	%r5556, 1164378112;
	st.global.u32 	[%rd7400], %r5556;
	bra.uni 	$L__BB0_8192;
$L__BB0_806:
	add.s32 	%r5530, %r2, 3687;
	cvt.rn.f32.s32 	%f207, %r5530;
	setp.leu.f32 	%p3685, %f1, %f207;
	@%p3685 bra 	$L__BB0_822;
	add.s32 	%r5542, %r2, 3691;
	cvt.rn.f32.s32 	%f208, %r5542;
	setp.leu.f32 	%p3693, %f1, %f208;
	@%p3693 bra 	$L__BB0_815;
	add.s32 	%r5548, %r2, 3693;
	cvt.rn.f32.s32 	%f209, %r5548;
	setp.leu.f32 	%p3697, %f1, %f209;
	@%p3697 bra 	$L__BB0_812;
	setp.neu.f32 	%p3699, %f1, %f199;
	@%p3699 bra 	$L__BB0_811;
	add.s64 	%rd7398, %rd1, %rd5;
	mov.b32 	%r5552, 1164374016;
	st.global.u32 	[%rd7398], %r5552;
	bra.uni 	$L__BB0_8192;
$L__BB0_811:
	add.s64 	%rd7396, %rd1, %rd5;
	mov.b32 	%r5551, 1164369920;
	st.global.u32 	[%rd7396], %r5551;
	bra.uni 	$L__BB0_8192;
$L__BB0_812:
	setp.neu.f32 	%p3698, %f1, %f209;
	@%p3698 bra 	$L__BB0_814;
	add.s64 	%rd7394, %rd1, %rd5;
	mov.b32 	%r5550, 1164365824;
	st.global.u32 	[%rd7394], %r5550;
	bra.uni 	$L__BB0_8192;
$L__BB0_814:
	add.s64 	%rd7392, %rd1, %rd5;
	mov.b32 	%r5549, 1164361728;
	st.global.u32 	[%rd7392], %r5549;
	bra.uni 	$L__BB0_8192;
$L__BB0_815:
	add.s32 	%r5543, %r2, 3689;
	cvt.rn.f32.s32 	%f210, %r5543;
	setp.leu.f32 	%p3694, %f1, %f210;
	@%p3694 bra 	$L__BB0_819;
	setp.neu.f32 	%p3696, %f1, %f208;
	@%p3696 bra 	$L__BB0_818;
	add.s64 	%rd7390, %rd1, %rd5;
	mov.b32 	%r5547, 1164357632;
	st.global.u32 	[%rd7390], %r5547;
	bra.uni 	$L__BB0_8192;
$L__BB0_818:
	add.s64 	%rd7388, %rd1, %rd5;
	mov.b32 	%r5546, 1164353536;
	st.global.u32 	[%rd7388], %r5546;
	bra.uni 	$L__BB0_8192;
$L__BB0_819:
	setp.neu.f32 	%p3695, %f1, %f210;
	@%p3695 bra 	$L__BB0_821;
	add.s64 	%rd7386, %rd1, %rd5;
	mov.b32 	%r5545, 1164349440;
	st.global.u32 	[%rd7386], %r5545;
	bra.uni 	$L__BB0_8192;
$L__BB0_821:
	add.s64 	%rd7384, %rd1, %rd5;
	mov.b32 	%r5544, 1164345344;
	st.global.u32 	[%rd7384], %r5544;
	bra.uni 	$L__BB0_8192;
$L__BB0_822:
	add.s32 	%r5531, %r2, 3683;
	cvt.rn.f32.s32 	%f211, %r5531;
	setp.leu.f32 	%p3686, %f1, %f211;
	@%p3686 bra 	$L__BB0_830;
	add.s32 	%r5537, %r2, 3685;
	cvt.rn.f32.s32 	%f212, %r5537;
	setp.leu.f32 	%p3690, %f1, %f212;
	@%p3690 bra 	$L__BB0_827;
	setp.neu.f32 	%p3692, %f1, %f207;
	@%p3692 bra 	$L__BB0_826;
	add.s64 	%rd7382, %rd1, %rd5;
	mov.b32 	%r5541, 1164341248;
	st.global.u32 	[%rd7382], %r5541;
	bra.uni 	$L__BB0_8192;
$L__BB0_826:
	add.s64 	%rd7380, %rd1, %rd5;
	mov.b32 	%r5540, 1164337152;
	st.global.u32 	[%rd7380], %r5540;
	bra.uni 	$L__BB0_8192;
$L__BB0_827:
	setp.neu.f32 	%p3691, %f1, %f212;
	@%p3691 bra 	$L__BB0_829;
	add.s64 	%rd7378, %rd1, %rd5;
	mov.b32 	%r5539, 1164333056;
	st.global.u32 	[%rd7378], %r5539;
	bra.uni 	$L__BB0_8192;
$L__BB0_829:
	add.s64 	%rd7376, %rd1, %rd5;
	mov.b32 	%r5538, 1164328960;
	st.global.u32 	[%rd7376], %r5538;
	bra.uni 	$L__BB0_8192;
$L__BB0_830:
	add.s32 	%r5532, %r2, 3681;
	cvt.rn.f32.s32 	%f213, %r5532;
	setp.leu.f32 	%p3687, %f1, %f213;
	@%p3687 bra 	$L__BB0_834;
	setp.neu.f32 	%p3689, %f1, %f211;
	@%p3689 bra 	$L__BB0_833;
	add.s64 	%rd7374, %rd1, %rd5;
	mov.b32 	%r5536, 1164324864;
	st.global.u32 	[%rd7374], %r5536;
	bra.uni 	$L__BB0_8192;
$L__BB0_833:
	add.s64 	%rd7372, %rd1, %rd5;
	mov.b32 	%r5535, 1164320768;
	st.global.u32 	[%rd7372], %r5535;
	bra.uni 	$L__BB0_8192;
$L__BB0_834:
	setp.neu.f32 	%p3688, %f1, %f213;
	@%p3688 bra 	$L__BB0_836;
	add.s64 	%rd7370, %rd1, %rd5;
	mov.b32 	%r5534, 1164316672;
	st.global.u32 	[%rd7370], %r5534;
	bra.uni 	$L__BB0_8192;
$L__BB0_836:
	add.s64 	%rd7368, %rd1, %rd5;
	mov.b32 	%r5533, 1164312576;
	st.global.u32 	[%rd7368], %r5533;
	bra.uni 	$L__BB0_8192;
$L__BB0_837:
	add.s32 	%r5482, %r2, 3663;
	cvt.rn.f32.s32 	%f214, %r5482;
	setp.leu.f32 	%p3653, %f1, %f214;
	@%p3653 bra 	$L__BB0_869;
	add.s32 	%r5506, %r2, 3671;
	cvt.rn.f32.s32 	%f215, %r5506;
	setp.leu.f32 	%p3669, %f1, %f215;
	@%p3669 bra 	$L__BB0_854;
	add.s32 	%r5518, %r2, 3675;
	cvt.rn.f32.s32 	%f216, %r5518;
	setp.leu.f32 	%p3677, %f1, %f216;
	@%p3677 bra 	$L__BB0_847;
	add.s32 	%r5524, %r2, 3677;
	cvt.rn.f32.s32 	%f217, %r5524;
	setp.leu.f32 	%p3681, %f1, %f217;
	@%p3681 bra 	$L__BB0_844;
	setp.neu.f32 	%p3683, %f1, %f198;
	@%p3683 bra 	$L__BB0_843;
	add.s64 	%rd7366, %rd1, %rd5;
	mov.b32 	%r5528, 1164308480;
	st.global.u32 	[%rd7366], %r5528;
	bra.uni 	$L__BB0_8192;
$L__BB0_843:
	add.s64 	%rd7364, %rd1, %rd5;
	mov.b32 	%r5527, 1164304384;
	st.global.u32 	[%rd7364], %r5527;
	bra.uni 	$L__BB0_8192;
$L__BB0_844:
	setp.neu.f32 	%p3682, %f1, %f217;
	@%p3682 bra 	$L__BB0_846;
	add.s64 	%rd7362, %rd1, %rd5;
	mov.b32 	%r5526, 1164300288;
	st.global.u32 	[%rd7362], %r5526;
	bra.uni 	$L__BB0_8192;
$L__BB0_846:
	add.s64 	%rd7360, %rd1, %rd5;
	mov.b32 	%r5525, 1164296192;
	st.global.u32 	[%rd7360], %r5525;
	bra.uni 	$L__BB0_8192;
$L__BB0_847:
	add.s32 	%r5519, %r2, 3673;
	cvt.rn.f32.s32 	%f218, %r5519;
	setp.leu.f32 	%p3678, %f1, %f218;
	@%p3678 bra 	$L__BB0_851;
	setp.neu.f32 	%p3680, %f1, %f216;
	@%p3680 bra 	$L__BB0_850;
	add.s64 	%rd7358, %rd1, %rd5;
	mov.b32 	%r5523, 1164292096;
	st.global.u32 	[%rd7358], %r5523;
	bra.uni 	$L__BB0_8192;
$L__BB0_850:
	add.s64 	%rd7356, %rd1, %rd5;
	mov.b32 	%r5522, 1164288000;
	st.global.u32 	[%rd7356], %r5522;
	bra.uni 	$L__BB0_8192;
$L__BB0_851:
	setp.neu.f32 	%p3679, %f1, %f218;
	@%p3679 bra 	$L__BB0_853;
	add.s64 	%rd7354, %rd1, %rd5;
	mov.b32 	%r5521, 1164283904;
	st.global.u32 	[%rd7354], %r5521;
	bra.uni 	$L__BB0_8192;
$L__BB0_853:
	add.s64 	%rd7352, %rd1, %rd5;
	mov.b32 	%r5520, 1164279808;
	st.global.u32 	[%rd7352], %r5520;
	bra.uni 	$L__BB0_8192;
$L__BB0_854:
	add.s32 	%r5507, %r2, 3667;
	cvt.rn.f32.s32 	%f219, %r5507;
	setp.leu.f32 	%p3670, %f1, %f219;
	@%p3670 bra 	$L__BB0_862;
	add.s32 	%r5513, %r2, 3669;
	cvt.rn.f32.s32 	%f220, %r5513;
	setp.leu.f32 	%p3674, %f1, %f220;
	@%p3674 bra 	$L__BB0_859;
	setp.neu.f32 	%p3676, %f1, %f215;
	@%p3676 bra 	$L__BB0_858;
	add.s64 	%rd7350, %rd1, %rd5;
	mov.b32 	%r5517, 1164275712;
	st.global.u32 	[%rd7350], %r5517;
	bra.uni 	$L__BB0_8192;
$L__BB0_858:
	add.s64 	%rd7348, %rd1, %rd5;
	mov.b32 	%r5516, 1164271616;
	st.global.u32 	[%rd7348], %r5516;
	bra.uni 	$L__BB0_8192;
$L__BB0_859:
	setp.neu.f32 	%p3675, %f1, %f220;
	@%p3675 bra 	$L__BB0_861;
	add.s64 	%rd7346, %rd1, %rd5;
	mov.b32 	%r5515, 1164267520;
	st.global.u32 	[%rd7346], %r5515;
	bra.uni 	$L__BB0_8192;
$L__BB0_861:
	add.s64 	%rd7344, %rd1, %rd5;
	mov.b32 	%r5514, 1164263424;
	st.global.u32 	[%rd7344], %r5514;
	bra.uni 	$L__BB0_8192;
$L__BB0_862:
	add.s32 	%r5508, %r2, 3665;
	cvt.rn.f32.s32 	%f221, %r5508;
	setp.leu.f32 	%p3671, %f1, %f221;
	@%p3671 bra 	$L__BB0_866;
	setp.neu.f32 	%p3673, %f1, %f219;
	@%p3673 bra 	$L__BB0_865;
	add.s64 	%rd7342, %rd1, %rd5;
	mov.b32 	%r5512, 1164259328;
	st.global.u32 	[%rd7342], %r5512;
	bra.uni 	$L__BB0_8192;
$L__BB0_865:
	add.s64 	%rd7340, %rd1, %rd5;
	mov.b32 	%r5511, 1164255232;
	st.global.u32 	[%rd7340], %r5511;
	bra.uni 	$L__BB0_8192;
$L__BB0_866:
	setp.neu.f32 	%p3672, %f1, %f221;
	@%p3672 bra 	$L__BB0_868;
	add.s64 	%rd7338, %rd1, %rd5;
	mov.b32 	%r5510, 1164251136;
	st.global.u32 	[%rd7338], %r5510;
	bra.uni 	$L__BB0_8192;
$L__BB0_868:
	add.s64 	%rd7336, %rd1, %rd5;
	mov.b32 	%r5509, 1164247040;
	st.global.u32 	[%rd7336], %r5509;
	bra.uni 	$L__BB0_8192;
$L__BB0_869:
	add.s32 	%r5483, %r2, 3655;
	cvt.rn.f32.s32 	%f222, %r5483;
	setp.leu.f32 	%p3654, %f1, %f222;
	@%p3654 bra 	$L__BB0_885;
	add.s32 	%r5495, %r2, 3659;
	cvt.rn.f32.s32 	%f223, %r5495;
	setp.leu.f32 	%p3662, %f1, %f223;
	@%p3662 bra 	$L__BB0_878;
	add.s32 	%r5501, %r2, 3661;
	cvt.rn.f32.s32 	%f224, %r5501;
	setp.leu.f32 	%p3666, %f1, %f224;
	@%p3666 bra 	$L__BB0_875;
	setp.neu.f32 	%p3668, %f1, %f214;
	@%p3668 bra 	$L__BB0_874;
	add.s64 	%rd7334, %rd1, %rd5;
	mov.b32 	%r5505, 1164242944;
	st.global.u32 	[%rd7334], %r5505;
	bra.uni 	$L__BB0_8192;
$L__BB0_874:
	add.s64 	%rd7332, %rd1, %rd5;
	mov.b32 	%r5504, 1164238848;
	st.global.u32 	[%rd7332], %r5504;
	bra.uni 	$L__BB0_8192;
$L__BB0_875:
	setp.neu.f32 	%p3667, %f1, %f224;
	@%p3667 bra 	$L__BB0_877;
	add.s64 	%rd7330, %rd1, %rd5;
	mov.b32 	%r5503, 1164234752;
	st.global.u32 	[%rd7330], %r5503;
	bra.uni 	$L__BB0_8192;
$L__BB0_877:
	add.s64 	%rd7328, %rd1, %rd5;
	mov.b32 	%r5502, 1164230656;
	st.global.u32 	[%rd7328], %r5502;
	bra.uni 	$L__BB0_8192;
$L__BB0_878:
	add.s32 	%r5496, %r2, 3657;
	cvt.rn.f32.s32 	%f225, %r5496;
	setp.leu.f32 	%p3663, %f1, %f225;
	@%p3663 bra 	$L__BB0_882;
	setp.neu.f32 	%p3665, %f1, %f223;
	@%p3665 bra 	$L__BB0_881;
	add.s64 	%rd7326, %rd1, %rd5;
	mov.b32 	%r5500, 1164226560;
	st.global.u32 	[%rd7326], %r5500;
	bra.uni 	$L__BB0_8192;
$L__BB0_881:
	add.s64 	%rd7324, %rd1, %rd5;
	mov.b32 	%r5499, 1164222464;
	st.global.u32 	[%rd7324], %r5499;
	bra.uni 	$L__BB0_8192;
$L__BB0_882:
	setp.neu.f32 	%p3664, %f1, %f225;
	@%p3664 bra 	$L__BB0_884;
	add.s64 	%rd7322, %rd1, %rd5;
	mov.b32 	%r5498, 1164218368;
	st.global.u32 	[%rd7322], %r5498;
	bra.uni 	$L__BB0_8192;
$L__BB0_884:
	add.s64 	%rd7320, %rd1, %rd5;
	mov.b32 	%r5497, 1164214272;
	st.global.u32 	[%rd7320], %r5497;
	bra.uni 	$L__BB0_8192;
$L__BB0_885:
	add.s32 	%r5484, %r2, 3651;
	cvt.rn.f32.s32 	%f226, %r5484;
	setp.leu.f32 	%p3655, %f1, %f226;
	@%p3655 bra 	$L__BB0_893;
	add.s32 	%r5490, %r2, 3653;
	cvt.rn.f32.s32 	%f227, %r5490;
	setp.leu.f32 	%p3659, %f1, %f227;
	@%p3659 bra 	$L__BB0_890;
	setp.neu.f32 	%p3661, %f1, %f222;
	@%p3661 bra 	$L__BB0_889;
	add.s64 	%rd7318, %rd1, %rd5;
	mov.b32 	%r5494, 1164210176;
	st.global.u32 	[%rd7318], %r5494;
	bra.uni 	$L__BB0_8192;
$L__BB0_889:
	add.s64 	%rd7316, %rd1, %rd5;
	mov.b32 	%r5493, 1164206080;
	st.global.u32 	[%rd7316], %r5493;
	bra.uni 	$L__BB0_8192;
$L__BB0_890:
	setp.neu.f32 	%p3660, %f1, %f227;
	@%p3660 bra 	$L__BB0_892;
	add.s64 	%rd7314, %rd1, %rd5;
	mov.b32 	%r5492, 1164201984;
	st.global.u32 	[%rd7314], %r5492;
	bra.uni 	$L__BB0_8192;
$L__BB0_892:
	add.s64 	%rd7312, %rd1, %rd5;
	mov.b32 	%r5491, 1164197888;
	st.global.u32 	[%rd7312], %r5491;
	bra.uni 	$L__BB0_8192;
$L__BB0_893:
	add.s32 	%r5485, %r2, 3649;
	cvt.rn.f32.s32 	%f228, %r5485;
	setp.leu.f32 	%p3656, %f1, %f228;
	@%p3656 bra 	$L__BB0_897;
	setp.neu.f32 	%p3658, %f1, %f226;
	@%p3658 bra 	$L__BB0_896;
	add.s64 	%rd7310, %rd1, %rd5;
	mov.b32 	%r5489, 1164193792;
	st.global.u32 	[%rd7310], %r5489;
	bra.uni 	$L__BB0_8192;
$L__BB0_896:
	add.s64 	%rd7308, %rd1, %rd5;
	mov.b32 	%r5488, 1164189696;
	st.global.u32 	[%rd7308], %r5488;
	bra.uni 	$L__BB0_8192;
$L__BB0_897:
	setp.neu.f32 	%p3657, %f1, %f228;
	@%p3657 bra 	$L__BB0_899;
	add.s64 	%rd7306, %rd1, %rd5;
	mov.b32 	%r5487, 1164185600;
	st.global.u32 	[%rd7306], %r5487;
	bra.uni 	$L__BB0_8192;
$L__BB0_899:
	add.s64 	%rd7304, %rd1, %rd5;
	mov.b32 	%r5486, 1164181504;
	st.global.u32 	[%rd7304], %r5486;
	bra.uni 	$L__BB0_8192;
$L__BB0_900:
	add.s32 	%r5386, %r2, 3615;
	cvt.rn.f32.s32 	%f229, %r5386;
	setp.leu.f32 	%p3589, %f1, %f229;
	@%p3589 bra 	$L__BB0_964;
	add.s32 	%r5434, %r2, 3631;
	cvt.rn.f32.s32 	%f230, %r5434;
	setp.leu.f32 	%p3621, %f1, %f230;
	@%p3621 bra 	$L__BB0_933;
	add.s32 	%r5458, %r2, 3639;
	cvt.rn.f32.s32 	%f231, %r5458;
	setp.leu.f32 	%p3637, %f1, %f231;
	@%p3637 bra 	$L__BB0_918;
	add.s32 	%r5470, %r2, 3643;
	cvt.rn.f32.s32 	%f232, %r5470;
	setp.leu.f32 	%p3645, %f1, %f232;
	@%p3645 bra 	$L__BB0_911;
	add.s32 	%r5476, %r2, 3645;
	cvt.rn.f32.s32 	%f233, %r5476;
	setp.leu.f32 	%p3649, %f1, %f233;
	@%p3649 bra 	$L__BB0_908;
	setp.neu.f32 	%p3651, %f1, %f197;
	@%p3651 bra 	$L__BB0_907;
	add.s64 	%rd7302, %rd1, %rd5;
	mov.b32 	%r5480, 1164177408;
	st.global.u32 	[%rd7302], %r5480;
	bra.uni 	$L__BB0_8192;
$L__BB0_907:
	add.s64 	%rd7300, %rd1, %rd5;
	mov.b32 	%r5479, 1164173312;
	st.global.u32 	[%rd7300], %r5479;
	bra.uni 	$L__BB0_8192;
$L__BB0_908:
	setp.neu.f32 	%p3650, %f1, %f233;
	@%p3650 bra 	$L__BB0_910;
	add.s64 	%rd7298, %rd1, %rd5;
	mov.b32 	%r5478, 1164169216;
	st.global.u32 	[%rd7298], %r5478;
	bra.uni 	$L__BB0_8192;
$L__BB0_910:
	add.s64 	%rd7296, %rd1, %rd5;
	mov.b32 	%r5477, 1164165120;
	st.global.u32 	[%rd7296], %r5477;
	bra.uni 	$L__BB0_8192;
$L__BB0_911:
	add.s32 	%r5471, %r2, 3641;
	cvt.rn.f32.s32 	%f234, %r5471;
	setp.leu.f32 	%p3646, %f1, %f234;
	@%p3646 bra 	$L__BB0_915;
	setp.neu.f32 	%p3648, %f1, %f232;
	@%p3648 bra 	$L__BB0_914;
	add.s64 	%rd7294, %rd1, %rd5;
	mov.b32 	%r5475, 1164161024;
	st.global.u32 	[%rd7294], %r5475;
	bra.uni 	$L__BB0_8192;
$L__BB0_914:
	add.s64 	%rd7292, %rd1, %rd5;
	mov.b32 	%r5474, 1164156928;
	st.global.u32 	[%rd7292], %r5474;
	bra.uni 	$L__BB0_8192;
$L__BB0_915:
	setp.neu.f32 	%p3647, %f1, %f234;
	@%p3647 bra 	$L__BB0_917;
	add.s64 	%rd7290, %rd1, %rd5;
	mov.b32 	%r5473, 1164152832;
	st.global.u32 	[%rd7290], %r5473;
	bra.uni 	$L__BB0_8192;
$L__BB0_917:
	add.s64 	%rd7288, %rd1, %rd5;
	mov.b32 	%r5472, 1164148736;
	st.global.u32 	[%rd7288], %r5472;
	bra.uni 	$L__BB0_8192;
$L__BB0_918:
	add.s32 	%r5459, %r2, 3635;
	cvt.rn.f32.s32 	%f235, %r5459;
	setp.leu.f32 	%p3638, %f1, %f235;
	@%p3638 bra 	$L__BB0_926;
	add.s32 	%r5465, %r2, 3637;
	cvt.rn.f32.s32 	%f236, %r5465;
	setp.leu.f32 	%p3642, %f1, %f236;
	@%p3642 bra 	$L__BB0_923;
	setp.neu.f32 	%p3644, %f1, %f231;
	@%p3644 bra 	$L__BB0_922;
	add.s64 	%rd7286, %rd1, %rd5;
	mov.b32 	%r5469, 1164144640;
	st.global.u32 	[%rd7286], %r5469;
	bra.uni 	$L__BB0_8192;
$L__BB0_922:
	add.s64 	%rd7284, %rd1, %rd5;
	mov.b32 	%r5468, 1164140544;
	st.global.u32 	[%rd7284], %r5468;
	bra.uni 	$L__BB0_8192;
$L__BB0_923:
	setp.neu.f32 	%p3643, %f1, %f236;
	@%p3643 bra 	$L__BB0_925;
	add.s64 	%rd7282, %rd1, %rd5;
	mov.b32 	%r5467, 1164136448;
	st.global.u32 	[%rd7282], %r5467;
	bra.uni 	$L__BB0_8192;
$L__BB0_925:
	add.s64 	%rd7280, %rd1, %rd5;
	mov.b32 	%r5466, 1164132352;
	st.global.u32 	[%rd7280], %r5466;
	bra.uni 	$L__BB0_8192;
$L__BB0_926:
	add.s32 	%r5460, %r2, 3633;
	cvt.rn.f32.s32 	%f237, %r5460;
	setp.leu.f32 	%p3639, %f1, %f237;
	@%p3639 bra 	$L__BB0_930;
	setp.neu.f32 	%p3641, %f1, %f235;
	@%p3641 bra 	$L__BB0_929;
	add.s64 	%rd7278, %rd1, %rd5;
	mov.b32 	%r5464, 1164128256;
	st.global.u32 	[%rd7278], %r5464;
	bra.uni 	$L__BB0_8192;
$L__BB0_929:
	add.s64 	%rd7276, %rd1, %rd5;
	mov.b32 	%r5463, 1164124160;
	st.global.u32 	[%rd7276], %r5463;
	bra.uni 	$L__BB0_8192;
$L__BB0_930:
	setp.neu.f32 	%p3640, %f1, %f237;
	@%p3640 bra 	$L__BB0_932;
	add.s64 	%rd7274, %rd1, %rd5;
	mov.b32 	%r5462, 1164120064;
	st.global.u32 	[%rd7274], %r5462;
	bra.uni 	$L__BB0_8192;
$L__BB0_932:
	add.s64 	%rd7272, %rd1, %rd5;
	mov.b32 	%r5461, 1164115968;
	st.global.u32 	[%rd7272], %r5461;
	bra.uni 	$L__BB0_8192;
$L__BB0_933:
	add.s32 	%r5435, %r2, 3623;
	cvt.rn.f32.s32 	%f238, %r5435;
	setp.leu.f32 	%p3622, %f1, %f238;
	@%p3622 bra 	$L__BB0_949;
	add.s32 	%r5447, %r2, 3627;
	cvt.rn.f32.s32 	%f239, %r5447;
	setp.leu.f32 	%p3630, %f1, %f239;
	@%p3630 bra 	$L__BB0_942;
	add.s32 	%r5453, %r2, 3629;
	cvt.rn.f32.s32 	%f240, %r5453;
	setp.leu.f32 	%p3634, %f1, %f240;
	@%p3634 bra 	$L__BB0_939;
	setp.neu.f32 	%p3636, %f1, %f230;
	@%p3636 bra 	$L__BB0_938;
	add.s64 	%rd7270, %rd1, %rd5;
	mov.b32 	%r5457, 1164111872;
	st.global.u32 	[%rd7270], %r5457;
	bra.uni 	$L__BB0_8192;
$L__BB0_938:
	add.s64 	%rd7268, %rd1, %rd5;
	mov.b32 	%r5456, 1164107776;
	st.global.u32 	[%rd7268], %r5456;
	bra.uni 	$L__BB0_8192;
$L__BB0_939:
	setp.neu.f32 	%p3635, %f1, %f240;
	@%p3635 bra 	$L__BB0_941;
	add.s64 	%rd7266, %rd1, %rd5;
	mov.b32 	%r5455, 1164103680;
	st.global.u32 	[%rd7266], %r5455;
	bra.uni 	$L__BB0_8192;
$L__BB0_941:
	add.s64 	%rd7264, %rd1, %rd5;
	mov.b32 	%r5454, 1164099584;
	st.global.u32 	[%rd7264], %r5454;
	bra.uni 	$L__BB0_8192;
$L__BB0_942:
	add.s32 	%r5448, %r2, 3625;
	cvt.rn.f32.s32 	%f241, %r5448;
	setp.leu.f32 	%p3631, %f1, %f241;
	@%p3631 bra 	$L__BB0_946;
	setp.neu.f32 	%p3633, %f1, %f239;
	@%p3633 bra 	$L__BB0_945;
	add.s64 	%rd7262, %rd1, %rd5;
	mov.b32 	%r5452, 1164095488;
	st.global.u32 	[%rd7262], %r5452;
	bra.uni 	$L__BB0_8192;
$L__BB0_945:
	add.s64 	%rd7260, %rd1, %rd5;
	mov.b32 	%r5451, 1164091392;
	st.global.u32 	[%rd7260], %r5451;
	bra.uni 	$L__BB0_8192;
$L__BB0_946:
	setp.neu.f32 	%p3632, %f1, %f241;
	@%p3632 bra 	$L__BB0_948;
	add.s64 	%rd7258, %rd1, %rd5;
	mov.b32 	%r5450, 1164087296;
	st.global.u32 	[%rd7258], %r5450;
	bra.uni 	$L__BB0_8192;
$L__BB0_948:
	add.s64 	%rd7256, %rd1, %rd5;
	mov.b32 	%r5449, 1164083200;
	st.global.u32 	[%rd7256], %r5449;
	bra.uni 	$L__BB0_8192;
$L__BB0_949:
	add.s32 	%r5436, %r2, 3619;
	cvt.rn.f32.s32 	%f242, %r5436;
	setp.leu.f32 	%p3623, %f1, %f242;
	@%p3623 bra 	$L__BB0_957;
	add.s32 	%r5442, %r2, 3621;
	cvt.rn.f32.s32 	%f243, %r5442;
	setp.leu.f32 	%p3627, %f1, %f243;
	@%p3627 bra 	$L__BB0_954;
	setp.neu.f32 	%p3629, %f1, %f238;
	@%p3629 bra 	$L__BB0_953;
	add.s64 	%rd7254, %rd1, %rd5;
	mov.b32 	%r5446, 1164079104;
	st.global.u32 	[%rd7254], %r5446;
	bra.uni 	$L__BB0_8192;
$L__BB0_953:
	add.s64 	%rd7252, %rd1, %rd5;
	mov.b32 	%r5445, 1164075008;
	st.global.u32 	[%rd7252], %r5445;
	bra.uni 	$L__BB0_8192;
$L__BB0_954:
	setp.neu.f32 	%p3628, %f1, %f243;
	@%p3628 bra 	$L__BB0_956;
	add.s64 	%rd7250, %rd1, %rd5;
	mov.b32 	%r5444, 1164070912;
	st.global.u32 	[%rd7250], %r5444;
	bra.uni 	$L__BB0_8192;
$L__BB0_956:
	add.s64 	%rd7248, %rd1, %rd5;
	mov.b32 	%r5443, 1164066816;
	st.global.u32 	[%rd7248], %r5443;
	bra.uni 	$L__BB0_8192;
$L__BB0_957:
	add.s32 	%r5437, %r2, 3617;
	cvt.rn.f32.s32 	%f244, %r5437;
	setp.leu.f32 	%p3624, %f1, %f244;
	@%p3624 bra 	$L__BB0_961;
	setp.neu.f32 	%p3626, %f1, %f242;
	@%p3626 bra 	$L__BB0_960;
	add.s64 	%rd7246, %rd1, %rd5;
	mov.b32 	%r5441, 1164062720;
	st.global.u32 	[%rd7246], %r5441;
	bra.uni 	$L__BB0_8192;
$L__BB0_960:
	add.s64 	%rd7244, %rd1, %rd5;
	mov.b32 	%r5440, 1164058624;
	st.global.u32 	[%rd7244], %r5440;
	bra.uni 	$L__BB0_8192;
$L__BB0_961:
	setp.neu.f32 	%p3625, %f1, %f244;
	@%p3625 bra 	$L__BB0_963;
	add.s64 	%rd7242, %rd1, %rd5;
	mov.b32 	%r5439, 1164054528;
	st.global.u32 	[%rd7242], %r5439;
	bra.uni 	$L__BB0_8192;
$L__BB0_963:
	add.s64 	%rd7240, %rd1, %rd5;
	mov.b32 	%r5438, 1164050432;
	st.global.u32 	[%rd7240], %r5438;
	bra.uni 	$L__BB0_8192;
$L__BB0_964:
	add.s32 	%r5387, %r2, 3599;
	cvt.rn.f32.s32 	%f245, %r5387;
	setp.leu.f32 	%p3590, %f1, %f245;
	@%p3590 bra 	$L__BB0_996;
	add.s32 	%r5411, %r2, 3607;
	cvt.rn.f32.s32 	%f246, %r5411;
	setp.leu.f32 	%p3606, %f1, %f246;
	@%p3606 bra 	$L__BB0_981;
	add.s32 	%r5423, %r2, 3611;
	cvt.rn.f32.s32 	%f247, %r5423;
	setp.leu.f32 	%p3614, %f1, %f247;
	@%p3614 bra 	$L__BB0_974;
	add.s32 	%r5429, %r2, 3613;
	cvt.rn.f32.s32 	%f248, %r5429;
	setp.leu.f32 	%p3618, %f1, %f248;
	@%p3618 bra 	$L__BB0_971;
	setp.neu.f32 	%p3620, %f1, %f229;
	@%p3620 bra 	$L__BB0_970;
	add.s64 	%rd7238, %rd1, %rd5;
	mov.b32 	%r5433, 1164046336;
	st.global.u32 	[%rd7238], %r5433;
	bra.uni 	$L__BB0_8192;
$L__BB0_970:
	add.s64 	%rd7236, %rd1, %rd5;
	mov.b32 	%r5432, 1164042240;
	st.global.u32 	[%rd7236], %r5432;
	bra.uni 	$L__BB0_8192;
$L__BB0_971:
	setp.neu.f32 	%p3619, %f1, %f248;
	@%p3619 bra 	$L__BB0_973;
	add.s64 	%rd7234, %rd1, %rd5;
	mov.b32 	%r5431, 1164038144;
	st.global.u32 	[%rd7234], %r5431;
	bra.uni 	$L__BB0_8192;
$L__BB0_973:
	add.s64 	%rd7232, %rd1, %rd5;
	mov.b32 	%r5430, 1164034048;
	st.global.u32 	[%rd7232], %r5430;
	bra.uni 	$L__BB0_8192;
$L__BB0_974:
	add.s32 	%r5424, %r2, 3609;
	cvt.rn.f32.s32 	%f249, %r5424;
	setp.leu.f32 	%p3615, %f1, %f249;
	@%p3615 bra 	$L__BB0_978;
	setp.neu.f32 	%p3617, %f1, %f247;
	@%p3617 bra 	$L__BB0_977;
	add.s64 	%rd7230, %rd1, %rd5;
	mov.b32 	%r5428, 1164029952;
	st.global.u32 	[%rd7230], %r5428;
	bra.uni 	$L__BB0_8192;
$L__BB0_977:
	add.s64 	%rd7228, %rd1, %rd5;
	mov.b32 	%r5427, 1164025856;
	st.global.u32 	[%rd7228], %r5427;
	bra.uni 	$L__BB0_8192;
$L__BB0_978:
	setp.neu.f32 	%p3616, %f1, %f249;
	@%p3616 bra 	$L__BB0_980;
	add.s64 	%rd7226, %rd1, %rd5;
	mov.b32 	%r5426, 1164021760;
	st.global.u32 	[%rd7226], %r5426;
	bra.uni 	$L__BB0_8192;
$L__BB0_980:
	add.s64 	%rd7224, %rd1, %rd5;
	mov.b32 	%r5425, 1164017664;
	st.global.u32 	[%rd7224], %r5425;
	bra.uni 	$L__BB0_8192;
$L__BB0_981:
	add.s32 	%r5412, %r2, 3603;
	cvt.rn.f32.s32 	%f250, %r5412;
	setp.leu.f32 	%p3607, %f1, %f250;
	@%p3607 bra 	$L__BB0_989;
	add.s32 	%r5418, %r2, 3605;
	cvt.rn.f32.s32 	%f251, %r5418;
	setp.leu.f32 	%p3611, %f1, %f251;
	@%p3611 bra 	$L__BB0_986;
	setp.neu.f32 	%p3613, %f1, %f246;
	@%p3613 bra 	$L__BB0_985;
	add.s64 	%rd7222, %rd1, %rd5;
	mov.b32 	%r5422, 1164013568;
	st.global.u32 	[%rd7222], %r5422;
	bra.uni 	$L__BB0_8192;
$L__BB0_985:
	add.s64 	%rd7220, %rd1, %rd5;
	mov.b32 	%r5421, 1164009472;
	st.global.u32 	[%rd7220], %r5421;
	bra.uni 	$L__BB0_8192;
$L__BB0_986:
	setp.neu.f32 	%p3612, %f1, %f251;
	@%p3612 bra 	$L__BB0_988;
	add.s64 	%rd7218, %rd1, %rd5;
	mov.b32 	%r5420, 1164005376;
	st.global.u32 	[%rd7218], %r5420;
	bra.uni 	$L__BB0_8192;
$L__BB0_988:
	add.s64 	%rd7216, %rd1, %rd5;
	mov.b32 	%r5419, 1164001280;
	st.global.u32 	[%rd7216], %r5419;
	bra.uni 	$L__BB0_8192;
$L__BB0_989:
	add.s32 	%r5413, %r2, 3601;
	cvt.rn.f32.s32 	%f252, %r5413;
	setp.leu.f32 	%p3608, %f1, %f252;
	@%p3608 bra 	$L__BB0_993;
	setp.neu.f32 	%p3610, %f1, %f250;
	@%p3610 bra 	$L__BB0_992;
	add.s64 	%rd7214, %rd1, %rd5;
	mov.b32 	%r5417, 1163997184;
	st.global.u32 	[%rd7214], %r5417;
	bra.uni 	$L__BB0_8192;
$L__BB0_992:
	add.s64 	%rd7212, %rd1, %rd5;
	mov.b32 	%r5416, 1163993088;
	st.global.u32 	[%rd7212], %r5416;
	bra.uni 	$L__BB0_8192;
$L__BB0_993:
	setp.neu.f32 	%p3609, %f1, %f252;
	@%p3609 bra 	$L__BB0_995;
	add.s64 	%rd7210, %rd1, %rd5;
	mov.b32 	%r5415, 1163988992;
	st.global.u32 	[%rd7210], %r5415;
	bra.uni 	$L__BB0_8192;
$L__BB0_995:
	add.s64 	%rd7208, %rd1, %rd5;
	mov.b32 	%r5414, 1163984896;
	st.global.u32 	[%rd7208], %r5414;
	bra.uni 	$L__BB0_8192;
$L__BB0_996:
	add.s32 	%r5388, %r2, 3591;
	cvt.rn.f32.s32 	%f253, %r5388;
	setp.leu.f32 	%p3591, %f1, %f253;
	@%p3591 bra 	$L__BB0_1012;
	add.s32 	%r5400, %r2, 3595;
	cvt.rn.f32.s32 	%f254, %r5400;
	setp.leu.f32 	%p3599, %f1, %f254;
	@%p3599 bra 	$L__BB0_1005;
	add.s32 	%r5406, %r2, 3597;
	cvt.rn.f32.s32 	%f255, %r5406;
	setp.leu.f32 	%p3603, %f1, %f255;
	@%p3603 bra 	$L__BB0_1002;
	setp.neu.f32 	%p3605, %f1, %f245;
	@%p3605 bra 	$L__BB0_1001;
	add.s64 	%rd7206, %rd1, %rd5;
	mov.b32 	%r5410, 1163980800;
	st.global.u32 	[%rd7206], %r5410;
	bra.uni 	$L__BB0_8192;
$L__BB0_1001:
	add.s64 	%rd7204, %rd1, %rd5;
	mov.b32 	%r5409, 1163976704;
	st.global.u32 	[%rd7204], %r5409;
	bra.uni 	$L__BB0_8192;
$L__BB0_1002:
	setp.neu.f32 	%p3604, %f1, %f255;
	@%p3604 bra 	$L__BB0_1004;
	add.s64 	%rd7202, %rd1, %rd5;
	mov.b32 	%r5408, 1163972608;
	st.global.u32 	[%rd7202], %r5408;
	bra.uni 	$L__BB0_8192;
$L__BB0_1004:
	add.s64 	%rd7200, %rd1, %rd5;
	mov.b32 	%r5407, 1163968512;
	st.global.u32 	[%rd7200], %r5407;
	bra.uni 	$L__BB0_8192;
$L__BB0_1005:
	add.s32 	%r5401, %r2, 3593;
	cvt.rn.f32.s32 	%f256, %r5401;
	setp.leu.f32 	%p3600, %f1, %f256;
	@%p3600 bra 	$L__BB0_1009;
	setp.neu.f32 	%p3602, %f1, %f254;
	@%p3602 bra 	$L__BB0_1008;
	add.s64 	%rd7198, %rd1, %rd5;
	mov.b32 	%r5405, 1163964416;
	st.global.u32 	[%rd7198], %r5405;
	bra.uni 	$L__BB0_8192;
$L__BB0_1008:
	add.s64 	%rd7196, %rd1, %rd5;
	mov.b32 	%r5404, 1163960320;
	st.global.u32 	[%rd7196], %r5404;
	bra.uni 	$L__BB0_8192;
$L__BB0_1009:
	setp.neu.f32 	%p3601, %f1, %f256;
	@%p3601 bra 	$L__BB0_1011;
	add.s64 	%rd7194, %rd1, %rd5;
	mov.b32 	%r5403, 1163956224;
	st.global.u32 	[%rd7194], %r5403;
	bra.uni 	$L__BB0_8192;
$L__BB0_1011:
	add.s64 	%rd7192, %rd1, %rd5;
	mov.b32 	%r5402, 1163952128;
	st.global.u32 	[%rd7192], %r5402;
	bra.uni 	$L__BB0_8192;
$L__BB0_1012:
	add.s32 	%r5389, %r2, 3587;
	cvt.rn.f32.s32 	%f257, %r5389;
	setp.leu.f32 	%p3592, %f1, %f257;
	@%p3592 bra 	$L__BB0_1020;
	add.s32 	%r5395, %r2, 3589;
	cvt.rn.f32.s32 	%f258, %r5395;
	setp.leu.f32 	%p3596, %f1, %f258;
	@%p3596 bra 	$L__BB0_1017;
	setp.neu.f32 	%p3598, %f1, %f253;
	@%p3598 bra 	$L__BB0_1016;
	add.s64 	%rd7190, %rd1, %rd5;
	mov.b32 	%r5399, 1163948032;
	st.global.u32 	[%rd7190], %r5399;
	bra.uni 	$L__BB0_8192;
$L__BB0_1016:
	add.s64 	%rd7188, %rd1, %rd5;
	mov.b32 	%r5398, 1163943936;
	st.global.u32 	[%rd7188], %r5398;
	bra.uni 	$L__BB0_8192;
$L__BB0_1017:
	setp.neu.f32 	%p3597, %f1, %f258;
	@%p3597 bra 	$L__BB0_1019;
	add.s64 	%rd7186, %rd1, %rd5;
	mov.b32 	%r5397, 1163939840;
	st.global.u32 	[%rd7186], %r5397;
	bra.uni 	$L__BB0_8192;
$L__BB0_1019:
	add.s64 	%rd7184, %rd1, %rd5;
	mov.b32 	%r5396, 1163935744;
	st.global.u32 	[%rd7184], %r5396;
	bra.uni 	$L__BB0_8192;
$L__BB0_1020:
	add.s32 	%r5390, %r2, 3585;
	cvt.rn.f32.s32 	%f259, %r5390;
	setp.leu.f32 	%p3593, %f1, %f259;
	@%p3593 bra 	$L__BB0_1024;
	setp.neu.f32 	%p3595, %f1, %f257;
	@%p3595 bra 	$L__BB0_1023;
	add.s64 	%rd7182, %rd1, %rd5;
	mov.b32 	%r5394, 1163931648;
	st.global.u32 	[%rd7182], %r5394;
	bra.uni 	$L__BB0_8192;
$L__BB0_1023:
	add.s64 	%rd7180, %rd1, %rd5;
	mov.b32 	%r5393, 1163927552;
	st.global.u32 	[%rd7180], %r5393;
	bra.uni 	$L__BB0_8192;
$L__BB0_1024:
	setp.neu.f32 	%p3594, %f1, %f259;
	@%p3594 bra 	$L__BB0_1026;
	add.s64 	%rd7178, %rd1, %rd5;
	mov.b32 	%r5392, 1163923456;
	st.global.u32 	[%rd7178], %r5392;
	bra.uni 	$L__BB0_8192;
$L__BB0_1026:
	add.s64 	%rd7176, %rd1, %rd5;
	mov.b32 	%r5391, 1163919360;
	st.global.u32 	[%rd7176], %r5391;
	bra.uni 	$L__BB0_8192;
$L__BB0_1027:
	add.s32 	%r4616, %r2, 3327;
	cvt.rn.f32.s32 	%f260, %r4616;
	setp.leu.f32 	%p3075, %f1, %f260;
	@%p3075 bra 	$L__BB0_1539;
	add.s32 	%r5000, %r2, 3455;
	cvt.rn.f32.s32 	%f261, %r5000;
	setp.leu.f32 	%p3331, %f1, %f261;
	@%p3331 bra 	$L__BB0_1284;
	add.s32 	%r5192, %r2, 3519;
	cvt.rn.f32.s32 	%f262, %r5192;
	setp.leu.f32 	%p3459, %f1, %f262;
	@%p3459 bra 	$L__BB0_1157;
	add.s32 	%r5288, %r2, 3551;
	cvt.rn.f32.s32 	%f263, %r5288;
	setp.leu.f32 	%p3523, %f1, %f263;
	@%p3523 bra 	$L__BB0_1094;
	add.s32 	%r5336, %r2, 3567;
	cvt.rn.f32.s32 	%f264, %r5336;
	setp.leu.f32 	%p3555, %f1, %f264;
	@%p3555 bra 	$L__BB0_1063;
	add.s32 	%r5360, %r2, 3575;
	cvt.rn.f32.s32 	%f265, %r5360;
	setp.leu.f32 	%p3571, %f1, %f265;
	@%p3571 bra 	$L__BB0_1048;
	add.s32 	%r5372, %r2, 3579;
	cvt.rn.f32.s32 	%f266, %r5372;
	setp.leu.f32 	%p3579, %f1, %f266;
	@%p3579 bra 	$L__BB0_1041;
	add.s32 	%r5378, %r2, 3581;
	cvt.rn.f32.s32 	%f267, %r5378;
	setp.leu.f32 	%p3583, %f1, %f267;
	@%p3583 bra 	$L__BB0_1038;
	setp.neu.f32 	%p3585, %f1, %f4;
	@%p3585 bra 	$L__BB0_1037;
	add.s64 	%rd7174, %rd1, %rd5;
	mov.b32 	%r5382, 1163915264;
	st.global.u32 	[%rd7174], %r5382;
	bra.uni 	$L__BB0_8192;
$L__BB0_1037:
	add.s64 	%rd7172, %rd1, %rd5;
	mov.b32 	%r5381, 1163911168;
	st.global.u32 	[%rd7172], %r5381;
	bra.uni 	$L__BB0_8192;
$L__BB0_1038:
	setp.neu.f32 	%p3584, %f1, %f267;
	@%p3584 bra 	$L__BB0_1040;
	add.s64 	%rd7170, %rd1, %rd5;
	mov.b32 	%r5380, 1163907072;
	st.global.u32 	[%rd7170], %r5380;
	bra.uni 	$L__BB0_8192;
$L__BB0_1040:
	add.s64 	%rd7168, %rd1, %rd5;
	mov.b32 	%r5379, 1163902976;
	st.global.u32 	[%rd7168], %r5379;
	bra.uni 	$L__BB0_8192;
$L__BB0_1041:
	add.s32 	%r5373, %r2, 3577;
	cvt.rn.f32.s32 	%f268, %r5373;
	setp.leu.f32 	%p3580, %f1, %f268;
	@%p3580 bra 	$L__BB0_1045;
	setp.neu.f32 	%p3582, %f1, %f266;
	@%p3582 bra 	$L__BB0_1044;
	add.s64 	%rd7166, %rd1, %rd5;
	mov.b32 	%r5377, 1163898880;
	st.global.u32 	[%rd7166], %r5377;
	bra.uni 	$L__BB0_8192;
$L__BB0_1044:
	add.s64 	%rd7164, %rd1, %rd5;
	mov.b32 	%r5376, 1163894784;
	st.global.u32 	[%rd7164], %r5376;
	bra.uni 	$L__BB0_8192;
$L__BB0_1045:
	setp.neu.f32 	%p3581, %f1, %f268;
	@%p3581 bra 	$L__BB0_1047;
	add.s64 	%rd7162, %rd1, %rd5;
	mov.b32 	%r5375, 1163890688;
	st.global.u32 	[%rd7162], %r5375;
	bra.uni 	$L__BB0_8192;
$L__BB0_1047:
	add.s64 	%rd7160, %rd1, %rd5;
	mov.b32 	%r5374, 1163886592;
	st.global.u32 	[%rd7160], %r5374;
	bra.uni 	$L__BB0_8192;
$L__BB0_1048:
	add.s32 	%r5361, %r2, 3571;
	cvt.rn.f32.s32 	%f269, %r5361;
	setp.leu.f32 	%p3572, %f1, %f269;
	@%p3572 bra 	$L__BB0_1056;
	add.s32 	%r5367, %r2, 3573;
	cvt.rn.f32.s32 	%f270, %r5367;
	setp.leu.f32 	%p3576, %f1, %f270;
	@%p3576 bra 	$L__BB0_1053;
	setp.neu.f32 	%p3578, %f1, %f265;
	@%p3578 bra 	$L__BB0_1052;
	add.s64 	%rd7158, %rd1, %rd5;
	mov.b32 	%r5371, 1163882496;
	st.global.u32 	[%rd7158], %r5371;
	bra.uni 	$L__BB0_8192;
$L__BB0_1052:
	add.s64 	%rd7156, %rd1, %rd5;
	mov.b32 	%r5370, 1163878400;
	st.global.u32 	[%rd7156], %r5370;
	bra.uni 	$L__BB0_8192;
$L__BB0_1053:
	setp.neu.f32 	%p3577, %f1, %f270;
	@%p3577 bra 	$L__BB0_1055;
	add.s64 	%rd7154, %rd1, %rd5;
	mov.b32 	%r5369, 1163874304;
	st.global.u32 	[%rd7154], %r5369;
	bra.uni 	$L__BB0_8192;
$L__BB0_1055:
	add.s64 	%rd7152, %rd1, %rd5;
	mov.b32 	%r5368, 1163870208;
	st.global.u32 	[%rd7152], %r5368;
	bra.uni 	$L__BB0_8192;
$L__BB0_1056:
	add.s32 	%r5362, %r2, 3569;
	cvt.rn.f32.s32 	%f271, %r5362;
	setp.leu.f32 	%p3573, %f1, %f271;
	@%p3573 bra 	$L__BB0_1060;
	setp.neu.f32 	%p3575, %f1, %f269;
	@%p3575 bra 	$L__BB0_1059;
	add.s64 	%rd7150, %rd1, %rd5;
	mov.b32 	%r5366, 1163866112;
	st.global.u32 	[%rd7150], %r5366;
	bra.uni 	$L__BB0_8192;
$L__BB0_1059:
	add.s64 	%rd7148, %rd1, %rd5;
	mov.b32 	%r5365, 1163862016;
	st.global.u32 	[%rd7148], %r5365;
	bra.uni 	$L__BB0_8192;
$L__BB0_1060:
	setp.neu.f32 	%p3574, %f1, %f271;
	@%p3574 bra 	$L__BB0_1062;
	add.s64 	%rd7146, %rd1, %rd5;
	mov.b32 	%r5364, 1163857920;
	st.global.u32 	[%rd7146], %r5364;
	bra.uni 	$L__BB0_8192;
$L__BB0_1062:
	add.s64 	%rd7144, %rd1, %rd5;
	mov.b32 	%r5363, 1163853824;
	st.global.u32 	[%rd7144], %r5363;
	bra.uni 	$L__BB0_8192;
$L__BB0_1063:
	add.s32 	%r5337, %r2, 3559;
	cvt.rn.f32.s32 	%f272, %r5337;
	setp.leu.f32 	%p3556, %f1, %f272;
	@%p3556 bra 	$L__BB0_1079;
	add.s32 	%r5349, %r2, 3563;
	cvt.rn.f32.s32 	%f273, %r5349;
	setp.leu.f32 	%p3564, %f1, %f273;
	@%p3564 bra 	$L__BB0_1072;
	add.s32 	%r5355, %r2, 3565;
	cvt.rn.f32.s32 	%f274, %r5355;
	setp.leu.f32 	%p3568, %f1, %f274;
	@%p3568 bra 	$L__BB0_1069;
	setp.neu.f32 	%p3570, %f1, %f264;
	@%p3570 bra 	$L__BB0_1068;
	add.s64 	%rd7142, %rd1, %rd5;
	mov.b32 	%r5359, 1163849728;
	st.global.u32 	[%rd7142], %r5359;
	bra.uni 	$L__BB0_8192;
$L__BB0_1068:
	add.s64 	%rd7140, %rd1, %rd5;
	mov.b32 	%r5358, 1163845632;
	st.global.u32 	[%rd7140], %r5358;
	bra.uni 	$L__BB0_8192;
$L__BB0_1069:
	setp.neu.f32 	%p3569, %f1, %f274;
	@%p3569 bra 	$L__BB0_1071;
	add.s64 	%rd7138, %rd1, %rd5;
	mov.b32 	%r5357, 1163841536;
	st.global.u32 	[%rd7138], %r5357;
	bra.uni 	$L__BB0_8192;
$L__BB0_1071:
	add.s64 	%rd7136, %rd1, %rd5;
	mov.b32 	%r5356, 1163837440;
	st.global.u32 	[%rd7136], %r5356;
	bra.uni 	$L__BB0_8192;
$L__BB0_1072:
	add.s32 	%r5350, %r2, 3561;
	cvt.rn.f32.s32 	%f275, %r5350;
	setp.leu.f32 	%p3565, %f1, %f275;
	@%p3565 bra 	$L__BB0_1076;
	setp.neu.f32 	%p3567, %f1, %f273;
	@%p3567 bra 	$L__BB0_1075;
	add.s64 	%rd7134, %rd1, %rd5;
	mov.b32 	%r5354, 1163833344;
	st.global.u32 	[%rd7134], %r5354;
	bra.uni 	$L__BB0_8192;
$L__BB0_1075:
	add.s64 	%rd7132, %rd1, %rd5;
	mov.b32 	%r5353, 1163829248;
	st.global.u32 	[%rd7132], %r5353;
	bra.uni 	$L__BB0_8192;
$L__BB0_1076:
	setp.neu.f32 	%p3566, %f1, %f275;
	@%p3566 bra 	$L__BB0_1078;
	add.s64 	%rd7130, %rd1, %rd5;
	mov.b32 	%r5352, 1163825152;
	st.global.u32 	[%rd7130], %r5352;
	bra.uni 	$L__BB0_8192;
$L__BB0_1078:
	add.s64 	%rd7128, %rd1, %rd5;
	mov.b32 	%r5351, 1163821056;
	st.global.u32 	[%rd7128], %r5351;
	bra.uni 	$L__BB0_8192;
$L__BB0_1079:
	add.s32 	%r5338, %r2, 3555;
	cvt.rn.f32.s32 	%f276, %r5338;
	setp.leu.f32 	%p3557, %f1, %f276;
	@%p3557 bra 	$L__BB0_1087;
	add.s32 	%r5344, %r2, 3557;
	cvt.rn.f32.s32 	%f277, %r5344;
	setp.leu.f32 	%p3561, %f1, %f277;
	@%p3561 bra 	$L__BB0_1084;
	setp.neu.f32 	%p3563, %f1, %f272;
	@%p3563 bra 	$L__BB0_1083;
	add.s64 	%rd7126, %rd1, %rd5;
	mov.b32 	%r5348, 1163816960;
	st.global.u32 	[%rd7126], %r5348;
	bra.uni 	$L__BB0_8192;
$L__BB0_1083:
	add.s64 	%rd7124, %rd1, %rd5;
	mov.b32 	%r5347, 1163812864;
	st.global.u32 	[%rd7124], %r5347;
	bra.uni 	$L__BB0_8192;
$L__BB0_1084:
	setp.neu.f32 	%p3562, %f1, %f277;
	@%p3562 bra 	$L__BB0_1086;
	add.s64 	%rd7122, %rd1, %rd5;
	mov.b32 	%r5346, 1163808768;
	st.global.u32 	[%rd7122], %r5346;
	bra.uni 	$L__BB0_8192;
$L__BB0_1086:
	add.s64 	%rd7120, %rd1, %rd5;
	mov.b32 	%r5345, 1163804672;
	st.global.u32 	[%rd7120], %r5345;
	bra.uni 	$L__BB0_8192;
$L__BB0_1087:
	add.s32 	%r5339, %r2, 3553;
	cvt.rn.f32.s32 	%f278, %r5339;
	setp.leu.f32 	%p3558, %f1, %f278;
	@%p3558 bra 	$L__BB0_1091;
	setp.neu.f32 	%p3560, %f1, %f276;
	@%p3560 bra 	$L__BB0_1090;
	add.s64 	%rd7118, %rd1, %rd5;
	mov.b32 	%r5343, 1163800576;
	st.global.u32 	[%rd7118], %r5343;
	bra.uni 	$L__BB0_8192;
$L__BB0_1090:
	add.s64 	%rd7116, %rd1, %rd5;
	mov.b32 	%r5342, 1163796480;
	st.global.u32 	[%rd7116], %r5342;
	bra.uni 	$L__BB0_8192;
$L__BB0_1091:
	setp.neu.f32 	%p3559, %f1, %f278;
	@%p3559 bra 	$L__BB0_1093;
	add.s64 	%rd7114, %rd1, %rd5;
	mov.b32 	%r5341, 1163792384;
	st.global.u32 	[%rd7114], %r5341;
	bra.uni 	$L__BB0_8192;
$L__BB0_1093:
	add.s64 	%rd7112, %rd1, %rd5;
	mov.b32 	%r5340, 1163788288;
	st.global.u32 	[%rd7112], %r5340;
	bra.uni 	$L__BB0_8192;
$L__BB0_1094:
	add.s32 	%r5289, %r2, 3535;
	cvt.rn.f32.s32 	%f279, %r5289;
	setp.leu.f32 	%p3524, %f1, %f279;
	@%p3524 bra 	$L__BB0_1126;
	add.s32 	%r5313, %r2, 3543;
	cvt.rn.f32.s32 	%f280, %r5313;
	setp.leu.f32 	%p3540, %f1, %f280;
	@%p3540 bra 	$L__BB0_1111;
	add.s32 	%r5325, %r2, 3547;
	cvt.rn.f32.s32 	%f281, %r5325;
	setp.leu.f32 	%p3548, %f1, %f281;
	@%p3548 bra 	$L__BB0_1104;
	add.s32 	%r5331, %r2, 3549;
	cvt.rn.f32.s32 	%f282, %r5331;
	setp.leu.f32 	%p3552, %f1, %f282;
	@%p3552 bra 	$L__BB0_1101;
	setp.neu.f32 	%p3554, %f1, %f263;
	@%p3554 bra 	$L__BB0_1100;
	add.s64 	%rd7110, %rd1, %rd5;
	mov.b32 	%r5335, 1163784192;
	st.global.u32 	[%rd7110], %r5335;
	bra.uni 	$L__BB0_8192;
$L__BB0_1100:
	add.s64 	%rd7108, %rd1, %rd5;
	mov.b32 	%r5334, 1163780096;
	st.global.u32 	[%rd7108], %r5334;
	bra.uni 	$L__BB0_8192;
$L__BB0_1101:
	setp.neu.f32 	%p3553, %f1, %f282;
	@%p3553 bra 	$L__BB0_1103;
	add.s64 	%rd7106, %rd1, %rd5;
	mov.b32 	%r5333, 1163776000;
	st.global.u32 	[%rd7106], %r5333;
	bra.uni 	$L__BB0_8192;
$L__BB0_1103:
	add.s64 	%rd7104, %rd1, %rd5;
	mov.b32 	%r5332, 1163771904;
	st.global.u32 	[%rd7104], %r5332;
	bra.uni 	$L__BB0_8192;
$L__BB0_1104:
	add.s32 	%r5326, %r2, 3545;
	cvt.rn.f32.s32 	%f283, %r5326;
	setp.leu.f32 	%p3549, %f1, %f283;
	@%p3549 bra 	$L__BB0_1108;
	setp.neu.f32 	%p3551, %f1, %f281;
	@%p3551 bra 	$L__BB0_1107;
	add.s64 	%rd7102, %rd1, %rd5;
	mov.b32 	%r5330, 1163767808;
	st.global.u32 	[%rd7102], %r5330;
	bra.uni 	$L__BB0_8192;
$L__BB0_1107:
	add.s64 	%rd7100, %rd1, %rd5;
	mov.b32 	%r5329, 1163763712;
	st.global.u32 	[%rd7100], %r5329;
	bra.uni 	$L__BB0_8192;
$L__BB0_1108:
	setp.neu.f32 	%p3550, %f1, %f283;
	@%p3550 bra 	$L__BB0_1110;
	add.s64 	%rd7098, %rd1, %rd5;
	mov.b32 	%r5328, 1163759616;
	st.global.u32 	[%rd7098], %r5328;
	bra.uni 	$L__BB0_8192;
$L__BB0_1110:
	add.s64 	%rd7096, %rd1, %rd5;
	mov.b32 	%r5327, 1163755520;
	st.global.u32 	[%rd7096], %r5327;
	bra.uni 	$L__BB0_8192;
$L__BB0_1111:
	add.s32 	%r5314, %r2, 3539;
	cvt.rn.f32.s32 	%f284, %r5314;
	setp.leu.f32 	%p3541, %f1, %f284;
	@%p3541 bra 	$L__BB0_1119;
	add.s32 	%r5320, %r2, 3541;
	cvt.rn.f32.s32 	%f285, %r5320;
	setp.leu.f32 	%p3545, %f1, %f285;
	@%p3545 bra 	$L__BB0_1116;
	setp.neu.f32 	%p3547, %f1, %f280;
	@%p3547 bra 	$L__BB0_1115;
	add.s64 	%rd7094, %rd1, %rd5;
	mov.b32 	%r5324, 1163751424;
	st.global.u32 	[%rd7094], %r5324;
	bra.uni 	$L__BB0_8192;
$L__BB0_1115:
	add.s64 	%rd7092, %rd1, %rd5;
	mov.b32 	%r5323, 1163747328;
	st.global.u32 	[%rd7092], %r5323;
	bra.uni 	$L__BB0_8192;
$L__BB0_1116:
	setp.neu.f32 	%p3546, %f1, %f285;
	@%p3546 bra 	$L__BB0_1118;
	add.s64 	%rd7090, %rd1, %rd5;
	mov.b32 	%r5322, 1163743232;
	st.global.u32 	[%rd7090], %r5322;
	bra.uni 	$L__BB0_8192;
$L__BB0_1118:
	add.s64 	%rd7088, %rd1, %rd5;
	mov.b32 	%r5321, 1163739136;
	st.global.u32 	[%rd7088], %r5321;
	bra.uni 	$L__BB0_8192;
$L__BB0_1119:
	add.s32 	%r5315, %r2, 3537;
	cvt.rn.f32.s32 	%f286, %r5315;
	setp.leu.f32 	%p3542, %f1, %f286;
	@%p3542 bra 	$L__BB0_1123;
	setp.neu.f32 	%p3544, %f1, %f284;
	@%p3544 bra 	$L__BB0_1122;
	add.s64 	%rd7086, %rd1, %rd5;
	mov.b32 	%r5319, 1163735040;
	st.global.u32 	[%rd7086], %r5319;
	bra.uni 	$L__BB0_8192;
$L__BB0_1122:
	add.s64 	%rd7084, %rd1, %rd5;
	mov.b32 	%r5318, 1163730944;
	st.global.u32 	[%rd7084], %r5318;
	bra.uni 	$L__BB0_8192;
$L__BB0_1123:
	setp.neu.f32 	%p3543, %f1, %f286;
	@%p3543 bra 	$L__BB0_1125;
	add.s64 	%rd7082, %rd1, %rd5;
	mov.b32 	%r5317, 1163726848;
	st.global.u32 	[%rd7082], %r5317;
	bra.uni 	$L__BB0_8192;
$L__BB0_1125:
	add.s64 	%rd7080, %rd1, %rd5;
	mov.b32 	%r5316, 1163722752;
	st.global.u32 	[%rd7080], %r5316;
	bra.uni 	$L__BB0_8192;
$L__BB0_1126:
	add.s32 	%r5290, %r2, 3527;
	cvt.rn.f32.s32 	%f287, %r5290;
	setp.leu.f32 	%p3525, %f1, %f287;
	@%p3525 bra 	$L__BB0_1142;
	add.s32 	%r5302, %r2, 3531;
	cvt.rn.f32.s32 	%f288, %r5302;
	setp.leu.f32 	%p3533, %f1, %f288;
	@%p3533 bra 	$L__BB0_1135;
	add.s32 	%r5308, %r2, 3533;
	cvt.rn.f32.s32 	%f289, %r5308;
	setp.leu.f32 	%p3537, %f1, %f289;
	@%p3537 bra 	$L__BB0_1132;
	setp.neu.f32 	%p3539, %f1, %f279;
	@%p3539 bra 	$L__BB0_1131;
	add.s64 	%rd7078, %rd1, %rd5;
	mov.b32 	%r5312, 1163718656;
	st.global.u32 	[%rd7078], %r5312;
	bra.uni 	$L__BB0_8192;
$L__BB0_1131:
	add.s64 	%rd7076, %rd1, %rd5;
	mov.b32 	%r5311, 1163714560;
	st.global.u32 	[%rd7076], %r5311;
	bra.uni 	$L__BB0_8192;
$L__BB0_1132:
	setp.neu.f32 	%p3538, %f1, %f289;
	@%p3538 bra 	$L__BB0_1134;
	add.s64 	%rd7074, %rd1, %rd5;
	mov.b32 	%r5310, 1163710464;
	st.global.u32 	[%rd7074], %r5310;
	bra.uni 	$L__BB0_8192;
$L__BB0_1134:
	add.s64 	%rd7072, %rd1, %rd5;
	mov.b32 	%r5309, 1163706368;
	st.global.u32 	[%rd7072], %r5309;
	bra.uni 	$L__BB0_8192;
$L__BB0_1135:
	add.s32 	%r5303, %r2, 3529;
	cvt.rn.f32.s32 	%f290, %r5303;
	setp.leu.f32 	%p3534, %f1, %f290;
	@%p3534 bra 	$L__BB0_1139;
	setp.neu.f32 	%p3536, %f1, %f288;
	@%p3536 bra 	$L__BB0_1138;
	add.s64 	%rd7070, %rd1, %rd5;
	mov.b32 	%r5307, 1163702272;
	st.global.u32 	[%rd7070], %r5307;
	bra.uni 	$L__BB0_8192;
$L__BB0_1138:
	add.s64 	%rd7068, %rd1, %rd5;
	mov.b32 	%r5306, 1163698176;
	st.global.u32 	[%rd7068], %r5306;
	bra.uni 	$L__BB0_8192;
$L__BB0_1139:
	setp.neu.f32 	%p3535, %f1, %f290;
	@%p3535 bra 	$L__BB0_1141;
	add.s64 	%rd7066, %rd1, %rd5;
	mov.b32 	%r5305, 1163694080;
	st.global.u32 	[%rd7066], %r5305;
	bra.uni 	$L__BB0_8192;
$L__BB0_1141:
	add.s64 	%rd7064, %rd1, %rd5;
	mov.b32 	%r5304, 1163689984;
	st.global.u32 	[%rd7064], %r5304;
	bra.uni 	$L__BB0_8192;
$L__BB0_1142:
	add.s32 	%r5291, %r2, 3523;
	cvt.rn.f32.s32 	%f291, %r5291;
	setp.leu.f32 	%p3526, %f1, %f291;
	@%p3526 bra 	$L__BB0_1150;
	add.s32 	%r5297, %r2, 3525;
	cvt.rn.f32.s32 	%f292, %r5297;
	setp.leu.f32 	%p3530, %f1, %f292;
	@%p3530 bra 	$L__BB0_1147;
	setp.neu.f32 	%p3532, %f1, %f287;
	@%p3532 bra 	$L__BB0_1146;
	add.s64 	%rd7062, %rd1, %rd5;
	mov.b32 	%r5301, 1163685888;
	st.global.u32 	[%rd7062], %r5301;
	bra.uni 	$L__BB0_8192;
$L__BB0_1146:
	add.s64 	%rd7060, %rd1, %rd5;
	mov.b32 	%r5300, 1163681792;
	st.global.u32 	[%rd7060], %r5300;
	bra.uni 	$L__BB0_8192;
$L__BB0_1147:
	setp.neu.f32 	%p3531, %f1, %f292;
	@%p3531 bra 	$L__BB0_1149;
	add.s64 	%rd7058, %rd1, %rd5;
	mov.b32 	%r5299, 1163677696;
	st.global.u32 	[%rd7058], %r5299;
	bra.uni 	$L__BB0_8192;
$L__BB0_1149:
	add.s64 	%rd7056, %rd1, %rd5;
	mov.b32 	%r5298, 1163673600;
	st.global.u32 	[%rd7056], %r5298;
	bra.uni 	$L__BB0_8192;
$L__BB0_1150:
	add.s32 	%r5292, %r2, 3521;
	cvt.rn.f32.s32 	%f293, %r5292;
	setp.leu.f32 	%p3527, %f1, %f293;
	@%p3527 bra 	$L__BB0_1154;
	setp.neu.f32 	%p3529, %f1, %f291;
	@%p3529 bra 	$L__BB0_1153;
	add.s64 	%rd7054, %rd1, %rd5;
	mov.b32 	%r5296, 1163669504;
	st.global.u32 	[%rd7054], %r5296;
	bra.uni 	$L__BB0_8192;
$L__BB0_1153:
	add.s64 	%rd7052, %rd1, %rd5;
	mov.b32 	%r5295, 1163665408;
	st.global.u32 	[%rd7052], %r5295;
	bra.uni 	$L__BB0_8192;
$L__BB0_1154:
	setp.neu.f32 	%p3528, %f1, %f293;
	@%p3528 bra 	$L__BB0_1156;
	add.s64 	%rd7050, %rd1, %rd5;
	mov.b32 	%r5294, 1163661312;
	st.global.u32 	[%rd7050], %r5294;
	bra.uni 	$L__BB0_8192;
$L__BB0_1156:
	add.s64 	%rd7048, %rd1, %rd5;
	mov.b32 	%r5293, 1163657216;
	st.global.u32 	[%rd7048], %r5293;
	bra.uni 	$L__BB0_8192;
$L__BB0_1157:
	add.s32 	%r5193, %r2, 3487;
	cvt.rn.f32.s32 	%f294, %r5193;
	setp.leu.f32 	%p3460, %f1, %f294;
	@%p3460 bra 	$L__BB0_1221;
	add.s32 	%r5241, %r2, 3503;
	cvt.rn.f32.s32 	%f295, %r5241;
	setp.leu.f32 	%p3492, %f1, %f295;
	@%p3492 bra 	$L__BB0_1190;
	add.s32 	%r5265, %r2, 3511;
	cvt.rn.f32.s32 	%f296, %r5265;
	setp.leu.f32 	%p3508, %f1, %f296;
	@%p3508 bra 	$L__BB0_1175;
	add.s32 	%r5277, %r2, 3515;
	cvt.rn.f32.s32 	%f297, %r5277;
	setp.leu.f32 	%p3516, %f1, %f297;
	@%p3516 bra 	$L__BB0_1168;
	add.s32 	%r5283, %r2, 3517;
	cvt.rn.f32.s32 	%f298, %r5283;
	setp.leu.f32 	%p3520, %f1, %f298;
	@%p3520 bra 	$L__BB0_1165;
	setp.neu.f32 	%p3522, %f1, %f262;
	@%p3522 bra 	$L__BB0_1164;
	add.s64 	%rd7046, %rd1, %rd5;
	mov.b32 	%r5287, 1163653120;
	st.global.u32 	[%rd7046], %r5287;
	bra.uni 	$L__BB0_8192;
$L__BB0_1164:
	add.s64 	%rd7044, %rd1, %rd5;
	mov.b32 	%r5286, 1163649024;
	st.global.u32 	[%rd7044], %r5286;
	bra.uni 	$L__BB0_8192;
$L__BB0_1165:
	setp.neu.f32 	%p3521, %f1, %f298;
	@%p3521 bra 	$L__BB0_1167;
	add.s64 	%rd7042, %rd1, %rd5;
	mov.b32 	%r5285, 1163644928;
	st.global.u32 	[%rd7042], %r5285;
	bra.uni 	$L__BB0_8192;
$L__BB0_1167:
	add.s64 	%rd7040, %rd1, %rd5;
	mov.b32 	%r5284, 1163640832;
	st.global.u32 	[%rd7040], %r5284;
	bra.uni 	$L__BB0_8192;
$L__BB0_1168:
	add.s32 	%r5278, %r2, 3513;
	cvt.rn.f32.s32 	%f299, %r5278;
	setp.leu.f32 	%p3517, %f1, %f299;
	@%p3517 bra 	$L__BB0_1172;
	setp.neu.f32 	%p3519, %f1, %f297;
	@%p3519 bra 	$L__BB0_1171;
	add.s64 	%rd7038, %rd1, %rd5;
	mov.b32 	%r5282, 1163636736;
	st.global.u32 	[%rd7038], %r5282;
	bra.uni 	$L__BB0_8192;
$L__BB0_1171:
	add.s64 	%rd7036, %rd1, %rd5;
	mov.b32 	%r5281, 1163632640;
	st.global.u32 	[%rd7036], %r5281;
	bra.uni 	$L__BB0_8192;
$L__BB0_1172:
	setp.neu.f32 	%p3518, %f1, %f299;
	@%p3518 bra 	$L__BB0_1174;
	add.s64 	%rd7034, %rd1, %rd5;
	mov.b32 	%r5280, 1163628544;
	st.global.u32 	[%rd7034], %r5280;
	bra.uni 	$L__BB0_8192;
$L__BB0_1174:
	add.s64 	%rd7032, %rd1, %rd5;
	mov.b32 	%r5279, 1163624448;
	st.global.u32 	[%rd7032], %r5279;
	bra.uni 	$L__BB0_8192;
$L__BB0_1175:
	add.s32 	%r5266, %r2, 3507;
	cvt.rn.f32.s32 	%f300, %r5266;
	setp.leu.f32 	%p3509, %f1, %f300;
	@%p3509 bra 	$L__BB0_1183;
	add.s32 	%r5272, %r2, 3509;
	cvt.rn.f32.s32 	%f301, %r5272;
	setp.leu.f32 	%p3513, %f1, %f301;
	@%p3513 bra 	$L__BB0_1180;
	setp.neu.f32 	%p3515, %f1, %f296;
	@%p3515 bra 	$L__BB0_1179;
	add.s64 	%rd7030, %rd1, %rd5;
	mov.b32 	%r5276, 1163620352;
	st.global.u32 	[%rd7030], %r5276;
	bra.uni 	$L__BB0_8192;
$L__BB0_1179:
	add.s64 	%rd7028, %rd1, %rd5;
	mov.b32 	%r5275, 1163616256;
	st.global.u32 	[%rd7028], %r5275;
	bra.uni 	$L__BB0_8192;
$L__BB0_1180:
	setp.neu.f32 	%p3514, %f1, %f301;
	@%p3514 bra 	$L__BB0_1182;
	add.s64 	%rd7026, %rd1, %rd5;
	mov.b32 	%r5274, 1163612160;
	st.global.u32 	[%rd7026], %r5274;
	bra.uni 	$L__BB0_8192;
$L__BB0_1182:
	add.s64 	%rd7024, %rd1, %rd5;
	mov.b32 	%r5273, 1163608064;
	st.global.u32 	[%rd7024], %r5273;
	bra.uni 	$L__BB0_8192;
$L__BB0_1183:
	add.s32 	%r5267, %r2, 3505;
	cvt.rn.f32.s32 	%f302, %r5267;
	setp.leu.f32 	%p3510, %f1, %f302;
	@%p3510 bra 	$L__BB0_1187;
	setp.neu.f32 	%p3512, %f1, %f300;
	@%p3512 bra 	$L__BB0_1186;
	add.s64 	%rd7022, %rd1, %rd5;
	mov.b32 	%r5271, 1163603968;
	st.global.u32 	[%rd7022], %r5271;
	bra.uni 	$L__BB0_8192;
$L__BB0_1186:
	add.s64 	%rd7020, %rd1, %rd5;
	mov.b32 	%r5270, 1163599872;
	st.global.u32 	[%rd7020], %r5270;
	bra.uni 	$L__BB0_8192;
$L__BB0_1187:
	setp.neu.f32 	%p3511, %f1, %f302;
	@%p3511 bra 	$L__BB0_1189;
	add.s64 	%rd7018, %rd1, %rd5;
	mov.b32 	%r5269, 1163595776;
	st.global.u32 	[%rd7018], %r5269;
	bra.uni 	$L__BB0_8192;
$L__BB0_1189:
	add.s64 	%rd7016, %rd1, %rd5;
	mov.b32 	%r5268, 1163591680;
	st.global.u32 	[%rd7016], %r5268;
	bra.uni 	$L__BB0_8192;
$L__BB0_1190:
	add.s32 	%r5242, %r2, 3495;
	cvt.rn.f32.s32 	%f303, %r5242;
	setp.leu.f32 	%p3493, %f1, %f303;
	@%p3493 bra 	$L__BB0_1206;
	add.s32 	%r5254, %r2, 3499;
	cvt.rn.f32.s32 	%f304, %r5254;
	setp.leu.f32 	%p3501, %f1, %f304;
	@%p3501 bra 	$L__BB0_1199;
	add.s32 	%r5260, %r2, 3501;
	cvt.rn.f32.s32 	%f305, %r5260;
	setp.leu.f32 	%p3505, %f1, %f305;
	@%p3505 bra 	$L__BB0_1196;
	setp.neu.f32 	%p3507, %f1, %f295;
	@%p3507 bra 	$L__BB0_1195;
	add.s64 	%rd7014, %rd1, %rd5;
	mov.b32 	%r5264, 1163587584;
	st.global.u32 	[%rd7014], %r5264;
	bra.uni 	$L__BB0_8192;
$L__BB0_1195:
	add.s64 	%rd7012, %rd1, %rd5;
	mov.b32 	%r5263, 1163583488;
	st.global.u32 	[%rd7012], %r5263;
	bra.uni 	$L__BB0_8192;
$L__BB0_1196:
	setp.neu.f32 	%p3506, %f1, %f305;
	@%p3506 bra 	$L__BB0_1198;
	add.s64 	%rd7010, %rd1, %rd5;
	mov.b32 	%r5262, 1163579392;
	st.global.u32 	[%rd7010], %r5262;
	bra.uni 	$L__BB0_8192;
$L__BB0_1198:
	add.s64 	%rd7008, %rd1, %rd5;
	mov.b32 	%r5261, 1163575296;
	st.global.u32 	[%rd7008], %r5261;
	bra.uni 	$L__BB0_8192;
$L__BB0_1199:
	add.s32 	%r5255, %r2, 3497;
	cvt.rn.f32.s32 	%f306, %r5255;
	setp.leu.f32 	%p3502, %f1, %f306;
	@%p3502 bra 	$L__BB0_1203;
	setp.neu.f32 	%p3504, %f1, %f304;
	@%p3504 bra 	$L__BB0_1202;
	add.s64 	%rd7006, %rd1, %rd5;
	mov.b32 	%r5259, 1163571200;
	st.global.u32 	[%rd7006], %r5259;
	bra.uni 	$L__BB0_8192;
$L__BB0_1202:
	add.s64 	%rd7004, %rd1, %rd5;
	mov.b32 	%r5258, 1163567104;
	st.global.u32 	[%rd7004], %r5258;
	bra.uni 	$L__BB0_8192;
$L__BB0_1203:
	setp.neu.f32 	%p3503, %f1, %f306;
	@%p3503 bra 	$L__BB0_1205;
	add.s64 	%rd7002, %rd1, %rd5;
	mov.b32 	%r5257, 1163563008;
	st.global.u32 	[%rd7002], %r5257;
	bra.uni 	$L__BB0_8192;
$L__BB0_1205:
	add.s64 	%rd7000, %rd1, %rd5;
	mov.b32 	%r5256, 1163558912;
	st.global.u32 	[%rd7000], %r5256;
	bra.uni 	$L__BB0_8192;
$L__BB0_1206:
	add.s32 	%r5243, %r2, 3491;
	cvt.rn.f32.s32 	%f307, %r5243;
	setp.leu.f32 	%p3494, %f1, %f307;
	@%p3494 bra 	$L__BB0_1214;
	add.s32 	%r5249, %r2, 3493;
	cvt.rn.f32.s32 	%f308, %r5249;
	setp.leu.f32 	%p3498, %f1, %f308;
	@%p3498 bra 	$L__BB0_1211;
	setp.neu.f32 	%p3500, %f1, %f303;
	@%p3500 bra 	$L__BB0_1210;
	add.s64 	%rd6998, %rd1, %rd5;
	mov.b32 	%r5253, 1163554816;
	st.global.u32 	[%rd6998], %r5253;
	bra.uni 	$L__BB0_8192;
$L__BB0_1210:
	add.s64 	%rd6996, %rd1, %rd5;
	mov.b32 	%r5252, 1163550720;
	st.global.u32 	[%rd6996], %r5252;
	bra.uni 	$L__BB0_8192;
$L__BB0_1211:
	setp.neu.f32 	%p3499, %f1, %f308;
	@%p3499 bra 	$L__BB0_1213;
	add.s64 	%rd6994, %rd1, %rd5;
	mov.b32 	%r5251, 1163546624;
	st.global.u32 	[%rd6994], %r5251;
	bra.uni 	$L__BB0_8192;
$L__BB0_1213:
	add.s64 	%rd6992, %rd1, %rd5;
	mov.b32 	%r5250, 1163542528;
	st.global.u32 	[%rd6992], %r5250;
	bra.uni 	$L__BB0_8192;
$L__BB0_1214:
	add.s32 	%r5244, %r2, 3489;
	cvt.rn.f32.s32 	%f309, %r5244;
	setp.leu.f32 	%p3495, %f1, %f309;
	@%p3495 bra 	$L__BB0_1218;
	setp.neu.f32 	%p3497, %f1, %f307;
	@%p3497 bra 	$L__BB0_1217;
	add.s64 	%rd6990, %rd1, %rd5;
	mov.b32 	%r5248, 1163538432;
	st.global.u32 	[%rd6990], %r5248;
	bra.uni 	$L__BB0_8192;
$L__BB0_1217:
	add.s64 	%rd6988, %rd1, %rd5;
	mov.b32 	%r5247, 1163534336;
	st.global.u32 	[%rd6988], %r5247;
	bra.uni 	$L__BB0_8192;
$L__BB0_1218:
	setp.neu.f32 	%p3496, %f1, %f309;
	@%p3496 bra 	$L__BB0_1220;
	add.s64 	%rd6986, %rd1, %rd5;
	mov.b32 	%r5246, 1163530240;
	st.global.u32 	[%rd6986], %r5246;
	bra.uni 	$L__BB0_8192;
$L__BB0_1220:
	add.s64 	%rd6984, %rd1, %rd5;
	mov.b32 	%r5245, 1163526144;
	st.global.u32 	[%rd6984], %r5245;
	bra.uni 	$L__BB0_8192;
$L__BB0_1221:
	add.s32 	%r5194, %r2, 3471;
	cvt.rn.f32.s32 	%f310, %r5194;
	setp.leu.f32 	%p3461, %f1, %f310;
	@%p3461 bra 	$L__BB0_1253;
	add.s32 	%r5218, %r2, 3479;
	cvt.rn.f32.s32 	%f311, %r5218;
	setp.leu.f32 	%p3477, %f1, %f311;
	@%p3477 bra 	$L__BB0_1238;
	add.s32 	%r5230, %r2, 3483;
	cvt.rn.f32.s32 	%f312, %r5230;
	setp.leu.f32 	%p3485, %f1, %f312;
	@%p3485 bra 	$L__BB0_1231;
	add.s32 	%r5236, %r2, 3485;
	cvt.rn.f32.s32 	%f313, %r5236;
	setp.leu.f32 	%p3489, %f1, %f313;
	@%p3489 bra 	$L__BB0_1228;
	setp.neu.f32 	%p3491, %f1, %f294;
	@%p3491 bra 	$L__BB0_1227;
	add.s64 	%rd6982, %rd1, %rd5;
	mov.b32 	%r5240, 1163522048;
	st.global.u32 	[%rd6982], %r5240;
	bra.uni 	$L__BB0_8192;
$L__BB0_1227:
	add.s64 	%rd6980, %rd1, %rd5;
	mov.b32 	%r5239, 1163517952;
	st.global.u32 	[%rd6980], %r5239;
	bra.uni 	$L__BB0_8192;
$L__BB0_1228:
	setp.neu.f32 	%p3490, %f1, %f313;
	@%p3490 bra 	$L__BB0_1230;
	add.s64 	%rd6978, %rd1, %rd5;
	mov.b32 	%r5238, 1163513856;
	st.global.u32 	[%rd6978], %r5238;
	bra.uni 	$L__BB0_8192;
$L__BB0_1230:
	add.s64 	%rd6976, %rd1, %rd5;
	mov.b32 	%r5237, 1163509760;
	st.global.u32 	[%rd6976], %r5237;
	bra.uni 	$L__BB0_8192;
$L__BB0_1231:
	add.s32 	%r5231, %r2, 3481;
	cvt.rn.f32.s32 	%f314, %r5231;
	setp.leu.f32 	%p3486, %f1, %f314;
	@%p3486 bra 	$L__BB0_1235;
	setp.neu.f32 	%p3488, %f1, %f312;
	@%p3488 bra 	$L__BB0_1234;
	add.s64 	%rd6974, %rd1, %rd5;
	mov.b32 	%r5235, 1163505664;
	st.global.u32 	[%rd6974], %r5235;
	bra.uni 	$L__BB0_8192;
$L__BB0_1234:
	add.s64 	%rd6972, %rd1, %rd5;
	mov.b32 	%r5234, 1163501568;
	st.global.u32 	[%rd6972], %r5234;
	bra.uni 	$L__BB0_8192;
$L__BB0_1235:
	setp.neu.f32 	%p3487, %f1, %f314;
	@%p3487 bra 	$L__BB0_1237;
	add.s64 	%rd6970, %rd1, %rd5;
	mov.b32 	%r5233, 1163497472;
	st.global.u32 	[%rd6970], %r5233;
	bra.uni 	$L__BB0_8192;
$L__BB0_1237:
	add.s64 	%rd6968, %rd1, %rd5;
	mov.b32 	%r5232, 1163493376;
	st.global.u32 	[%rd6968], %r5232;
	bra.uni 	$L__BB0_8192;
$L__BB0_1238:
	add.s32 	%r5219, %r2, 3475;
	cvt.rn.f32.s32 	%f315, %r5219;
	setp.leu.f32 	%p3478, %f1, %f315;
	@%p3478 bra 	$L__BB0_1246;
	add.s32 	%r5225, %r2, 3477;
	cvt.rn.f32.s32 	%f316, %r5225;
	setp.leu.f32 	%p3482, %f1, %f316;
	@%p3482 bra 	$L__BB0_1243;
	setp.neu.f32 	%p3484, %f1, %f311;
	@%p3484 bra 	$L__BB0_1242;
	add.s64 	%rd6966, %rd1, %rd5;
	mov.b32 	%r5229, 1163489280;
	st.global.u32 	[%rd6966], %r5229;
	bra.uni 	$L__BB0_8192;
$L__BB0_1242:
	add.s64 	%rd6964, %rd1, %rd5;
	mov.b32 	%r5228, 1163485184;
	st.global.u32 	[%rd6964], %r5228;
	bra.uni 	$L__BB0_8192;
$L__BB0_1243:
	setp.neu.f32 	%p3483, %f1, %f316;
	@%p3483 bra 	$L__BB0_1245;
	add.s64 	%rd6962, %rd1, %rd5;
	mov.b32 	%r5227, 1163481088;
	st.global.u32 	[%rd6962], %r5227;
	bra.uni 	$L__BB0_8192;
$L__BB0_1245:
	add.s64 	%rd6960, %rd1, %rd5;
	mov.b32 	%r5226, 1163476992;
	st.global.u32 	[%rd6960], %r5226;
	bra.uni 	$L__BB0_8192;
$L__BB0_1246:
	add.s32 	%r5220, %r2, 3473;
	cvt.rn.f32.s32 	%f317, %r5220;
	setp.leu.f32 	%p3479, %f1, %f317;
	@%p3479 bra 	$L__BB0_1250;
	setp.neu.f32 	%p3481, %f1, %f315;
	@%p3481 bra 	$L__BB0_1249;
	add.s64 	%rd6958, %rd1, %rd5;
	mov.b32 	%r5224, 1163472896;
	st.global.u32 	[%rd6958], %r5224;
	bra.uni 	$L__BB0_8192;
$L__BB0_1249:
	add.s64 	%rd6956, %rd1, %rd5;
	mov.b32 	%r5223, 1163468800;
	st.global.u32 	[%rd6956], %r5223;
	bra.uni 	$L__BB0_8192;
$L__BB0_1250:
	setp.neu.f32 	%p3480, %f1, %f317;
	@%p3480 bra 	$L__BB0_1252;
	add.s64 	%rd6954, %rd1, %rd5;
	mov.b32 	%r5222, 1163464704;
	st.global.u32 	[%rd6954], %r5222;
	bra.uni 	$L__BB0_8192;
$L__BB0_1252:
	add.s64 	%rd6952, %rd1, %rd5;
	mov.b32 	%r5221, 1163460608;
	st.global.u32 	[%rd6952], %r5221;
	bra.uni 	$L__BB0_8192;
$L__BB0_1253:
	add.s32 	%r5195, %r2, 3463;
	cvt.rn.f32.s32 	%f318, %r5195;
	setp.leu.f32 	%p3462, %f1, %f318;
	@%p3462 bra 	$L__BB0_1269;
	add.s32 	%r5207, %r2, 3467;
	cvt.rn.f32.s32 	%f319, %r5207;
	setp.leu.f32 	%p3470, %f1, %f319;
	@%p3470 bra 	$L__BB0_1262;
	add.s32 	%r5213, %r2, 3469;
	cvt.rn.f32.s32 	%f320, %r5213;
	setp.leu.f32 	%p3474, %f1, %f320;
	@%p3474 bra 	$L__BB0_1259;
	setp.neu.f32 	%p3476, %f1, %f310;
	@%p3476 bra 	$L__BB0_1258;
	add.s64 	%rd6950, %rd1, %rd5;
	mov.b32 	%r5217, 1163456512;
	st.global.u32 	[%rd6950], %r5217;
	bra.uni 	$L__BB0_8192;
$L__BB0_1258:
	add.s64 	%rd6948, %rd1, %rd5;
	mov.b32 	%r5216, 1163452416;
	st.global.u32 	[%rd6948], %r5216;
	bra.uni 	$L__BB0_8192;
$L__BB0_1259:
	setp.neu.f32 	%p3475, %f1, %f320;
	@%p3475 bra 	$L__BB0_1261;
	add.s64 	%rd6946, %rd1, %rd5;
	mov.b32 	%r5215, 1163448320;
	st.global.u32 	[%rd6946], %r5215;
	bra.uni 	$L__BB0_8192;
$L__BB0_1261:
	add.s64 	%rd6944, %rd1, %rd5;
	mov.b32 	%r5214, 1163444224;
	st.global.u32 	[%rd6944], %r5214;
	bra.uni 	$L__BB0_8192;
$L__BB0_1262:
	add.s32 	%r5208, %r2, 3465;
	cvt.rn.f32.s32 	%f321, %r5208;
	setp.leu.f32 	%p3471, %f1, %f321;
	@%p3471 bra 	$L__BB0_1266;
	setp.neu.f32 	%p3473, %f1, %f319;
	@%p3473 bra 	$L__BB0_1265;
	add.s64 	%rd6942, %rd1, %rd5;
	mov.b32 	%r5212, 1163440128;
	st.global.u32 	[%rd6942], %r5212;
	bra.uni 	$L__BB0_8192;
$L__BB0_1265:
	add.s64 	%rd6940, %rd1, %rd5;
	mov.b32 	%r5211, 1163436032;
	st.global.u32 	[%rd6940], %r5211;
	bra.uni 	$L__BB0_8192;
$L__BB0_1266:
	setp.neu.f32 	%p3472, %f1, %f321;
	@%p3472 bra 	$L__BB0_1268;
	add.s64 	%rd6938, %rd1, %rd5;
	mov.b32 	%r5210, 1163431936;
	st.global.u32 	[%rd6938], %r5210;
	bra.uni 	$L__BB0_8192;
$L__BB0_1268:
	add.s64 	%rd6936, %rd1, %rd5;
	mov.b32 	%r5209, 1163427840;
	st.global.u32 	[%rd6936], %r5209;
	bra.uni 	$L__BB0_8192;
$L__BB0_1269:
	add.s32 	%r5196, %r2, 3459;
	cvt.rn.f32.s32 	%f322, %r5196;
	setp.leu.f32 	%p3463, %f1, %f322;
	@%p3463 bra 	$L__BB0_1277;
	add.s32 	%r5202, %r2, 3461;
	cvt.rn.f32.s32 	%f323, %r5202;
	setp.leu.f32 	%p3467, %f1, %f323;
	@%p3467 bra 	$L__BB0_1274;
	setp.neu.f32 	%p3469, %f1, %f318;
	@%p3469 bra 	$L__BB0_1273;
	add.s64 	%rd6934, %rd1, %rd5;
	mov.b32 	%r5206, 1163423744;
	st.global.u32 	[%rd6934], %r5206;
	bra.uni 	$L__BB0_8192;
$L__BB0_1273:
	add.s64 	%rd6932, %rd1, %rd5;
	mov.b32 	%r5205, 1163419648;
	st.global.u32 	[%rd6932], %r5205;
	bra.uni 	$L__BB0_8192;
$L__BB0_1274:
	setp.neu.f32 	%p3468, %f1, %f323;
	@%p3468 bra 	$L__BB0_1276;
	add.s64 	%rd6930, %rd1, %rd5;
	mov.b32 	%r5204, 1163415552;
	st.global.u32 	[%rd6930], %r5204;
	bra.uni 	$L__BB0_8192;
$L__BB0_1276:
	add.s64 	%rd6928, %rd1, %rd5;
	mov.b32 	%r5203, 1163411456;
	st.global.u32 	[%rd6928], %r5203;
	bra.uni 	$L__BB0_8192;
$L__BB0_1277:
	add.s32 	%r5197, %r2, 3457;
	cvt.rn.f32.s32 	%f324, %r5197;
	setp.leu.f32 	%p3464, %f1, %f324;
	@%p3464 bra 	$L__BB0_1281;
	setp.neu.f32 	%p3466, %f1, %f322;
	@%p3466 bra 	$L__BB0_1280;
	add.s64 	%rd6926, %rd1, %rd5;
	mov.b32 	%r5201, 1163407360;
	st.global.u32 	[%rd6926], %r5201;
	bra.uni 	$L__BB0_8192;
$L__BB0_1280:
	add.s64 	%rd6924, %rd1, %rd5;
	mov.b32 	%r5200, 1163403264;
	st.global.u32 	[%rd6924], %r5200;
	bra.uni 	$L__BB0_8192;
$L__BB0_1281:
	setp.neu.f32 	%p3465, %f1, %f324;
	@%p3465 bra 	$L__BB0_1283;
	add.s64 	%rd6922, %rd1, %rd5;
	mov.b32 	%r5199, 1163399168;
	st.global.u32 	[%rd6922], %r5199;
	bra.uni 	$L__BB0_8192;
$L__BB0_1283:
	add.s64 	%rd6920, %rd1, %rd5;
	mov.b32 	%r5198, 1163395072;
	st.global.u32 	[%rd6920], %r5198;
	bra.uni 	$L__BB0_8192;
$L__BB0_1284:
	add.s32 	%r5001, %r2, 3391;
	cvt.rn.f32.s32 	%f325, %r5001;
	setp.leu.f32 	%p3332, %f1, %f325;
	@%p3332 bra 	$L__BB0_1412;
	add.s32 	%r5097, %r2, 3423;
	cvt.rn.f32.s32 	%f326, %r5097;
	setp.leu.f32 	%p3396, %f1, %f326;
	@%p3396 bra 	$L__BB0_1349;
	add.s32 	%r5145, %r2, 3439;
	cvt.rn.f32.s32 	%f327, %r5145;
	setp.leu.f32 	%p3428, %f1, %f327;
	@%p3428 bra 	$L__BB0_1318;
	add.s32 	%r5169, %r2, 3447;
	cvt.rn.f32.s32 	%f328, %r5169;
	setp.leu.f32 	%p3444, %f1, %f328;
	@%p3444 bra 	$L__BB0_1303;
	add.s32 	%r5181, %r2, 3451;
	cvt.rn.f32.s32 	%f329, %r5181;
	setp.leu.f32 	%p3452, %f1, %f329;
	@%p3452 bra 	$L__BB0_1296;
	add.s32 	%r5187, %r2, 3453;
	cvt.rn.f32.s32 	%f330, %r5187;
	setp.leu.f32 	%p3456, %f1, %f330;
	@%p3456 bra 	$L__BB0_1293;
	setp.neu.f32 	%p3458, %f1, %f261;
	@%p3458 bra 	$L__BB0_1292;
	add.s64 	%rd6918, %rd1, %rd5;
	mov.b32 	%r5191, 1163390976;
	st.global.u32 	[%rd6918], %r5191;
	bra.uni 	$L__BB0_8192;
$L__BB0_1292:
	add.s64 	%rd6916, %rd1, %rd5;
	mov.b32 	%r5190, 1163386880;
	st.global.u32 	[%rd6916], %r5190;
	bra.uni 	$L__BB0_8192;
$L__BB0_1293:
	setp.neu.f32 	%p3457, %f1, %f330;
	@%p3457 bra 	$L__BB0_1295;
	add.s64 	%rd6914, %rd1, %rd5;
	mov.b32 	%r5189, 1163382784;
	st.global.u32 	[%rd6914], %r5189;
	bra.uni 	$L__BB0_8192;
$L__BB0_1295:
	add.s64 	%rd6912, %rd1, %rd5;
	mov.b32 	%r5188, 1163378688;
	st.global.u32 	[%rd6912], %r5188;
	bra.uni 	$L__BB0_8192;
$L__BB0_1296:
	add.s32 	%r5182, %r2, 3449;
	cvt.rn.f32.s32 	%f331, %r5182;
	setp.leu.f32 	%p3453, %f1, %f331;
	@%p3453 bra 	$L__BB0_1300;
	setp.neu.f32 	%p3455, %f1, %f329;
	@%p3455 bra 	$L__BB0_1299;
	add.s64 	%rd6910, %rd1, %rd5;
	mov.b32 	%r5186, 1163374592;
	st.global.u32 	[%rd6910], %r5186;
	bra.uni 	$L__BB0_8192;
$L__BB0_1299:
	add.s64 	%rd6908, %rd1, %rd5;
	mov.b32 	%r5185, 1163370496;
	st.global.u32 	[%rd6908], %r5185;
	bra.uni 	$L__BB0_8192;
$L__BB0_1300:
	setp.neu.f32 	%p3454, %f1, %f331;
	@%p3454 bra 	$L__BB0_1302;
	add.s64 	%rd6906, %rd1, %rd5;
	mov.b32 	%r5184, 1163366400;
	st.global.u32 	[%rd6906], %r5184;
	bra.uni 	$L__BB0_8192;
$L__BB0_1302:
	add.s64 	%rd6904, %rd1, %rd5;
	mov.b32 	%r5183, 1163362304;
	st.global.u32 	[%rd6904], %r5183;
	bra.uni 	$L__BB0_8192;
$L__BB0_1303:
	add.s32 	%r5170, %r2, 3443;
	cvt.rn.f32.s32 	%f332, %r5170;
	setp.leu.f32 	%p3445, %f1, %f332;
	@%p3445 bra 	$L__BB0_1311;
	add.s32 	%r5176, %r2, 3445;
	cvt.rn.f32.s32 	%f333, %r5176;
	setp.leu.f32 	%p3449, %f1, %f333;
	@%p3449 bra 	$L__BB0_1308;
	setp.neu.f32 	%p3451, %f1, %f328;
	@%p3451 bra 	$L__BB0_1307;
	add.s64 	%rd6902, %rd1, %rd5;
	mov.b32 	%r5180, 1163358208;
	st.global.u32 	[%rd6902], %r5180;
	bra.uni 	$L__BB0_8192;
$L__BB0_1307:
	add.s64 	%rd6900, %rd1, %rd5;
	mov.b32 	%r5179, 1163354112;
	st.global.u32 	[%rd6900], %r5179;
	bra.uni 	$L__BB0_8192;
$L__BB0_1308:
	setp.neu.f32 	%p3450, %f1, %f333;
	@%p3450 bra 	$L__BB0_1310;
	add.s64 	%rd6898, %rd1, %rd5;
	mov.b32 	%r5178, 1163350016;
	st.global.u32 	[%rd6898], %r5178;
	bra.uni 	$L__BB0_8192;
$L__BB0_1310:
	add.s64 	%rd6896, %rd1, %rd5;
	mov.b32 	%r5177, 1163345920;
	st.global.u32 	[%rd6896], %r5177;
	bra.uni 	$L__BB0_8192;
$L__BB0_1311:
	add.s32 	%r5171, %r2, 3441;
	cvt.rn.f32.s32 	%f334, %r5171;
	setp.leu.f32 	%p3446, %f1, %f334;
	@%p3446 bra 	$L__BB0_1315;
	setp.neu.f32 	%p3448, %f1, %f332;
	@%p3448 bra 	$L__BB0_1314;
	add.s64 	%rd6894, %rd1, %rd5;
	mov.b32 	%r5175, 1163341824;
	st.global.u32 	[%rd6894], %r5175;
	bra.uni 	$L__BB0_8192;
$L__BB0_1314:
	add.s64 	%rd6892, %rd1, %rd5;
	mov.b32 	%r5174, 1163337728;
	st.global.u32 	[%rd6892], %r5174;
	bra.uni 	$L__BB0_8192;
$L__BB0_1315:
	setp.neu.f32 	%p3447, %f1, %f334;
	@%p3447 bra 	$L__BB0_1317;
	add.s64 	%rd6890, %rd1, %rd5;
	mov.b32 	%r5173, 1163333632;
	st.global.u32 	[%rd6890], %r5173;
	bra.uni 	$L__BB0_8192;
$L__BB0_1317:
	add.s64 	%rd6888, %rd1, %rd5;
	mov.b32 	%r5172, 1163329536;
	st.global.u32 	[%rd6888], %r5172;
	bra.uni 	$L__BB0_8192;
$L__BB0_1318:
	add.s32 	%r5146, %r2, 3431;
	cvt.rn.f32.s32 	%f335, %r5146;
	setp.leu.f32 	%p3429, %f1, %f335;
	@%p3429 bra 	$L__BB0_1334;
	add.s32 	%r5158, %r2, 3435;
	cvt.rn.f32.s32 	%f336, %r5158;
	setp.leu.f32 	%p3437, %f1, %f336;
	@%p3437 bra 	$L__BB0_1327;
	add.s32 	%r5164, %r2, 3437;
	cvt.rn.f32.s32 	%f337, %r5164;
	setp.leu.f32 	%p3441, %f1, %f337;
	@%p3441 bra 	$L__BB0_1324;
	setp.neu.f32 	%p3443, %f1, %f327;
	@%p3443 bra 	$L__BB0_1323;
	add.s64 	%rd6886, %rd1, %rd5;
	mov.b32 	%r5168, 1163325440;
	st.global.u32 	[%rd6886], %r5168;
	bra.uni 	$L__BB0_8192;
$L__BB0_1323:
	add.s64 	%rd6884, %rd1, %rd5;
	mov.b32 	%r5167, 1163321344;
	st.global.u32 	[%rd6884], %r5167;
	bra.uni 	$L__BB0_8192;
$L__BB0_1324:
	setp.neu.f32 	%p3442, %f1, %f337;
	@%p3442 bra 	$L__BB0_1326;
	add.s64 	%rd6882, %rd1, %rd5;
	mov.b32 	%r5166, 1163317248;
	st.global.u32 	[%rd6882], %r5166;
	bra.uni 	$L__BB0_8192;
$L__BB0_1326:
	add.s64 	%rd6880, %rd1, %rd5;
	mov.b32 	%r5165, 1163313152;
	st.global.u32 	[%rd6880], %r5165;
	bra.uni 	$L__BB0_8192;
$L__BB0_1327:
	add.s32 	%r5159, %r2, 3433;
	cvt.rn.f32.s32 	%f338, %r5159;
	setp.leu.f32 	%p3438, %f1, %f338;
	@%p3438 bra 	$L__BB0_1331;
	setp.neu.f32 	%p3440, %f1, %f336;
	@%p3440 bra 	$L__BB0_1330;
	add.s64 	%rd6878, %rd1, %rd5;
	mov.b32 	%r5163, 1163309056;
	st.global.u32 	[%rd6878], %r5163;
	bra.uni 	$L__BB0_8192;
$L__BB0_1330:
	add.s64 	%rd6876, %rd1, %rd5;
	mov.b32 	%r5162, 1163304960;
	st.global.u32 	[%rd6876], %r5162;
	bra.uni 	$L__BB0_8192;
$L__BB0_1331:
	setp.neu.f32 	%p3439, %f1, %f338;
	@%p3439 bra 	$L__BB0_1333;
	add.s64 	%rd6874, %rd1, %rd5;
	mov.b32 	%r5161, 1163300864;
	st.global.u32 	[%rd6874], %r5161;
	bra.uni 	$L__BB0_8192;
$L__BB0_1333:
	add.s64 	%rd6872, %rd1, %rd5;
	mov.b32 	%r5160, 1163296768;
	st.global.u32 	[%rd6872], %r5160;
	bra.uni 	$L__BB0_8192;
$L__BB0_1334:
	add.s32 	%r5147, %r2, 3427;
	cvt.rn.f32.s32 	%f339, %r5147;
	setp.leu.f32 	%p3430, %f1, %f339;
	@%p3430 bra 	$L__BB0_1342;
	add.s32 	%r5153, %r2, 3429;
	cvt.rn.f32.s32 	%f340, %r5153;
	setp.leu.f32 	%p3434, %f1, %f340;
	@%p3434 bra 	$L__BB0_1339;
	setp.neu.f32 	%p3436, %f1, %f335;
	@%p3436 bra 	$L__BB0_1338;
	add.s64 	%rd6870, %rd1, %rd5;
	mov.b32 	%r5157, 1163292672;
	st.global.u32 	[%rd6870], %r5157;
	bra.uni 	$L__BB0_8192;
$L__BB0_1338:
	add.s64 	%rd6868, %rd1, %rd5;
	mov.b32 	%r5156, 1163288576;
	st.global.u32 	[%rd6868], %r5156;
	bra.uni 	$L__BB0_8192;
$L__BB0_1339:
	setp.neu.f32 	%p3435, %f1, %f340;
	@%p3435 bra 	$L__BB0_1341;
	add.s64 	%rd6866, %rd1, %rd5;
	mov.b32 	%r5155, 1163284480;
	st.global.u32 	[%rd6866], %r5155;
	bra.uni 	$L__BB0_8192;
$L__BB0_1341:
	add.s64 	%rd6864, %rd1, %rd5;
	mov.b32 	%r5154, 1163280384;
	st.global.u32 	[%rd6864], %r5154;
	bra.uni 	$L__BB0_8192;
$L__BB0_1342:
	add.s32 	%r5148, %r2, 3425;
	cvt.rn.f32.s32 	%f341, %r5148;
	setp.leu.f32 	%p3431, %f1, %f341;
	@%p3431 bra 	$L__BB0_1346;
	setp.neu.f32 	%p3433, %f1, %f339;
	@%p3433 bra 	$L__BB0_1345;
	add.s64 	%rd6862, %rd1, %rd5;
	mov.b32 	%r5152, 1163276288;
	st.global.u32 	[%rd6862], %r5152;
	bra.uni 	$L__BB0_8192;
$L__BB0_1345:
	add.s64 	%rd6860, %rd1, %rd5;
	mov.b32 	%r5151, 1163272192;
	st.global.u32 	[%rd6860], %r5151;
	bra.uni 	$L__BB0_8192;
$L__BB0_1346:
	setp.neu.f32 	%p3432, %f1, %f341;
	@%p3432 bra 	$L__BB0_1348;
	add.s64 	%rd6858, %rd1, %rd5;
	mov.b32 	%r5150, 1163268096;
	st.global.u32 	[%rd6858], %r5150;
	bra.uni 	$L__BB0_8192;
$L__BB0_1348:
	add.s64 	%rd6856, %rd1, %rd5;
	mov.b32 	%r5149, 1163264000;
	st.global.u32 	[%rd6856], %r5149;
	bra.uni 	$L__BB0_8192;
$L__BB0_1349:
	add.s32 	%r5098, %r2, 3407;
	cvt.rn.f32.s32 	%f342, %r5098;
	setp.leu.f32 	%p3397, %f1, %f342;
	@%p3397 bra 	$L__BB0_1381;
	add.s32 	%r5122, %r2, 3415;
	cvt.rn.f32.s32 	%f343, %r5122;
	setp.leu.f32 	%p3413, %f1, %f343;
	@%p3413 bra 	$L__BB0_1366;
	add.s32 	%r5134, %r2, 3419;
	cvt.rn.f32.s32 	%f344, %r5134;
	setp.leu.f32 	%p3421, %f1, %f344;
	@%p3421 bra 	$L__BB0_1359;
	add.s32 	%r5140, %r2, 3421;
	cvt.rn.f32.s32 	%f345, %r5140;
	setp.leu.f32 	%p3425, %f1, %f345;
	@%p3425 bra 	$L__BB0_1356;
	setp.neu.f32 	%p3427, %f1, %f326;
	@%p3427 bra 	$L__BB0_1355;
	add.s64 	%rd6854, %rd1, %rd5;
	mov.b32 	%r5144, 1163259904;
	st.global.u32 	[%rd6854], %r5144;
	bra.uni 	$L__BB0_8192;
$L__BB0_1355:
	add.s64 	%rd6852, %rd1, %rd5;
	mov.b32 	%r5143, 1163255808;
	st.global.u32 	[%rd6852], %r5143;
	bra.uni 	$L__BB0_8192;
$L__BB0_1356:
	setp.neu.f32 	%p3426, %f1, %f345;
	@%p3426 bra 	$L__BB0_1358;
	add.s64 	%rd6850, %rd1, %rd5;
	mov.b32 	%r5142, 1163251712;
	st.global.u32 	[%rd6850], %r5142;
	bra.uni 	$L__BB0_8192;
$L__BB0_1358:
	add.s64 	%rd6848, %rd1, %rd5;
	mov.b32 	%r5141, 1163247616;
	st.global.u32 	[%rd6848], %r5141;
	bra.uni 	$L__BB0_8192;
$L__BB0_1359:
	add.s32 	%r5135, %r2, 3417;
	cvt.rn.f32.s32 	%f346, %r5135;
	setp.leu.f32 	%p3422, %f1, %f346;
	@%p3422 bra 	$L__BB0_1363;
	setp.neu.f32 	%p3424, %f1, %f344;
	@%p3424 bra 	$L__BB0_1362;
	add.s64 	%rd6846, %rd1, %rd5;
	mov.b32 	%r5139, 1163243520;
	st.global.u32 	[%rd6846], %r5139;
	bra.uni 	$L__BB0_8192;
$L__BB0_1362:
	add.s64 	%rd6844, %rd1, %rd5;
	mov.b32 	%r5138, 1163239424;
	st.global.u32 	[%rd6844], %r5138;
	bra.uni 	$L__BB0_8192;
$L__BB0_1363:
	setp.neu.f32 	%p3423, %f1, %f346;
	@%p3423 bra 	$L__BB0_1365;
	add.s64 	%rd6842, %rd1, %rd5;
	mov.b32 	%r5137, 1163235328;
	st.global.u32 	[%rd6842], %r5137;
	bra.uni 	$L__BB0_8192;
$L__BB0_1365:
	add.s64 	%rd6840, %rd1, %rd5;
	mov.b32 	%r5136, 1163231232;
	st.global.u32 	[%rd6840], %r5136;
	bra.uni 	$L__BB0_8192;
$L__BB0_1366:
	add.s32 	%r5123, %r2, 3411;
	cvt.rn.f32.s32 	%f347, %r5123;
	setp.leu.f32 	%p3414, %f1, %f347;
	@%p3414 bra 	$L__BB0_1374;
	add.s32 	%r5129, %r2, 3413;
	cvt.rn.f32.s32 	%f348, %r5129;
	setp.leu.f32 	%p3418, %f1, %f348;
	@%p3418 bra 	$L__BB0_1371;
	setp.neu.f32 	%p3420, %f1, %f343;
	@%p3420 bra 	$L__BB0_1370;
	add.s64 	%rd6838, %rd1, %rd5;
	mov.b32 	%r5133, 1163227136;
	st.global.u32 	[%rd6838], %r5133;
	bra.uni 	$L__BB0_8192;
$L__BB0_1370:
	add.s64 	%rd6836, %rd1, %rd5;
	mov.b32 	%r5132, 1163223040;
	st.global.u32 	[%rd6836], %r5132;
	bra.uni 	$L__BB0_8192;
$L__BB0_1371:
	setp.neu.f32 	%p3419, %f1, %f348;
	@%p3419 bra 	$L__BB0_1373;
	add.s64 	%rd6834, %rd1, %rd5;
	mov.b32 	%r5131, 1163218944;
	st.global.u32 	[%rd6834], %r5131;
	bra.uni 	$L__BB0_8192;
$L__BB0_1373:
	add.s64 	%rd6832, %rd1, %rd5;
	mov.b32 	%r5130, 1163214848;
	st.global.u32 	[%rd6832], %r5130;
	bra.uni 	$L__BB0_8192;
$L__BB0_1374:
	add.s32 	%r5124, %r2, 3409;
	cvt.rn.f32.s32 	%f349, %r5124;
	setp.leu.f32 	%p3415, %f1, %f349;
	@%p3415 bra 	$L__BB0_1378;
	setp.neu.f32 	%p3417, %f1, %f347;
	@%p3417 bra 	$L__BB0_1377;
	add.s64 	%rd6830, %rd1, %rd5;
	mov.b32 	%r5128, 1163210752;
	st.global.u32 	[%rd6830], %r5128;
	bra.uni 	$L__BB0_8192;
$L__BB0_1377:
	add.s64 	%rd6828, %rd1, %rd5;
	mov.b32 	%r5127, 1163206656;
	st.global.u32 	[%rd6828], %r5127;
	bra.uni 	$L__BB0_8192;
$L__BB0_1378:
	setp.neu.f32 	%p3416, %f1, %f349;
	@%p3416 bra 	$L__BB0_1380;
	add.s64 	%rd6826, %rd1, %rd5;
	mov.b32 	%r5126, 1163202560;
	st.global.u32 	[%rd6826], %r5126;
	bra.uni 	$L__BB0_8192;
$L__BB0_1380:
	add.s64 	%rd6824, %rd1, %rd5;
	mov.b32 	%r5125, 1163198464;
	st.global.u32 	[%rd6824], %r5125;
	bra.uni 	$L__BB0_8192;
$L__BB0_1381:
	add.s32 	%r5099, %r2, 3399;
	cvt.rn.f32.s32 	%f350, %r5099;
	setp.leu.f32 	%p3398, %f1, %f350;
	@%p3398 bra 	$L__BB0_1397;
	add.s32 	%r5111, %r2, 3403;
	cvt.rn.f32.s32 	%f351, %r5111;
	setp.leu.f32 	%p3406, %f1, %f351;
	@%p3406 bra 	$L__BB0_1390;
	add.s32 	%r5117, %r2, 3405;
	cvt.rn.f32.s32 	%f352, %r5117;
	setp.leu.f32 	%p3410, %f1, %f352;
	@%p3410 bra 	$L__BB0_1387;
	setp.neu.f32 	%p3412, %f1, %f342;
	@%p3412 bra 	$L__BB0_1386;
	add.s64 	%rd6822, %rd1, %rd5;
	mov.b32 	%r5121, 1163194368;
	st.global.u32 	[%rd6822], %r5121;
	bra.uni 	$L__BB0_8192;
$L__BB0_1386:
	add.s64 	%rd6820, %rd1, %rd5;
	mov.b32 	%r5120, 1163190272;
	st.global.u32 	[%rd6820], %r5120;
	bra.uni 	$L__BB0_8192;
$L__BB0_1387:
	setp.neu.f32 	%p3411, %f1, %f352;
	@%p3411 bra 	$L__BB0_1389;
	add.s64 	%rd6818, %rd1, %rd5;
	mov.b32 	%r5119, 1163186176;
	st.global.u32 	[%rd6818], %r5119;
	bra.uni 	$L__BB0_8192;
$L__BB0_1389:
	add.s64 	%rd6816, %rd1, %rd5;
	mov.b32 	%r5118, 1163182080;
	st.global.u32 	[%rd6816], %r5118;
	bra.uni 	$L__BB0_8192;
$L__BB0_1390:
	add.s32 	%r5112, %r2, 3401;
	cvt.rn.f32.s32 	%f353, %r5112;
	setp.leu.f32 	%p3407, %f1, %f353;
	@%p3407 bra 	$L__BB0_1394;
	setp.neu.f32 	%p3409, %f1, %f351;
	@%p3409 bra 	$L__BB0_1393;
	add.s64 	%rd6814, %rd1, %rd5;
	mov.b32 	%r5116, 1163177984;
	st.global.u32 	[%rd6814], %r5116;
	bra.uni 	$L__BB0_8192;
$L__BB0_1393:
	add.s64 	%rd6812, %rd1, %rd5;
	mov.b32 	%r5115, 1163173888;
	st.global.u32 	[%rd6812], %r5115;
	bra.uni 	$L__BB0_8192;
$L__BB0_1394:
	setp.neu.f32 	%p3408, %f1, %f353;
	@%p3408 bra 	$L__BB0_1396;
	add.s64 	%rd6810, %rd1, %rd5;
	mov.b32 	%r5114, 1163169792;
	st.global.u32 	[%rd6810], %r5114;
	bra.uni 	$L__BB0_8192;
$L__BB0_1396:
	add.s64 	%rd6808, %rd1, %rd5;
	mov.b32 	%r5113, 1163165696;
	st.global.u32 	[%rd6808], %r5113;
	bra.uni 	$L__BB0_8192;
$L__BB0_1397:
	add.s32 	%r5100, %r2, 3395;
	cvt.rn.f32.s32 	%f354, %r5100;
	setp.leu.f32 	%p3399, %f1, %f354;
	@%p3399 bra 	$L__BB0_1405;
	add.s32 	%r5106, %r2, 3397;
	cvt.rn.f32.s32 	%f355, %r5106;
	setp.leu.f32 	%p3403, %f1, %f355;
	@%p3403 bra 	$L__BB0_1402;
	setp.neu.f32 	%p3405, %f1, %f350;
	@%p3405 bra 	$L__BB0_1401;
	add.s64 	%rd6806, %rd1, %rd5;
	mov.b32 	%r5110, 1163161600;
	st.global.u32 	[%rd6806], %r5110;
	bra.uni 	$L__BB0_8192;
$L__BB0_1401:
	add.s64 	%rd6804, %rd1, %rd5;
	mov.b32 	%r5109, 1163157504;
	st.global.u32 	[%rd6804], %r5109;
	bra.uni 	$L__BB0_8192;
$L__BB0_1402:
	setp.neu.f32 	%p3404, %f1, %f355;
	@%p3404 bra 	$L__BB0_1404;
	add.s64 	%rd6802, %rd1, %rd5;
	mov.b32 	%r5108, 1163153408;
	st.global.u32 	[%rd6802], %r5108;
	bra.uni 	$L__BB0_8192;
$L__BB0_1404:
	add.s64 	%rd6800, %rd1, %rd5;
	mov.b32 	%r5107, 1163149312;
	st.global.u32 	[%rd6800], %r5107;
	bra.uni 	$L__BB0_8192;
$L__BB0_1405:
	add.s32 	%r5101, %r2, 3393;
	cvt.rn.f32.s32 	%f356, %r5101;
	setp.leu.f32 	%p3400, %f1, %f356;
	@%p3400 bra 	$L__BB0_1409;
	setp.neu.f32 	%p3402, %f1, %f354;
	@%p3402 bra 	$L__BB0_1408;
	add.s64 	%rd6798, %rd1, %rd5;
	mov.b32 	%r5105, 1163145216;
	st.global.u32 	[%rd6798], %r5105;
	bra.uni 	$L__BB0_8192;
$L__BB0_1408:
	add.s64 	%rd6796, %rd1, %rd5;
	mov.b32 	%r5104, 1163141120;
	st.global.u32 	[%rd6796], %r5104;
	bra.uni 	$L__BB0_8192;
$L__BB0_1409:
	setp.neu.f32 	%p3401, %f1, %f356;
	@%p3401 bra 	$L__BB0_1411;
	add.s64 	%rd6794, %rd1, %rd5;
	mov.b32 	%r5103, 1163137024;
	st.global.u32 	[%rd6794], %r5103;
	bra.uni 	$L__BB0_8192;
$L__BB0_1411:
	add.s64 	%rd6792, %rd1, %rd5;
	mov.b32 	%r5102, 1163132928;
	st.global.u32 	[%rd6792], %r5102;
	bra.uni 	$L__BB0_8192;
$L__BB0_1412:
	add.s32 	%r5002, %r2, 3359;
	cvt.rn.f32.s32 	%f357, %r5002;
	setp.leu.f32 	%p3333, %f1, %f357;
	@%p3333 bra 	$L__BB0_1476;
	add.s32 	%r5050, %r2, 3375;
	cvt.rn.f32.s32 	%f358, %r5050;
	setp.leu.f32 	%p3365, %f1, %f358;
	@%p3365 bra 	$L__BB0_1445;
	add.s32 	%r5074, %r2, 3383;
	cvt.rn.f32.s32 	%f359, %r5074;
	setp.leu.f32 	%p3381, %f1, %f359;
	@%p3381 bra 	$L__BB0_1430;
	add.s32 	%r5086, %r2, 3387;
	cvt.rn.f32.s32 	%f360, %r5086;
	setp.leu.f32 	%p3389, %f1, %f360;
	@%p3389 bra 	$L__BB0_1423;
	add.s32 	%r5092, %r2, 3389;
	cvt.rn.f32.s32 	%f361, %r5092;
	setp.leu.f32 	%p3393, %f1, %f361;
	@%p3393 bra 	$L__BB0_1420;
	setp.neu.f32 	%p3395, %f1, %f325;
	@%p3395 bra 	$L__BB0_1419;
	add.s64 	%rd6790, %rd1, %rd5;
	mov.b32 	%r5096, 1163128832;
	st.global.u32 	[%rd6790], %r5096;
	bra.uni 	$L__BB0_8192;
$L__BB0_1419:
	add.s64 	%rd6788, %rd1, %rd5;
	mov.b32 	%r5095, 1163124736;
	st.global.u32 	[%rd6788], %r5095;
	bra.uni 	$L__BB0_8192;
$L__BB0_1420:
	setp.neu.f32 	%p3394, %f1, %f361;
	@%p3394 bra 	$L__BB0_1422;
	add.s64 	%rd6786, %rd1, %rd5;
	mov.b32 	%r5094, 1163120640;
	st.global.u32 	[%rd6786], %r5094;
	bra.uni 	$L__BB0_8192;
$L__BB0_1422:
	add.s64 	%rd6784, %rd1, %rd5;
	mov.b32 	%r5093, 1163116544;
	st.global.u32 	[%rd6784], %r5093;
	bra.uni 	$L__BB0_8192;
$L__BB0_1423:
	add.s32 	%r5087, %r2, 3385;
	cvt.rn.f32.s32 	%f362, %r5087;
	setp.leu.f32 	%p3390, %f1, %f362;
	@%p3390 bra 	$L__BB0_1427;
	setp.neu.f32 	%p3392, %f1, %f360;
	@%p3392 bra 	$L__BB0_1426;
	add.s64 	%rd6782, %rd1, %rd5;
	mov.b32 	%r5091, 1163112448;
	st.global.u32 	[%rd6782], %r5091;
	bra.uni 	$L__BB0_8192;
$L__BB0_1426:
	add.s64 	%rd6780, %rd1, %rd5;
	mov.b32 	%r5090, 1163108352;
	st.global.u32 	[%rd6780], %r5090;
	bra.uni 	$L__BB0_8192;
$L__BB0_1427:
	setp.neu.f32 	%p3391, %f1, %f362;
	@%p3391 bra 	$L__BB0_1429;
	add.s64 	%rd6778, %rd1, %rd5;
	mov.b32 	%r5089, 1163104256;
	st.global.u32 	[%rd6778], %r5089;
	bra.uni 	$L__BB0_8192;
$L__BB0_1429:
	add.s64 	%rd6776, %rd1, %rd5;
	mov.b32 	%r5088, 1163100160;
	st.global.u32 	[%rd6776], %r5088;
	bra.uni 	$L__BB0_8192;
$L__BB0_1430:
	add.s32 	%r5075, %r2, 3379;
	cvt.rn.f32.s32 	%f363, %r5075;
	setp.leu.f32 	%p3382, %f1, %f363;
	@%p3382 bra 	$L__BB0_1438;
	add.s32 	%r5081, %r2, 3381;
	cvt.rn.f32.s32 	%f364, %r5081;
	setp.leu.f32 	%p3386, %f1, %f364;
	@%p3386 bra 	$L__BB0_1435;
	setp.neu.f32 	%p3388, %f1, %f359;
	@%p3388 bra 	$L__BB0_1434;
	add.s64 	%rd6774, %rd1, %rd5;
	mov.b32 	%r5085, 1163096064;
	st.global.u32 	[%rd6774], %r5085;
	bra.uni 	$L__BB0_8192;
$L__BB0_1434:
	add.s64 	%rd6772, %rd1, %rd5;
	mov.b32 	%r5084, 1163091968;
	st.global.u32 	[%rd6772], %r5084;
	bra.uni 	$L__BB0_8192;
$L__BB0_1435:
	setp.neu.f32 	%p3387, %f1, %f364;
	@%p3387 bra 	$L__BB0_1437;
	add.s64 	%rd6770, %rd1, %rd5;
	mov.b32 	%r5083, 1163087872;
	st.global.u32 	[%rd6770], %r5083;
	bra.uni 	$L__BB0_8192;
$L__BB0_1437:
	add.s64 	%rd6768, %rd1, %rd5;
	mov.b32 	%r5082, 1163083776;
	st.global.u32 	[%rd6768], %r5082;
	bra.uni 	$L__BB0_8192;
$L__BB0_1438:
	add.s32 	%r5076, %r2, 3377;
	cvt.rn.f32.s32 	%f365, %r5076;
	setp.leu.f32 	%p3383, %f1, %f365;
	@%p3383 bra 	$L__BB0_1442;
	setp.neu.f32 	%p3385, %f1, %f363;
	@%p3385 bra 	$L__BB0_1441;
	add.s64 	%rd6766, %rd1, %rd5;
	mov.b32 	%r5080, 1163079680;
	st.global.u32 	[%rd6766], %r5080;
	bra.uni 	$L__BB0_8192;
$L__BB0_1441:
	add.s64 	%rd6764, %rd1, %rd5;
	mov.b32 	%r5079, 1163075584;
	st.global.u32 	[%rd6764], %r5079;
	bra.uni 	$L__BB0_8192;
$L__BB0_1442:
	setp.neu.f32 	%p3384, %f1, %f365;
	@%p3384 bra 	$L__BB0_1444;
	add.s64 	%rd6762, %rd1, %rd5;
	mov.b32 	%r5078, 1163071488;
	st.global.u32 	[%rd6762], %r5078;
	bra.uni 	$L__BB0_8192;
$L__BB0_1444:
	add.s64 	%rd6760, %rd1, %rd5;
	mov.b32 	%r5077, 1163067392;
	st.global.u32 	[%rd6760], %r5077;
	bra.uni 	$L__BB0_8192;
$L__BB0_1445:
	add.s32 	%r5051, %r2, 3367;
	cvt.rn.f32.s32 	%f366, %r5051;
	setp.leu.f32 	%p3366, %f1, %f366;
	@%p3366 bra 	$L__BB0_1461;
	add.s32 	%r5063, %r2, 3371;
	cvt.rn.f32.s32 	%f367, %r5063;
	setp.leu.f32 	%p3374, %f1, %f367;
	@%p3374 bra 	$L__BB0_1454;
	add.s32 	%r5069, %r2, 3373;
	cvt.rn.f32.s32 	%f368, %r5069;
	setp.leu.f32 	%p3378, %f1, %f368;
	@%p3378 bra 	$L__BB0_1451;
	setp.neu.f32 	%p3380, %f1, %f358;
	@%p3380 bra 	$L__BB0_1450;
	add.s64 	%rd6758, %rd1, %rd5;
	mov.b32 	%r5073, 1163063296;
	st.global.u32 	[%rd6758], %r5073;
	bra.uni 	$L__BB0_8192;
$L__BB0_1450:
	add.s64 	%rd6756, %rd1, %rd5;
	mov.b32 	%r5072, 1163059200;
	st.global.u32 	[%rd6756], %r5072;
	bra.uni 	$L__BB0_8192;
$L__BB0_1451:
	setp.neu.f32 	%p3379, %f1, %f368;
	@%p3379 bra 	$L__BB0_1453;
	add.s64 	%rd6754, %rd1, %rd5;
	mov.b32 	%r5071, 1163055104;
	st.global.u32 	[%rd6754], %r5071;
	bra.uni 	$L__BB0_8192;
$L__BB0_1453:
	add.s64 	%rd6752, %rd1, %rd5;
	mov.b32 	%r5070, 1163051008;
	st.global.u32 	[%rd6752], %r5070;
	bra.uni 	$L__BB0_8192;
$L__BB0_1454:
	add.s32 	%r5064, %r2, 3369;
	cvt.rn.f32.s32 	%f369, %r5064;
	setp.leu.f32 	%p3375, %f1, %f369;
	@%p3375 bra 	$L__BB0_1458;
	setp.neu.f32 	%p3377, %f1, %f367;
	@%p3377 bra 	$L__BB0_1457;
	add.s64 	%rd6750, %rd1, %rd5;
	mov.b32 	%r5068, 1163046912;
	st.global.u32 	[%rd6750], %r5068;
	bra.uni 	$L__BB0_8192;
$L__BB0_1457:
	add.s64 	%rd6748, %rd1, %rd5;
	mov.b32 	%r5067, 1163042816;
	st.global.u32 	[%rd6748], %r5067;
	bra.uni 	$L__BB0_8192;
$L__BB0_1458:
	setp.neu.f32 	%p3376, %f1, %f369;
	@%p3376 bra 	$L__BB0_1460;
	add.s64 	%rd6746, %rd1, %rd5;
	mov.b32 	%r5066, 1163038720;
	st.global.u32 	[%rd6746], %r5066;
	bra.uni 	$L__BB0_8192;
$L__BB0_1460:
	add.s64 	%rd6744, %rd1, %rd5;
	mov.b32 	%r5065, 1163034624;
	st.global.u32 	[%rd6744], %r5065;
	bra.uni 	$L__BB0_8192;
$L__BB0_1461:
	add.s32 	%r5052, %r2, 3363;
	cvt.rn.f32.s32 	%f370, %r5052;
	setp.leu.f32 	%p3367, %f1, %f370;
	@%p3367 bra 	$L__BB0_1469;
	add.s32 	%r5058, %r2, 3365;
	cvt.rn.f32.s32 	%f371, %r5058;
	setp.leu.f32 	%p3371, %f1, %f371;
	@%p3371 bra 	$L__BB0_1466;
	setp.neu.f32 	%p3373, %f1, %f366;
	@%p3373 bra 	$L__BB0_1465;
	add.s64 	%rd6742, %rd1, %rd5;
	mov.b32 	%r5062, 1163030528;
	st.global.u32 	[%rd6742], %r5062;
	bra.uni 	$L__BB0_8192;
$L__BB0_1465:
	add.s64 	%rd6740, %rd1, %rd5;
	mov.b32 	%r5061, 1163026432;
	st.global.u32 	[%rd6740], %r5061;
	bra.uni 	$L__BB0_8192;
$L__BB0_1466:
	setp.neu.f32 	%p3372, %f1, %f371;
	@%p3372 bra 	$L__BB0_1468;
	add.s64 	%rd6738, %rd1, %rd5;
	mov.b32 	%r5060, 1163022336;
	st.global.u32 	[%rd6738], %r5060;
	bra.uni 	$L__BB0_8192;
$L__BB0_1468:
	add.s64 	%rd6736, %rd1, %rd5;
	mov.b32 	%r5059, 1163018240;
	st.global.u32 	[%rd6736], %r5059;
	bra.uni 	$L__BB0_8192;
$L__BB0_1469:
	add.s32 	%r5053, %r2, 3361;
	cvt.rn.f32.s32 	%f372, %r5053;
	setp.leu.f32 	%p3368, %f1, %f372;
	@%p3368 bra 	$L__BB0_1473;
	setp.neu.f32 	%p3370, %f1, %f370;
	@%p3370 bra 	$L__BB0_1472;
	add.s64 	%rd6734, %rd1, %rd5;
	mov.b32 	%r5057, 1163014144;
	st.global.u32 	[%rd6734], %r5057;
	bra.uni 	$L__BB0_8192;
$L__BB0_1472:
	add.s64 	%rd6732, %rd1, %rd5;
	mov.b32 	%r5056, 1163010048;
	st.global.u32 	[%rd6732], %r5056;
	bra.uni 	$L__BB0_8192;
$L__BB0_1473:
	setp.neu.f32 	%p3369, %f1, %f372;
	@%p3369 bra 	$L__BB0_1475;
	add.s64 	%rd6730, %rd1, %rd5;
	mov.b32 	%r5055, 1163005952;
	st.global.u32 	[%rd6730], %r5055;
	bra.uni 	$L__BB0_8192;
$L__BB0_1475:
	add.s64 	%rd6728, %rd1, %rd5;
	mov.b32 	%r5054, 1163001856;
	st.global.u32 	[%rd6728], %r5054;
	bra.uni 	$L__BB0_8192;
$L__BB0_1476:
	add.s32 	%r5003, %r2, 3343;
	cvt.rn.f32.s32 	%f373, %r5003;
	setp.leu.f32 	%p3334, %f1, %f373;
	@%p3334 bra 	$L__BB0_1508;
	add.s32 	%r5027, %r2, 3351;
	cvt.rn.f32.s32 	%f374, %r5027;
	setp.leu.f32 	%p3350, %f1, %f374;
	@%p3350 bra 	$L__BB0_1493;
	add.s32 	%r5039, %r2, 3355;
	cvt.rn.f32.s32 	%f375, %r5039;
	setp.leu.f32 	%p3358, %f1, %f375;
	@%p3358 bra 	$L__BB0_1486;
	add.s32 	%r5045, %r2, 3357;
	cvt.rn.f32.s32 	%f376, %r5045;
	setp.leu.f32 	%p3362, %f1, %f376;
	@%p3362 bra 	$L__BB0_1483;
	setp.neu.f32 	%p3364, %f1, %f357;
	@%p3364 bra 	$L__BB0_1482;
	add.s64 	%rd6726, %rd1, %rd5;
	mov.b32 	%r5049, 1162997760;
	st.global.u32 	[%rd6726], %r5049;
	bra.uni 	$L__BB0_8192;
$L__BB0_1482:
	add.s64 	%rd6724, %rd1, %rd5;
	mov.b32 	%r5048, 1162993664;
	st.global.u32 	[%rd6724], %r5048;
	bra.uni 	$L__BB0_8192;
$L__BB0_1483:
	setp.neu.f32 	%p3363, %f1, %f376;
	@%p3363 bra 	$L__BB0_1485;
	add.s64 	%rd6722, %rd1, %rd5;
	mov.b32 	%r5047, 1162989568;
	st.global.u32 	[%rd6722], %r5047;
	bra.uni 	$L__BB0_8192;
$L__BB0_1485:
	add.s64 	%rd6720, %rd1, %rd5;
	mov.b32 	%r5046, 1162985472;
	st.global.u32 	[%rd6720], %r5046;
	bra.uni 	$L__BB0_8192;
$L__BB0_1486:
	add.s32 	%r5040, %r2, 3353;
	cvt.rn.f32.s32 	%f377, %r5040;
	setp.leu.f32 	%p3359, %f1, %f377;
	@%p3359 bra 	$L__BB0_1490;
	setp.neu.f32 	%p3361, %f1, %f375;
	@%p3361 bra 	$L__BB0_1489;
	add.s64 	%rd6718, %rd1, %rd5;
	mov.b32 	%r5044, 1162981376;
	st.global.u32 	[%rd6718], %r5044;
	bra.uni 	$L__BB0_8192;
$L__BB0_1489:
	add.s64 	%rd6716, %rd1, %rd5;
	mov.b32 	%r5043, 1162977280;
	st.global.u32 	[%rd6716], %r5043;
	bra.uni 	$L__BB0_8192;
$L__BB0_1490:
	setp.neu.f32 	%p3360, %f1, %f377;
	@%p3360 bra 	$L__BB0_1492;
	add.s64 	%rd6714, %rd1, %rd5;
	mov.b32 	%r5042, 1162973184;
	st.global.u32 	[%rd6714], %r5042;
	bra.uni 	$L__BB0_8192;
$L__BB0_1492:
	add.s64 	%rd6712, %rd1, %rd5;
	mov.b32 	%r5041, 1162969088;
	st.global.u32 	[%rd6712], %r5041;
	bra.uni 	$L__BB0_8192;
$L__BB0_1493:
	add.s32 	%r5028, %r2, 3347;
	cvt.rn.f32.s32 	%f378, %r5028;
	setp.leu.f32 	%p3351, %f1, %f378;
	@%p3351 bra 	$L__BB0_1501;
	add.s32 	%r5034, %r2, 3349;
	cvt.rn.f32.s32 	%f379, %r5034;
	setp.leu.f32 	%p3355, %f1, %f379;
	@%p3355 bra 	$L__BB0_1498;
	setp.neu.f32 	%p3357, %f1, %f374;
	@%p3357 bra 	$L__BB0_1497;
	add.s64 	%rd6710, %rd1, %rd5;
	mov.b32 	%r5038, 1162964992;
	st.global.u32 	[%rd6710], %r5038;
	bra.uni 	$L__BB0_8192;
$L__BB0_1497:
	add.s64 	%rd6708, %rd1, %rd5;
	mov.b32 	%r5037, 1162960896;
	st.global.u32 	[%rd6708], %r5037;
	bra.uni 	$L__BB0_8192;
$L__BB0_1498:
	setp.neu.f32 	%p3356, %f1, %f379;
	@%p3356 bra 	$L__BB0_1500;
	add.s64 	%rd6706, %rd1, %rd5;
	mov.b32 	%r5036, 1162956800;
	st.global.u32 	[%rd6706], %r5036;
	bra.uni 	$L__BB0_8192;
$L__BB0_1500:
	add.s64 	%rd6704, %rd1, %rd5;
	mov.b32 	%r5035, 1162952704;
	st.global.u32 	[%rd6704], %r5035;
	bra.uni 	$L__BB0_8192;
$L__BB0_1501:
	add.s32 	%r5029, %r2, 3345;
	cvt.rn.f32.s32 	%f380, %r5029;
	setp.leu.f32 	%p3352, %f1, %f380;
	@%p3352 bra 	$L__BB0_1505;
	setp.neu.f32 	%p3354, %f1, %f378;
	@%p3354 bra 	$L__BB0_1504;
	add.s64 	%rd6702, %rd1, %rd5;
	mov.b32 	%r5033, 1162948608;
	st.global.u32 	[%rd6702], %r5033;
	bra.uni 	$L__BB0_8192;
$L__BB0_1504:
	add.s64 	%rd6700, %rd1, %rd5;
	mov.b32 	%r5032, 1162944512;
	st.global.u32 	[%rd6700], %r5032;
	bra.uni 	$L__BB0_8192;
$L__BB0_1505:
	setp.neu.f32 	%p3353, %f1, %f380;
	@%p3353 bra 	$L__BB0_1507;
	add.s64 	%rd6698, %rd1, %rd5;
	mov.b32 	%r5031, 1162940416;
	st.global.u32 	[%rd6698], %r5031;
	bra.uni 	$L__BB0_8192;
$L__BB0_1507:
	add.s64 	%rd6696, %rd1, %rd5;
	mov.b32 	%r5030, 1162936320;
	st.global.u32 	[%rd6696], %r5030;
	bra.uni 	$L__BB0_8192;
$L__BB0_1508:
	add.s32 	%r5004, %r2, 3335;
	cvt.rn.f32.s32 	%f381, %r5004;
	setp.leu.f32 	%p3335, %f1, %f381;
	@%p3335 bra 	$L__BB0_1524;
	add.s32 	%r5016, %r2, 3339;
	cvt.rn.f32.s32 	%f382, %r5016;
	setp.leu.f32 	%p3343, %f1, %f382;
	@%p3343 bra 	$L__BB0_1517;
	add.s32 	%r5022, %r2, 3341;
	cvt.rn.f32.s32 	%f383, %r5022;
	setp.leu.f32 	%p3347, %f1, %f383;
	@%p3347 bra 	$L__BB0_1514;
	setp.neu.f32 	%p3349, %f1, %f373;
	@%p3349 bra 	$L__BB0_1513;
	add.s64 	%rd6694, %rd1, %rd5;
	mov.b32 	%r5026, 1162932224;
	st.global.u32 	[%rd6694], %r5026;
	bra.uni 	$L__BB0_8192;
$L__BB0_1513:
	add.s64 	%rd6692, %rd1, %rd5;
	mov.b32 	%r5025, 1162928128;
	st.global.u32 	[%rd6692], %r5025;
	bra.uni 	$L__BB0_8192;
$L__BB0_1514:
	setp.neu.f32 	%p3348, %f1, %f383;
	@%p3348 bra 	$L__BB0_1516;
	add.s64 	%rd6690, %rd1, %rd5;
	mov.b32 	%r5024, 1162924032;
	st.global.u32 	[%rd6690], %r5024;
	bra.uni 	$L__BB0_8192;
$L__BB0_1516:
	add.s64 	%rd6688, %rd1, %rd5;
	mov.b32 	%r5023, 1162919936;
	st.global.u32 	[%rd6688], %r5023;
	bra.uni 	$L__BB0_8192;
$L__BB0_1517:
	add.s32 	%r5017, %r2, 3337;
	cvt.rn.f32.s32 	%f384, %r5017;
	setp.leu.f32 	%p3344, %f1, %f384;
	@%p3344 bra 	$L__BB0_1521;
	setp.neu.f32 	%p3346, %f1, %f382;
	@%p3346 bra 	$L__BB0_1520;
	add.s64 	%rd6686, %rd1, %rd5;
	mov.b32 	%r5021, 1162915840;
	st.global.u32 	[%rd6686], %r5021;
	bra.uni 	$L__BB0_8192;
$L__BB0_1520:
	add.s64 	%rd6684, %rd1, %rd5;
	mov.b32 	%r5020, 1162911744;
	st.global.u32 	[%rd6684], %r5020;
	bra.uni 	$L__BB0_8192;
$L__BB0_1521:
	setp.neu.f32 	%p3345, %f1, %f384;
	@%p3345 bra 	$L__BB0_1523;
	add.s64 	%rd6682, %rd1, %rd5;
	mov.b32 	%r5019, 1162907648;
	st.global.u32 	[%rd6682], %r5019;
	bra.uni 	$L__BB0_8192;
$L__BB0_1523:
	add.s64 	%rd6680, %rd1, %rd5;
	mov.b32 	%r5018, 1162903552;
	st.global.u32 	[%rd6680], %r5018;
	bra.uni 	$L__BB0_8192;
$L__BB0_1524:
	add.s32 	%r5005, %r2, 3331;
	cvt.rn.f32.s32 	%f385, %r5005;
	setp.leu.f32 	%p3336, %f1, %f385;
	@%p3336 bra 	$L__BB0_1532;
	add.s32 	%r5011, %r2, 3333;
	cvt.rn.f32.s32 	%f386, %r5011;
	setp.leu.f32 	%p3340, %f1, %f386;
	@%p3340 bra 	$L__BB0_1529;
	setp.neu.f32 	%p3342, %f1, %f381;
	@%p3342 bra 	$L__BB0_1528;
	add.s64 	%rd6678, %rd1, %rd5;
	mov.b32 	%r5015, 1162899456;
	st.global.u32 	[%rd6678], %r5015;
	bra.uni 	$L__BB0_8192;
$L__BB0_1528:
	add.s64 	%rd6676, %rd1, %rd5;
	mov.b32 	%r5014, 1162895360;
	st.global.u32 	[%rd6676], %r5014;
	bra.uni 	$L__BB0_8192;
$L__BB0_1529:
	setp.neu.f32 	%p3341, %f1, %f386;
	@%p3341 bra 	$L__BB0_1531;
	add.s64 	%rd6674, %rd1, %rd5;
	mov.b32 	%r5013, 1162891264;
	st.global.u32 	[%rd6674], %r5013;
	bra.uni 	$L__BB0_8192;
$L__BB0_1531:
	add.s64 	%rd6672, %rd1, %rd5;
	mov.b32 	%r5012, 1162887168;
	st.global.u32 	[%rd6672], %r5012;
	bra.uni 	$L__BB0_8192;
$L__BB0_1532:
	add.s32 	%r5006, %r2, 3329;
	cvt.rn.f32.s32 	%f387, %r5006;
	setp.leu.f32 	%p3337, %f1, %f387;
	@%p3337 bra 	$L__BB0_1536;
	setp.neu.f32 	%p3339, %f1, %f385;
	@%p3339 bra 	$L__BB0_1535;
	add.s64 	%rd6670, %rd1, %rd5;
	mov.b32 	%r5010, 1162883072;
	st.global.u32 	[%rd6670], %r5010;
	bra.uni 	$L__BB0_8192;
$L__BB0_1535:
	add.s64 	%rd6668, %rd1, %rd5;
	mov.b32 	%r5009, 1162878976;
	st.global.u32 	[%rd6668], %r5009;
	bra.uni 	$L__BB0_8192;
$L__BB0_1536:
	setp.neu.f32 	%p3338, %f1, %f387;
	@%p3338 bra 	$L__BB0_1538;
	add.s64 	%rd6666, %rd1, %rd5;
	mov.b32 	%r5008, 1162874880;
	st.global.u32 	[%rd6666], %r5008;
	bra.uni 	$L__BB0_8192;
$L__BB0_1538:
	add.s64 	%rd6664, %rd1, %rd5;
	mov.b32 	%r5007, 1162870784;
	st.global.u32 	[%rd6664], %r5007;
	bra.uni 	$L__BB0_8192;
$L__BB0_1539:
	add.s32 	%r4617, %r2, 3199;
	cvt.rn.f32.s32 	%f388, %r4617;
	setp.leu.f32 	%p3076, %f1, %f388;
	@%p3076 bra 	$L__BB0_1795;
	add.s32 	%r4809, %r2, 3263;
	cvt.rn.f32.s32 	%f389, %r4809;
	setp.leu.f32 	%p3204, %f1, %f389;
	@%p3204 bra 	$L__BB0_1668;
	add.s32 	%r4905, %r2, 3295;
	cvt.rn.f32.s32 	%f390, %r4905;
	setp.leu.f32 	%p3268, %f1, %f390;
	@%p3268 bra 	$L__BB0_1605;
	add.s32 	%r4953, %r2, 3311;
	cvt.rn.f32.s32 	%f391, %r4953;
	setp.leu.f32 	%p3300, %f1, %f391;
	@%p3300 bra 	$L__BB0_1574;
	add.s32 	%r4977, %r2, 3319;
	cvt.rn.f32.s32 	%f392, %r4977;
	setp.leu.f32 	%p3316, %f1, %f392;
	@%p3316 bra 	$L__BB0_1559;
	add.s32 	%r4989, %r2, 3323;
	cvt.rn.f32.s32 	%f393, %r4989;
	setp.leu.f32 	%p3324, %f1, %f393;
	@%p3324 bra 	$L__BB0_1552;
	add.s32 	%r4995, %r2, 3325;
	cvt.rn.f32.s32 	%f394, %r4995;
	setp.leu.f32 	%p3328, %f1, %f394;
	@%p3328 bra 	$L__BB0_1549;
	setp.neu.f32 	%p3330, %f1, %f260;
	@%p3330 bra 	$L__BB0_1548;
	add.s64 	%rd6662, %rd1, %rd5;
	mov.b32 	%r4999, 1162866688;
	st.global.u32 	[%rd6662], %r4999;
	bra.uni 	$L__BB0_8192;
$L__BB0_1548:
	add.s64 	%rd6660, %rd1, %rd5;
	mov.b32 	%r4998, 1162862592;
	st.global.u32 	[%rd6660], %r4998;
	bra.uni 	$L__BB0_8192;
$L__BB0_1549:
	setp.neu.f32 	%p3329, %f1, %f394;
	@%p3329 bra 	$L__BB0_1551;
	add.s64 	%rd6658, %rd1, %rd5;
	mov.b32 	%r4997, 1162858496;
	st.global.u32 	[%rd6658], %r4997;
	bra.uni 	$L__BB0_8192;
$L__BB0_1551:
	add.s64 	%rd6656, %rd1, %rd5;
	mov.b32 	%r4996, 1162854400;
	st.global.u32 	[%rd6656], %r4996;
	bra.uni 	$L__BB0_8192;
$L__BB0_1552:
	add.s32 	%r4990, %r2, 3321;
	cvt.rn.f32.s32 	%f395, %r4990;
	setp.leu.f32 	%p3325, %f1, %f395;
	@%p3325 bra 	$L__BB0_1556;
	setp.neu.f32 	%p3327, %f1, %f393;
	@%p3327 bra 	$L__BB0_1555;
	add.s64 	%rd6654, %rd1, %rd5;
	mov.b32 	%r4994, 1162850304;
	st.global.u32 	[%rd6654], %r4994;
	bra.uni 	$L__BB0_8192;
$L__BB0_1555:
	add.s64 	%rd6652, %rd1, %rd5;
	mov.b32 	%r4993, 1162846208;
	st.global.u32 	[%rd6652], %r4993;
	bra.uni 	$L__BB0_8192;
$L__BB0_1556:
	setp.neu.f32 	%p3326, %f1, %f395;
	@%p3326 bra 	$L__BB0_1558;
	add.s64 	%rd6650, %rd1, %rd5;
	mov.b32 	%r4992, 1162842112;
	st.global.u32 	[%rd6650], %r4992;
	bra.uni 	$L__BB0_8192;
$L__BB0_1558:
	add.s64 	%rd6648, %rd1, %rd5;
	mov.b32 	%r4991, 1162838016;
	st.global.u32 	[%rd6648], %r4991;
	bra.uni 	$L__BB0_8192;
$L__BB0_1559:
	add.s32 	%r4978, %r2, 3315;
	cvt.rn.f32.s32 	%f396, %r4978;
	setp.leu.f32 	%p3317, %f1, %f396;
	@%p3317 bra 	$L__BB0_1567;
	add.s32 	%r4984, %r2, 3317;
	cvt.rn.f32.s32 	%f397, %r4984;
	setp.leu.f32 	%p3321, %f1, %f397;
	@%p3321 bra 	$L__BB0_1564;
	setp.neu.f32 	%p3323, %f1, %f392;
	@%p3323 bra 	$L__BB0_1563;
	add.s64 	%rd6646, %rd1, %rd5;
	mov.b32 	%r4988, 1162833920;
	st.global.u32 	[%rd6646], %r4988;
	bra.uni 	$L__BB0_8192;
$L__BB0_1563:
	add.s64 	%rd6644, %rd1, %rd5;
	mov.b32 	%r4987, 1162829824;
	st.global.u32 	[%rd6644], %r4987;
	bra.uni 	$L__BB0_8192;
$L__BB0_1564:
	setp.neu.f32 	%p3322, %f1, %f397;
	@%p3322 bra 	$L__BB0_1566;
	add.s64 	%rd6642, %rd1, %rd5;
	mov.b32 	%r4986, 1162825728;
	st.global.u32 	[%rd6642], %r4986;
	bra.uni 	$L__BB0_8192;
$L__BB0_1566:
	add.s64 	%rd6640, %rd1, %rd5;
	mov.b32 	%r4985, 1162821632;
	st.global.u32 	[%rd6640], %r4985;
	bra.uni 	$L__BB0_8192;
$L__BB0_1567:
	add.s32 	%r4979, %r2, 3313;
	cvt.rn.f32.s32 	%f398, %r4979;
	setp.leu.f32 	%p3318, %f1, %f398;
	@%p3318 bra 	$L__BB0_1571;
	setp.neu.f32 	%p3320, %f1, %f396;
	@%p3320 bra 	$L__BB0_1570;
	add.s64 	%rd6638, %rd1, %rd5;
	mov.b32 	%r4983, 1162817536;
	st.global.u32 	[%rd6638], %r4983;
	bra.uni 	$L__BB0_8192;
$L__BB0_1570:
	add.s64 	%rd6636, %rd1, %rd5;
	mov.b32 	%r4982, 1162813440;
	st.global.u32 	[%rd6636], %r4982;
	bra.uni 	$L__BB0_8192;
$L__BB0_1571:
	setp.neu.f32 	%p3319, %f1, %f398;
	@%p3319 bra 	$L__BB0_1573;
	add.s64 	%rd6634, %rd1, %rd5;
	mov.b32 	%r4981, 1162809344;
	st.global.u32 	[%rd6634], %r4981;
	bra.uni 	$L__BB0_8192;
$L__BB0_1573:
	add.s64 	%rd6632, %rd1, %rd5;
	mov.b32 	%r4980, 1162805248;
	st.global.u32 	[%rd6632], %r4980;
	bra.uni 	$L__BB0_8192;
$L__BB0_1574:
	add.s32 	%r4954, %r2, 3303;
	cvt.rn.f32.s32 	%f399, %r4954;
	setp.leu.f32 	%p3301, %f1, %f399;
	@%p3301 bra 	$L__BB0_1590;
	add.s32 	%r4966, %r2, 3307;
	cvt.rn.f32.s32 	%f400, %r4966;
	setp.leu.f32 	%p3309, %f1, %f400;
	@%p3309 bra 	$L__BB0_1583;
	add.s32 	%r4972, %r2, 3309;
	cvt.rn.f32.s32 	%f401, %r4972;
	setp.leu.f32 	%p3313, %f1, %f401;
	@%p3313 bra 	$L__BB0_1580;
	setp.neu.f32 	%p3315, %f1, %f391;
	@%p3315 bra 	$L__BB0_1579;
	add.s64 	%rd6630, %rd1, %rd5;
	mov.b32 	%r4976, 1162801152;
	st.global.u32 	[%rd6630], %r4976;
	bra.uni 	$L__BB0_8192;
$L__BB0_1579:
	add.s64 	%rd6628, %rd1, %rd5;
	mov.b32 	%r4975, 1162797056;
	st.global.u32 	[%rd6628], %r4975;
	bra.uni 	$L__BB0_8192;
$L__BB0_1580:
	setp.neu.f32 	%p3314, %f1, %f401;
	@%p3314 bra 	$L__BB0_1582;
	add.s64 	%rd6626, %rd1, %rd5;
	mov.b32 	%r4974, 1162792960;
	st.global.u32 	[%rd6626], %r4974;
	bra.uni 	$L__BB0_8192;
$L__BB0_1582:
	add.s64 	%rd6624, %rd1, %rd5;
	mov.b32 	%r4973, 1162788864;
	st.global.u32 	[%rd6624], %r4973;
	bra.uni 	$L__BB0_8192;
$L__BB0_1583:
	add.s32 	%r4967, %r2, 3305;
	cvt.rn.f32.s32 	%f402, %r4967;
	setp.leu.f32 	%p3310, %f1, %f402;
	@%p3310 bra 	$L__BB0_1587;
	setp.neu.f32 	%p3312, %f1, %f400;
	@%p3312 bra 	$L__BB0_1586;
	add.s64 	%rd6622, %rd1, %rd5;
	mov.b32 	%r4971, 1162784768;
	st.global.u32 	[%rd6622], %r4971;
	bra.uni 	$L__BB0_8192;
$L__BB0_1586:
	add.s64 	%rd6620, %rd1, %rd5;
	mov.b32 	%r4970, 1162780672;
	st.global.u32 	[%rd6620], %r4970;
	bra.uni 	$L__BB0_8192;
$L__BB0_1587:
	setp.neu.f32 	%p3311, %f1, %f402;
	@%p3311 bra 	$L__BB0_1589;
	add.s64 	%rd6618, %rd1, %rd5;
	mov.b32 	%r4969, 1162776576;
	st.global.u32 	[%rd6618], %r4969;
	bra.uni 	$L__BB0_8192;
$L__BB0_1589:
	add.s64 	%rd6616, %rd1, %rd5;
	mov.b32 	%r4968, 1162772480;
	st.global.u32 	[%rd6616], %r4968;
	bra.uni 	$L__BB0_8192;
$L__BB0_1590:
	add.s32 	%r4955, %r2, 3299;
	cvt.rn.f32.s32 	%f403, %r4955;
	setp.leu.f32 	%p3302, %f1, %f403;
	@%p3302 bra 	$L__BB0_1598;
	add.s32 	%r4961, %r2, 3301;
	cvt.rn.f32.s32 	%f404, %r4961;
	setp.leu.f32 	%p3306, %f1, %f404;
	@%p3306 bra 	$L__BB0_1595;
	setp.neu.f32 	%p3308, %f1, %f399;
	@%p3308 bra 	$L__BB0_1594;
	add.s64 	%rd6614, %rd1, %rd5;
	mov.b32 	%r4965, 1162768384;
	st.global.u32 	[%rd6614], %r4965;
	bra.uni 	$L__BB0_8192;
$L__BB0_1594:
	add.s64 	%rd6612, %rd1, %rd5;
	mov.b32 	%r4964, 1162764288;
	st.global.u32 	[%rd6612], %r4964;
	bra.uni 	$L__BB0_8192;
$L__BB0_1595:
	setp.neu.f32 	%p3307, %f1, %f404;
	@%p3307 bra 	$L__BB0_1597;
	add.s64 	%rd6610, %rd1, %rd5;
	mov.b32 	%r4963, 1162760192;
	st.global.u32 	[%rd6610], %r4963;
	bra.uni 	$L__BB0_8192;
$L__BB0_1597:
	add.s64 	%rd6608, %rd1, %rd5;
	mov.b32 	%r4962, 1162756096;
	st.global.u32 	[%rd6608], %r4962;
	bra.uni 	$L__BB0_8192;
$L__BB0_1598:
	add.s32 	%r4956, %r2, 3297;
	cvt.rn.f32.s32 	%f405, %r4956;
	setp.leu.f32 	%p3303, %f1, %f405;
	@%p3303 bra 	$L__BB0_1602;
	setp.neu.f32 	%p3305, %f1, %f403;
	@%p3305 bra 	$L__BB0_1601;
	add.s64 	%rd6606, %rd1, %rd5;
	mov.b32 	%r4960, 1162752000;
	st.global.u32 	[%rd6606], %r4960;
	bra.uni 	$L__BB0_8192;
$L__BB0_1601:
	add.s64 	%rd6604, %rd1, %rd5;
	mov.b32 	%r4959, 1162747904;
	st.global.u32 	[%rd6604], %r4959;
	bra.uni 	$L__BB0_8192;
$L__BB0_1602:
	setp.neu.f32 	%p3304, %f1, %f405;
	@%p3304 bra 	$L__BB0_1604;
	add.s64 	%rd6602, %rd1, %rd5;
	mov.b32 	%r4958, 1162743808;
	st.global.u32 	[%rd6602], %r4958;
	bra.uni 	$L__BB0_8192;
$L__BB0_1604:
	add.s64 	%rd6600, %rd1, %rd5;
	mov.b32 	%r4957, 1162739712;
	st.global.u32 	[%rd6600], %r4957;
	bra.uni 	$L__BB0_8192;
$L__BB0_1605:
	add.s32 	%r4906, %r2, 3279;
	cvt.rn.f32.s32 	%f406, %r4906;
	setp.leu.f32 	%p3269, %f1, %f406;
	@%p3269 bra 	$L__BB0_1637;
	add.s32 	%r4930, %r2, 3287;
	cvt.rn.f32.s32 	%f407, %r4930;
	setp.leu.f32 	%p3285, %f1, %f407;
	@%p3285 bra 	$L__BB0_1622;
	add.s32 	%r4942, %r2, 3291;
	cvt.rn.f32.s32 	%f408, %r4942;
	setp.leu.f32 	%p3293, %f1, %f408;
	@%p3293 bra 	$L__BB0_1615;
	add.s32 	%r4948, %r2, 3293;
	cvt.rn.f32.s32 	%f409, %r4948;
	setp.leu.f32 	%p3297, %f1, %f409;
	@%p3297 bra 	$L__BB0_1612;
	setp.neu.f32 	%p3299, %f1, %f390;
	@%p3299 bra 	$L__BB0_1611;
	add.s64 	%rd6598, %rd1, %rd5;
	mov.b32 	%r4952, 1162735616;
	st.global.u32 	[%rd6598], %r4952;
	bra.uni 	$L__BB0_8192;
$L__BB0_1611:
	add.s64 	%rd6596, %rd1, %rd5;
	mov.b32 	%r4951, 1162731520;
	st.global.u32 	[%rd6596], %r4951;
	bra.uni 	$L__BB0_8192;
$L__BB0_1612:
	setp.neu.f32 	%p3298, %f1, %f409;
	@%p3298 bra 	$L__BB0_1614;
	add.s64 	%rd6594, %rd1, %rd5;
	mov.b32 	%r4950, 1162727424;
	st.global.u32 	[%rd6594], %r4950;
	bra.uni 	$L__BB0_8192;
$L__BB0_1614:
	add.s64 	%rd6592, %rd1, %rd5;
	mov.b32 	%r4949, 1162723328;
	st.global.u32 	[%rd6592], %r4949;
	bra.uni 	$L__BB0_8192;
$L__BB0_1615:
	add.s32 	%r4943, %r2, 3289;
	cvt.rn.f32.s32 	%f410, %r4943;
	setp.leu.f32 	%p3294, %f1, %f410;
	@%p3294 bra 	$L__BB0_1619;
	setp.neu.f32 	%p3296, %f1, %f408;
	@%p3296 bra 	$L__BB0_1618;
	add.s64 	%rd6590, %rd1, %rd5;
	mov.b32 	%r4947, 1162719232;
	st.global.u32 	[%rd6590], %r4947;
	bra.uni 	$L__BB0_8192;
$L__BB0_1618:
	add.s64 	%rd6588, %rd1, %rd5;
	mov.b32 	%r4946, 1162715136;
	st.global.u32 	[%rd6588], %r4946;
	bra.uni 	$L__BB0_8192;
$L__BB0_1619:
	setp.neu.f32 	%p3295, %f1, %f410;
	@%p3295 bra 	$L__BB0_1621;
	add.s64 	%rd6586, %rd1, %rd5;
	mov.b32 	%r4945, 1162711040;
	st.global.u32 	[%rd6586], %r4945;
	bra.uni 	$L__BB0_8192;
$L__BB0_1621:
	add.s64 	%rd6584, %rd1, %rd5;
	mov.b32 	%r4944, 1162706944;
	st.global.u32 	[%rd6584], %r4944;
	bra.uni 	$L__BB0_8192;
$L__BB0_1622:
	add.s32 	%r4931, %r2, 3283;
	cvt.rn.f32.s32 	%f411, %r4931;
	setp.leu.f32 	%p3286, %f1, %f411;
	@%p3286 bra 	$L__BB0_1630;
	add.s32 	%r4937, %r2, 3285;
	cvt.rn.f32.s32 	%f412, %r4937;
	setp.leu.f32 	%p3290, %f1, %f412;
	@%p3290 bra 	$L__BB0_1627;
	setp.neu.f32 	%p3292, %f1, %f407;
	@%p3292 bra 	$L__BB0_1626;
	add.s64 	%rd6582, %rd1, %rd5;
	mov.b32 	%r4941, 1162702848;
	st.global.u32 	[%rd6582], %r4941;
	bra.uni 	$L__BB0_8192;
$L__BB0_1626:
	add.s64 	%rd6580, %rd1, %rd5;
	mov.b32 	%r4940, 1162698752;
	st.global.u32 	[%rd6580], %r4940;
	bra.uni 	$L__BB0_8192;
$L__BB0_1627:
	setp.neu.f32 	%p3291, %f1, %f412;
	@%p3291 bra 	$L__BB0_1629;
	add.s64 	%rd6578, %rd1, %rd5;
	mov.b32 	%r4939, 1162694656;
	st.global.u32 	[%rd6578], %r4939;
	bra.uni 	$L__BB0_8192;
$L__BB0_1629:
	add.s64 	%rd6576, %rd1, %rd5;
	mov.b32 	%r4938, 1162690560;
	st.global.u32 	[%rd6576], %r4938;
	bra.uni 	$L__BB0_8192;
$L__BB0_1630:
	add.s32 	%r4932, %r2, 3281;
	cvt.rn.f32.s32 	%f413, %r4932;
	setp.leu.f32 	%p3287, %f1, %f413;
	@%p3287 bra 	$L__BB0_1634;
	setp.neu.f32 	%p3289, %f1, %f411;
	@%p3289 bra 	$L__BB0_1633;
	add.s64 	%rd6574, %rd1, %rd5;
	mov.b32 	%r4936, 1162686464;
	st.global.u32 	[%rd6574], %r4936;
	bra.uni 	$L__BB0_8192;
$L__BB0_1633:
	add.s64 	%rd6572, %rd1, %rd5;
	mov.b32 	%r4935, 1162682368;
	st.global.u32 	[%rd6572], %r4935;
	bra.uni 	$L__BB0_8192;
$L__BB0_1634:
	setp.neu.f32 	%p3288, %f1, %f413;
	@%p3288 bra 	$L__BB0_1636;
	add.s64 	%rd6570, %rd1, %rd5;
	mov.b32 	%r4934, 1162678272;
	st.global.u32 	[%rd6570], %r4934;
	bra.uni 	$L__BB0_8192;
$L__BB0_1636:
	add.s64 	%rd6568, %rd1, %rd5;
	mov.b32 	%r4933, 1162674176;
	st.global.u32 	[%rd6568], %r4933;
	bra.uni 	$L__BB0_8192;
$L__BB0_1637:
	add.s32 	%r4907, %r2, 3271;
	cvt.rn.f32.s32 	%f414, %r4907;
	setp.leu.f32 	%p3270, %f1, %f414;
	@%p3270 bra 	$L__BB0_1653;
	add.s32 	%r4919, %r2, 3275;
	cvt.rn.f32.s32 	%f415, %r4919;
	setp.leu.f32 	%p3278, %f1, %f415;
	@%p3278 bra 	$L__BB0_1646;
	add.s32 	%r4925, %r2, 3277;
	cvt.rn.f32.s32 	%f416, %r4925;
	setp.leu.f32 	%p3282, %f1, %f416;
	@%p3282 bra 	$L__BB0_1643;
	setp.neu.f32 	%p3284, %f1, %f406;
	@%p3284 bra 	$L__BB0_1642;
	add.s64 	%rd6566, %rd1, %rd5;
	mov.b32 	%r4929, 1162670080;
	st.global.u32 	[%rd6566], %r4929;
	bra.uni 	$L__BB0_8192;
$L__BB0_1642:
	add.s64 	%rd6564, %rd1, %rd5;
	mov.b32 	%r4928, 1162665984;
	st.global.u32 	[%rd6564], %r4928;
	bra.uni 	$L__BB0_8192;
$L__BB0_1643:
	setp.neu.f32 	%p3283, %f1, %f416;
	@%p3283 bra 	$L__BB0_1645;
	add.s64 	%rd6562, %rd1, %rd5;
	mov.b32 	%r4927, 1162661888;
	st.global.u32 	[%rd6562], %r4927;
	bra.uni 	$L__BB0_8192;
$L__BB0_1645:
	add.s64 	%rd6560, %rd1, %rd5;
	mov.b32 	%r4926, 1162657792;
	st.global.u32 	[%rd6560], %r4926;
	bra.uni 	$L__BB0_8192;
$L__BB0_1646:
	add.s32 	%r4920, %r2, 3273;
	cvt.rn.f32.s32 	%f417, %r4920;
	setp.leu.f32 	%p3279, %f1, %f417;
	@%p3279 bra 	$L__BB0_1650;
	setp.neu.f32 	%p3281, %f1, %f415;
	@%p3281 bra 	$L__BB0_1649;
	add.s64 	%rd6558, %rd1, %rd5;
	mov.b32 	%r4924, 1162653696;
	st.global.u32 	[%rd6558], %r4924;
	bra.uni 	$L__BB0_8192;
$L__BB0_1649:
	add.s64 	%rd6556, %rd1, %rd5;
	mov.b32 	%r4923, 1162649600;
	st.global.u32 	[%rd6556], %r4923;
	bra.uni 	$L__BB0_8192;
$L__BB0_1650:
	setp.neu.f32 	%p3280, %f1, %f417;
	@%p3280 bra 	$L__BB0_1652;
	add.s64 	%rd6554, %rd1, %rd5;
	mov.b32 	%r4922, 1162645504;
	st.global.u32 	[%rd6554], %r4922;
	bra.uni 	$L__BB0_8192;
$L__BB0_1652:
	add.s64 	%rd6552, %rd1, %rd5;
	mov.b32 	%r4921, 1162641408;
	st.global.u32 	[%rd6552], %r4921;
	bra.uni 	$L__BB0_8192;
$L__BB0_1653:
	add.s32 	%r4908, %r2, 3267;
	cvt.rn.f32.s32 	%f418, %r4908;
	setp.leu.f32 	%p3271, %f1, %f418;
	@%p3271 bra 	$L__BB0_1661;
	add.s32 	%r4914, %r2, 3269;
	cvt.rn.f32.s32 	%f419, %r4914;
	setp.leu.f32 	%p3275, %f1, %f419;
	@%p3275 bra 	$L__BB0_1658;
	setp.neu.f32 	%p3277, %f1, %f414;
	@%p3277 bra 	$L__BB0_1657;
	add.s64 	%rd6550, %rd1, %rd5;
	mov.b32 	%r4918, 1162637312;
	st.global.u32 	[%rd6550], %r4918;
	bra.uni 	$L__BB0_8192;
$L__BB0_1657:
	add.s64 	%rd6548, %rd1, %rd5;
	mov.b32 	%r4917, 1162633216;
	st.global.u32 	[%rd6548], %r4917;
	bra.uni 	$L__BB0_8192;
$L__BB0_1658:
	setp.neu.f32 	%p3276, %f1, %f419;
	@%p3276 bra 	$L__BB0_1660;
	add.s64 	%rd6546, %rd1, %rd5;
	mov.b32 	%r4916, 1162629120;
	st.global.u32 	[%rd6546], %r4916;
	bra.uni 	$L__BB0_8192;
$L__BB0_1660:
	add.s64 	%rd6544, %rd1, %rd5;
	mov.b32 	%r4915, 1162625024;
	st.global.u32 	[%rd6544], %r4915;
	bra.uni 	$L__BB0_8192;
$L__BB0_1661:
	add.s32 	%r4909, %r2, 3265;
	cvt.rn.f32.s32 	%f420, %r4909;
	setp.leu.f32 	%p3272, %f1, %f420;
	@%p3272 bra 	$L__BB0_1665;
	setp.neu.f32 	%p3274, %f1, %f418;
	@%p3274 bra 	$L__BB0_1664;
	add.s64 	%rd6542, %rd1, %rd5;
	mov.b32 	%r4913, 1162620928;
	st.global.u32 	[%rd6542], %r4913;
	bra.uni 	$L__BB0_8192;
$L__BB0_1664:
	add.s64 	%rd6540, %rd1, %rd5;
	mov.b32 	%r4912, 1162616832;
	st.global.u32 	[%rd6540], %r4912;
	bra.uni 	$L__BB0_8192;
$L__BB0_1665:
	setp.neu.f32 	%p3273, %f1, %f420;
	@%p3273 bra 	$L__BB0_1667;
	add.s64 	%rd6538, %rd1, %rd5;
	mov.b32 	%r4911, 1162612736;
	st.global.u32 	[%rd6538], %r4911;
	bra.uni 	$L__BB0_8192;
$L__BB0_1667:
	add.s64 	%rd6536, %rd1, %rd5;
	mov.b32 	%r4910, 1162608640;
	st.global.u32 	[%rd6536], %r4910;
	bra.uni 	$L__BB0_8192;
$L__BB0_1668:
	add.s32 	%r4810, %r2, 3231;
	cvt.rn.f32.s32 	%f421, %r4810;
	setp.leu.f32 	%p3205, %f1, %f421;
	@%p3205 bra 	$L__BB0_1732;
	add.s32 	%r4858, %r2, 3247;
	cvt.rn.f32.s32 	%f422, %r4858;
	setp.leu.f32 	%p3237, %f1, %f422;
	@%p3237 bra 	$L__BB0_1701;
	add.s32 	%r4882, %r2, 3255;
	cvt.rn.f32.s32 	%f423, %r4882;
	setp.leu.f32 	%p3253, %f1, %f423;
	@%p3253 bra 	$L__BB0_1686;
	add.s32 	%r4894, %r2, 3259;
	cvt.rn.f32.s32 	%f424, %r4894;
	setp.leu.f32 	%p3261, %f1, %f424;
	@%p3261 bra 	$L__BB0_1679;
	add.s32 	%r4900, %r2, 3261;
	cvt.rn.f32.s32 	%f425, %r4900;
	setp.leu.f32 	%p3265, %f1, %f425;
	@%p3265 bra 	$L__BB0_1676;
	setp.neu.f32 	%p3267, %f1, %f389;
	@%p3267 bra 	$L__BB0_1675;
	add.s64 	%rd6534, %rd1, %rd5;
	mov.b32 	%r4904, 1162604544;
	st.global.u32 	[%rd6534], %r4904;
	bra.uni 	$L__BB0_8192;
$L__BB0_1675:
	add.s64 	%rd6532, %rd1, %rd5;
	mov.b32 	%r4903, 1162600448;
	st.global.u32 	[%rd6532], %r4903;
	bra.uni 	$L__BB0_8192;
$L__BB0_1676:
	setp.neu.f32 	%p3266, %f1, %f425;
	@%p3266 bra 	$L__BB0_1678;
	add.s64 	%rd6530, %rd1, %rd5;
	mov.b32 	%r4902, 1162596352;
	st.global.u32 	[%rd6530], %r4902;
	bra.uni 	$L__BB0_8192;
$L__BB0_1678:
	add.s64 	%rd6528, %rd1, %rd5;
	mov.b32 	%r4901, 1162592256;
	st.global.u32 	[%rd6528], %r4901;
	bra.uni 	$L__BB0_8192;
$L__BB0_1679:
	add.s32 	%r4895, %r2, 3257;
	cvt.rn.f32.s32 	%f426, %r4895;
	setp.leu.f32 	%p3262, %f1, %f426;
	@%p3262 bra 	$L__BB0_1683;
	setp.neu.f32 	%p3264, %f1, %f424;
	@%p3264 bra 	$L__BB0_1682;
	add.s64 	%rd6526, %rd1, %rd5;
	mov.b32 	%r4899, 1162588160;
	st.global.u32 	[%rd6526], %r4899;
	bra.uni 	$L__BB0_8192;
$L__BB0_1682:
	add.s64 	%rd6524, %rd1, %rd5;
	mov.b32 	%r4898, 1162584064;
	st.global.u32 	[%rd6524], %r4898;
	bra.uni 	$L__BB0_8192;
$L__BB0_1683:
	setp.neu.f32 	%p3263, %f1, %f426;
	@%p3263 bra 	$L__BB0_1685;
	add.s64 	%rd6522, %rd1, %rd5;
	mov.b32 	%r4897, 1162579968;
	st.global.u32 	[%rd6522], %r4897;
	bra.uni 	$L__BB0_8192;
$L__BB0_1685:
	add.s64 	%rd6520, %rd1, %rd5;
	mov.b32 	%r4896, 1162575872;
	st.global.u32 	[%rd6520], %r4896;
	bra.uni 	$L__BB0_8192;
$L__BB0_1686:
	add.s32 	%r4883, %r2, 3251;
	cvt.rn.f32.s32 	%f427, %r4883;
	setp.leu.f32 	%p3254, %f1, %f427;
	@%p3254 bra 	$L__BB0_1694;
	add.s32 	%r4889, %r2, 3253;
	cvt.rn.f32.s32 	%f428, %r4889;
	setp.leu.f32 	%p3258, %f1, %f428;
	@%p3258 bra 	$L__BB0_1691;
	setp.neu.f32 	%p3260, %f1, %f423;
	@%p3260 bra 	$L__BB0_1690;
	add.s64 	%rd6518, %rd1, %rd5;
	mov.b32 	%r4893, 1162571776;
	st.global.u32 	[%rd6518], %r4893;
	bra.uni 	$L__BB0_8192;
$L__BB0_1690:
	add.s64 	%rd6516, %rd1, %rd5;
	mov.b32 	%r4892, 1162567680;
	st.global.u32 	[%rd6516], %r4892;
	bra.uni 	$L__BB0_8192;
$L__BB0_1691:
	setp.neu.f32 	%p3259, %f1, %f428;
	@%p3259 bra 	$L__BB0_1693;
	add.s64 	%rd6514, %rd1, %rd5;
	mov.b32 	%r4891, 1162563584;
	st.global.u32 	[%rd6514], %r4891;
	bra.uni 	$L__BB0_8192;
$L__BB0_1693:
	add.s64 	%rd6512, %rd1, %rd5;
	mov.b32 	%r4890, 1162559488;
	st.global.u32 	[%rd6512], %r4890;
	bra.uni 	$L__BB0_8192;
$L__BB0_1694:
	add.s32 	%r4884, %r2, 3249;
	cvt.rn.f32.s32 	%f429, %r4884;
	setp.leu.f32 	%p3255, %f1, %f429;
	@%p3255 bra 	$L__BB0_1698;
	setp.neu.f32 	%p3257, %f1, %f427;
	@%p3257 bra 	$L__BB0_1697;
	add.s64 	%rd6510, %rd1, %rd5;
	mov.b32 	%r4888, 1162555392;
	st.global.u32 	[%rd6510], %r4888;
	bra.uni 	$L__BB0_8192;
$L__BB0_1697:
	add.s64 	%rd6508, %rd1, %rd5;
	mov.b32 	%r4887, 1162551296;
	st.global.u32 	[%rd6508], %r4887;
	bra.uni 	$L__BB0_8192;
$L__BB0_1698:
	setp.neu.f32 	%p3256, %f1, %f429;
	@%p3256 bra 	$L__BB0_1700;
	add.s64 	%rd6506, %rd1, %rd5;
	mov.b32 	%r4886, 1162547200;
	st.global.u32 	[%rd6506], %r4886;
	bra.uni 	$L__BB0_8192;
$L__BB0_1700:
	add.s64 	%rd6504, %rd1, %rd5;
	mov.b32 	%r4885, 1162543104;
	st.global.u32 	[%rd6504], %r4885;
	bra.uni 	$L__BB0_8192;
$L__BB0_1701:
	add.s32 	%r4859, %r2, 3239;
	cvt.rn.f32.s32 	%f430, %r4859;
	setp.leu.f32 	%p3238, %f1, %f430;
	@%p3238 bra 	$L__BB0_1717;
	add.s32 	%r4871, %r2, 3243;
	cvt.rn.f32.s32 	%f431, %r4871;
	setp.leu.f32 	%p3246, %f1, %f431;
	@%p3246 bra 	$L__BB0_1710;
	add.s32 	%r4877, %r2, 3245;
	cvt.rn.f32.s32 	%f432, %r4877;
	setp.leu.f32 	%p3250, %f1, %f432;
	@%p3250 bra 	$L__BB0_1707;
	setp.neu.f32 	%p3252, %f1, %f422;
	@%p3252 bra 	$L__BB0_1706;
	add.s64 	%rd6502, %rd1, %rd5;
	mov.b32 	%r4881, 1162539008;
	st.global.u32 	[%rd6502], %r4881;
	bra.uni 	$L__BB0_8192;
$L__BB0_1706:
	add.s64 	%rd6500, %rd1, %rd5;
	mov.b32 	%r4880, 1162534912;
	st.global.u32 	[%rd6500], %r4880;
	bra.uni 	$L__BB0_8192;
$L__BB0_1707:
	setp.neu.f32 	%p3251, %f1, %f432;
	@%p3251 bra 	$L__BB0_1709;
	add.s64 	%rd6498, %rd1, %rd5;
	mov.b32 	%r4879, 1162530816;
	st.global.u32 	[%rd6498], %r4879;
	bra.uni 	$L__BB0_8192;
$L__BB0_1709:
	add.s64 	%rd6496, %rd1, %rd5;
	mov.b32 	%r4878, 1162526720;
	st.global.u32 	[%rd6496], %r4878;
	bra.uni 	$L__BB0_8192;
$L__BB0_1710:
	add.s32 	%r4872, %r2, 3241;
	cvt.rn.f32.s32 	%f433, %r4872;
	setp.leu.f32 	%p3247, %f1, %f433;
	@%p3247 bra 	$L__BB0_1714;
	setp.neu.f32 	%p3249, %f1, %f431;
	@%p3249 bra 	$L__BB0_1713;
	add.s64 	%rd6494, %rd1, %rd5;
	mov.b32 	%r4876, 1162522624;
	st.global.u32 	[%rd6494], %r4876;
	bra.uni 	$L__BB0_8192;
$L__BB0_1713:
	add.s64 	%rd6492, %rd1, %rd5;
	mov.b32 	%r4875, 1162518528;
	st.global.u32 	[%rd6492], %r4875;
	bra.uni 	$L__BB0_8192;
$L__BB0_1714:
	setp.neu.f32 	%p3248, %f1, %f433;
	@%p3248 bra 	$L__BB0_1716;
	add.s64 	%rd6490, %rd1, %rd5;
	mov.b32 	%r4874, 1162514432;
	st.global.u32 	[%rd6490], %r4874;
	bra.uni 	$L__BB0_8192;
$L__BB0_1716:
	add.s64 	%rd6488, %rd1, %rd5;
	mov.b32 	%r4873, 1162510336;
	st.global.u32 	[%rd6488], %r4873;
	bra.uni 	$L__BB0_8192;
$L__BB0_1717:
	add.s32 	%r4860, %r2, 3235;
	cvt.rn.f32.s32 	%f434, %r4860;
	setp.leu.f32 	%p3239, %f1, %f434;
	@%p3239 bra 	$L__BB0_1725;
	add.s32 	%r4866, %r2, 3237;
	cvt.rn.f32.s32 	%f435, %r4866;
	setp.leu.f32 	%p3243, %f1, %f435;
	@%p3243 bra 	$L__BB0_1722;
	setp.neu.f32 	%p3245, %f1, %f430;
	@%p3245 bra 	$L__BB0_1721;
	add.s64 	%rd6486, %rd1, %rd5;
	mov.b32 	%r4870, 1162506240;
	st.global.u32 	[%rd6486], %r4870;
	bra.uni 	$L__BB0_8192;
$L__BB0_1721:
	add.s64 	%rd6484, %rd1, %rd5;
	mov.b32 	%r4869, 1162502144;
	st.global.u32 	[%rd6484], %r4869;
	bra.uni 	$L__BB0_8192;
$L__BB0_1722:
	setp.neu.f32 	%p3244, %f1, %f435;
	@%p3244 bra 	$L__BB0_1724;
	add.s64 	%rd6482, %rd1, %rd5;
	mov.b32 	%r4868, 1162498048;
	st.global.u32 	[%rd6482], %r4868;
	bra.uni 	$L__BB0_8192;
$L__BB0_1724:
	add.s64 	%rd6480, %rd1, %rd5;
	mov.b32 	%r4867, 1162493952;
	st.global.u32 	[%rd6480], %r4867;
	bra.uni 	$L__BB0_8192;
$L__BB0_1725:
	add.s32 	%r4861, %r2, 3233;
	cvt.rn.f32.s32 	%f436, %r4861;
	setp.leu.f32 	%p3240, %f1, %f436;
	@%p3240 bra 	$L__BB0_1729;
	setp.neu.f32 	%p3242, %f1, %f434;
	@%p3242 bra 	$L__BB0_1728;
	add.s64 	%rd6478, %rd1, %rd5;
	mov.b32 	%r4865, 1162489856;
	st.global.u32 	[%rd6478], %r4865;
	bra.uni 	$L__BB0_8192;
$L__BB0_1728:
	add.s64 	%rd6476, %rd1, %rd5;
	mov.b32 	%r4864, 1162485760;
	st.global.u32 	[%rd6476], %r4864;
	bra.uni 	$L__BB0_8192;
$L__BB0_1729:
	setp.neu.f32 	%p3241, %f1, %f436;
	@%p3241 bra 	$L__BB0_1731;
	add.s64 	%rd6474, %rd1, %rd5;
	mov.b32 	%r4863, 1162481664;
	st.global.u32 	[%rd6474], %r4863;
	bra.uni 	$L__BB0_8192;
$L__BB0_1731:
	add.s64 	%rd6472, %rd1, %rd5;
	mov.b32 	%r4862, 1162477568;
	st.global.u32 	[%rd6472], %r4862;
	bra.uni 	$L__BB0_8192;
$L__BB0_1732:
	add.s32 	%r4811, %r2, 3215;
	cvt.rn.f32.s32 	%f437, %r4811;
	setp.leu.f32 	%p3206, %f1, %f437;
	@%p3206 bra 	$L__BB0_1764;
	add.s32 	%r4835, %r2, 3223;
	cvt.rn.f32.s32 	%f438, %r4835;
	setp.leu.f32 	%p3222, %f1, %f438;
	@%p3222 bra 	$L__BB0_1749;
	add.s32 	%r4847, %r2, 3227;
	cvt.rn.f32.s32 	%f439, %r4847;
	setp.leu.f32 	%p3230, %f1, %f439;
	@%p3230 bra 	$L__BB0_1742;
	add.s32 	%r4853, %r2, 3229;
	cvt.rn.f32.s32 	%f440, %r4853;
	setp.leu.f32 	%p3234, %f1, %f440;
	@%p3234 bra 	$L__BB0_1739;
	setp.neu.f32 	%p3236, %f1, %f421;
	@%p3236 bra 	$L__BB0_1738;
	add.s64 	%rd6470, %rd1, %rd5;
	mov.b32 	%r4857, 1162473472;
	st.global.u32 	[%rd6470], %r4857;
	bra.uni 	$L__BB0_8192;
$L__BB0_1738:
	add.s64 	%rd6468, %rd1, %rd5;
	mov.b32 	%r4856, 1162469376;
	st.global.u32 	[%rd6468], %r4856;
	bra.uni 	$L__BB0_8192;
$L__BB0_1739:
	setp.neu.f32 	%p3235, %f1, %f440;
	@%p3235 bra 	$L__BB0_1741;
	add.s64 	%rd6466, %rd1, %rd5;
	mov.b32 	%r4855, 1162465280;
	st.global.u32 	[%rd6466], %r4855;
	bra.uni 	$L__BB0_8192;
$L__BB0_1741:
	add.s64 	%rd6464, %rd1, %rd5;
	mov.b32 	%r4854, 1162461184;
	st.global.u32 	[%rd6464], %r4854;
	bra.uni 	$L__BB0_8192;
$L__BB0_1742:
	add.s32 	%r4848, %r2, 3225;
	cvt.rn.f32.s32 	%f441, %r4848;
	setp.leu.f32 	%p3231, %f1, %f441;
	@%p3231 bra 	$L__BB0_1746;
	setp.neu.f32 	%p3233, %f1, %f439;
	@%p3233 bra 	$L__BB0_1745;
	add.s64 	%rd6462, %rd1, %rd5;
	mov.b32 	%r4852, 1162457088;
	st.global.u32 	[%rd6462], %r4852;
	bra.uni 	$L__BB0_8192;
$L__BB0_1745:
	add.s64 	%rd6460, %rd1, %rd5;
	mov.b32 	%r4851, 1162452992;
	st.global.u32 	[%rd6460], %r4851;
	bra.uni 	$L__BB0_8192;
$L__BB0_1746:
	setp.neu.f32 	%p3232, %f1, %f441;
	@%p3232 bra 	$L__BB0_1748;
	add.s64 	%rd6458, %rd1, %rd5;
	mov.b32 	%r4850, 1162448896;
	st.global.u32 	[%rd6458], %r4850;
	bra.uni 	$L__BB0_8192;
$L__BB0_1748:
	add.s64 	%rd6456, %rd1, %rd5;
	mov.b32 	%r4849, 1162444800;
	st.global.u32 	[%rd6456], %r4849;
	bra.uni 	$L__BB0_8192;
$L__BB0_1749:
	add.s32 	%r4836, %r2, 3219;
	cvt.rn.f32.s32 	%f442, %r4836;
	setp.leu.f32 	%p3223, %f1, %f442;
	@%p3223 bra 	$L__BB0_1757;
	add.s32 	%r4842, %r2, 3221;
	cvt.rn.f32.s32 	%f443, %r4842;
	setp.leu.f32 	%p3227, %f1, %f443;
	@%p3227 bra 	$L__BB0_1754;
	setp.neu.f32 	%p3229, %f1, %f438;
	@%p3229 bra 	$L__BB0_1753;
	add.s64 	%rd6454, %rd1, %rd5;
	mov.b32 	%r4846, 1162440704;
	st.global.u32 	[%rd6454], %r4846;
	bra.uni 	$L__BB0_8192;
$L__BB0_1753:
	add.s64 	%rd6452, %rd1, %rd5;
	mov.b32 	%r4845, 1162436608;
	st.global.u32 	[%rd6452], %r4845;
	bra.uni 	$L__BB0_8192;
$L__BB0_1754:
	setp.neu.f32 	%p3228, %f1, %f443;
	@%p3228 bra 	$L__BB0_1756;
	add.s64 	%rd6450, %rd1, %rd5;
	mov.b32 	%r4844, 1162432512;
	st.global.u32 	[%rd6450], %r4844;
	bra.uni 	$L__BB0_8192;
$L__BB0_1756:
	add.s64 	%rd6448, %rd1, %rd5;
	mov.b32 	%r4843, 1162428416;
	st.global.u32 	[%rd6448], %r4843;
	bra.uni 	$L__BB0_8192;
$L__BB0_1757:
	add.s32 	%r4837, %r2, 3217;
	cvt.rn.f32.s32 	%f444, %r4837;
	setp.leu.f32 	%p3224, %f1, %f444;
	@%p3224 bra 	$L__BB0_1761;
	setp.neu.f32 	%p3226, %f1, %f442;
	@%p3226 bra 	$L__BB0_1760;
	add.s64 	%rd6446, %rd1, %rd5;
	mov.b32 	%r4841, 1162424320;
	st.global.u32 	[%rd6446], %r4841;
	bra.uni 	$L__BB0_8192;
$L__BB0_1760:
	add.s64 	%rd6444, %rd1, %rd5;
	mov.b32 	%r4840, 1162420224;
	st.global.u32 	[%rd6444], %r4840;
	bra.uni 	$L__BB0_8192;
$L__BB0_1761:
	setp.neu.f32 	%p3225, %f1, %f444;
	@%p3225 bra 	$L__BB0_1763;
	add.s64 	%rd6442, %rd1, %rd5;
	mov.b32 	%r4839, 1162416128;
	st.global.u32 	[%rd6442], %r4839;
	bra.uni 	$L__BB0_8192;
$L__BB0_1763:
	add.s64 	%rd6440, %rd1, %rd5;
	mov.b32 	%r4838, 1162412032;
	st.global.u32 	[%rd6440], %r4838;
	bra.uni 	$L__BB0_8192;
$L__BB0_1764:
	add.s32 	%r4812, %r2, 3207;
	cvt.rn.f32.s32 	%f445, %r4812;
	setp.leu.f32 	%p3207, %f1, %f445;
	@%p3207 bra 	$L__BB0_1780;
	add.s32 	%r4824, %r2, 3211;
	cvt.rn.f32.s32 	%f446, %r4824;
	setp.leu.f32 	%p3215, %f1, %f446;
	@%p3215 bra 	$L__BB0_1773;
	add.s32 	%r4830, %r2, 3213;
	cvt.rn.f32.s32 	%f447, %r4830;
	setp.leu.f32 	%p3219, %f1, %f447;
	@%p3219 bra 	$L__BB0_1770;
	setp.neu.f32 	%p3221, %f1, %f437;
	@%p3221 bra 	$L__BB0_1769;
	add.s64 	%rd6438, %rd1, %rd5;
	mov.b32 	%r4834, 1162407936;
	st.global.u32 	[%rd6438], %r4834;
	bra.uni 	$L__BB0_8192;
$L__BB0_1769:
	add.s64 	%rd6436, %rd1, %rd5;
	mov.b32 	%r4833, 1162403840;
	st.global.u32 	[%rd6436], %r4833;
	bra.uni 	$L__BB0_8192;
$L__BB0_1770:
	setp.neu.f32 	%p3220, %f1, %f447;
	@%p3220 bra 	$L__BB0_1772;
	add.s64 	%rd6434, %rd1, %rd5;
	mov.b32 	%r4832, 1162399744;
	st.global.u32 	[%rd6434], %r4832;
	bra.uni 	$L__BB0_8192;
$L__BB0_1772:
	add.s64 	%rd6432, %rd1, %rd5;
	mov.b32 	%r4831, 1162395648;
	st.global.u32 	[%rd6432], %r4831;
	bra.uni 	$L__BB0_8192;
$L__BB0_1773:
	add.s32 	%r4825, %r2, 3209;
	cvt.rn.f32.s32 	%f448, %r4825;
	setp.leu.f32 	%p3216, %f1, %f448;
	@%p3216 bra 	$L__BB0_1777;
	setp.neu.f32 	%p3218, %f1, %f446;
	@%p3218 bra 	$L__BB0_1776;
	add.s64 	%rd6430, %rd1, %rd5;
	mov.b32 	%r4829, 1162391552;
	st.global.u32 	[%rd6430], %r4829;
	bra.uni 	$L__BB0_8192;
$L__BB0_1776:
	add.s64 	%rd6428, %rd1, %rd5;
	mov.b32 	%r4828, 1162387456;
	st.global.u32 	[%rd6428], %r4828;
	bra.uni 	$L__BB0_8192;
$L__BB0_1777:
	setp.neu.f32 	%p3217, %f1, %f448;
	@%p3217 bra 	$L__BB0_1779;
	add.s64 	%rd6426, %rd1, %rd5;
	mov.b32 	%r4827, 1162383360;
	st.global.u32 	[%rd6426], %r4827;
	bra.uni 	$L__BB0_8192;
$L__BB0_1779:
	add.s64 	%rd6424, %rd1, %rd5;
	mov.b32 	%r4826, 1162379264;
	st.global.u32 	[%rd6424], %r4826;
	bra.uni 	$L__BB0_8192;
$L__BB0_1780:
	add.s32 	%r4813, %r2, 3203;
	cvt.rn.f32.s32 	%f449, %r4813;
	setp.leu.f32 	%p3208, %f1, %f449;
	@%p3208 bra 	$L__BB0_1788;
	add.s32 	%r4819, %r2, 3205;
	cvt.rn.f32.s32 	%f450, %r4819;
	setp.leu.f32 	%p3212, %f1, %f450;
	@%p3212 bra 	$L__BB0_1785;
	setp.neu.f32 	%p3214, %f1, %f445;
	@%p3214 bra 	$L__BB0_1784;
	add.s64 	%rd6422, %rd1, %rd5;
	mov.b32 	%r4823, 1162375168;
	st.global.u32 	[%rd6422], %r4823;
	bra.uni 	$L__BB0_8192;
$L__BB0_1784:
	add.s64 	%rd6420, %rd1, %rd5;
	mov.b32 	%r4822, 1162371072;
	st.global.u32 	[%rd6420], %r4822;
	bra.uni 	$L__BB0_8192;
$L__BB0_1785:
	setp.neu.f32 	%p3213, %f1, %f450;
	@%p3213 bra 	$L__BB0_1787;
	add.s64 	%rd6418, %rd1, %rd5;
	mov.b32 	%r4821, 1162366976;
	st.global.u32 	[%rd6418], %r4821;
	bra.uni 	$L__BB0_8192;
$L__BB0_1787:
	add.s64 	%rd6416, %rd1, %rd5;
	mov.b32 	%r4820, 1162362880;
	st.global.u32 	[%rd6416], %r4820;
	bra.uni 	$L__BB0_8192;
$L__BB0_1788:
	add.s32 	%r4814, %r2, 3201;
	cvt.rn.f32.s32 	%f451, %r4814;
	setp.leu.f32 	%p3209, %f1, %f451;
	@%p3209 bra 	$L__BB0_1792;
	setp.neu.f32 	%p3211, %f1, %f449;
	@%p3211 bra 	$L__BB0_1791;
	add.s64 	%rd6414, %rd1, %rd5;
	mov.b32 	%r4818, 1162358784;
	st.global.u32 	[%rd6414], %r4818;
	bra.uni 	$L__BB0_8192;
$L__BB0_1791:
	add.s64 	%rd6412, %rd1, %rd5;
	mov.b32 	%r4817, 1162354688;
	st.global.u32 	[%rd6412], %r4817;
	bra.uni 	$L__BB0_8192;
$L__BB0_1792:
	setp.neu.f32 	%p3210, %f1, %f451;
	@%p3210 bra 	$L__BB0_1794;
	add.s64 	%rd6410, %rd1, %rd5;
	mov.b32 	%r4816, 1162350592;
	st.global.u32 	[%rd6410], %r4816;
	bra.uni 	$L__BB0_8192;
$L__BB0_1794:
	add.s64 	%rd6408, %rd1, %rd5;
	mov.b32 	%r4815, 1162346496;
	st.global.u32 	[%rd6408], %r4815;
	bra.uni 	$L__BB0_8192;
$L__BB0_1795:
	add.s32 	%r4618, %r2, 3135;
	cvt.rn.f32.s32 	%f452, %r4618;
	setp.leu.f32 	%p3077, %f1, %f452;
	@%p3077 bra 	$L__BB0_1923;
	add.s32 	%r4714, %r2, 3167;
	cvt.rn.f32.s32 	%f453, %r4714;
	setp.leu.f32 	%p3141, %f1, %f453;
	@%p3141 bra 	$L__BB0_1860;
	add.s32 	%r4762, %r2, 3183;
	cvt.rn.f32.s32 	%f454, %r4762;
	setp.leu.f32 	%p3173, %f1, %f454;
	@%p3173 bra 	$L__BB0_1829;
	add.s32 	%r4786, %r2, 3191;
	cvt.rn.f32.s32 	%f455, %r4786;
	setp.leu.f32 	%p3189, %f1, %f455;
	@%p3189 bra 	$L__BB0_1814;
	add.s32 	%r4798, %r2, 3195;
	cvt.rn.f32.s32 	%f456, %r4798;
	setp.leu.f32 	%p3197, %f1, %f456;
	@%p3197 bra 	$L__BB0_1807;
	add.s32 	%r4804, %r2, 3197;
	cvt.rn.f32.s32 	%f457, %r4804;
	setp.leu.f32 	%p3201, %f1, %f457;
	@%p3201 bra 	$L__BB0_1804;
	setp.neu.f32 	%p3203, %f1, %f388;
	@%p3203 bra 	$L__BB0_1803;
	add.s64 	%rd6406, %rd1, %rd5;
	mov.b32 	%r4808, 1162342400;
	st.global.u32 	[%rd6406], %r4808;
	bra.uni 	$L__BB0_8192;
$L__BB0_1803:
	add.s64 	%rd6404, %rd1, %rd5;
	mov.b32 	%r4807, 1162338304;
	st.global.u32 	[%rd6404], %r4807;
	bra.uni 	$L__BB0_8192;
$L__BB0_1804:
	setp.neu.f32 	%p3202, %f1, %f457;
	@%p3202 bra 	$L__BB0_1806;
	add.s64 	%rd6402, %rd1, %rd5;
	mov.b32 	%r4806, 1162334208;
	st.global.u32 	[%rd6402], %r4806;
	bra.uni 	$L__BB0_8192;
$L__BB0_1806:
	add.s64 	%rd6400, %rd1, %rd5;
	mov.b32 	%r4805, 1162330112;
	st.global.u32 	[%rd6400], %r4805;
	bra.uni 	$L__BB0_8192;
$L__BB0_1807:
	add.s32 	%r4799, %r2, 3193;
	cvt.rn.f32.s32 	%f458, %r4799;
	setp.leu.f32 	%p3198, %f1, %f458;
	@%p3198 bra 	$L__BB0_1811;
	setp.neu.f32 	%p3200, %f1, %f456;
	@%p3200 bra 	$L__BB0_1810;
	add.s64 	%rd6398, %rd1, %rd5;
	mov.b32 	%r4803, 1162326016;
	st.global.u32 	[%rd6398], %r4803;
	bra.uni 	$L__BB0_8192;
$L__BB0_1810:
	add.s64 	%rd6396, %rd1, %rd5;
	mov.b32 	%r4802, 1162321920;
	st.global.u32 	[%rd6396], %r4802;
	bra.uni 	$L__BB0_8192;
$L__BB0_1811:
	setp.neu.f32 	%p3199, %f1, %f458;
	@%p3199 bra 	$L__BB0_1813;
	add.s64 	%rd6394, %rd1, %rd5;
	mov.b32 	%r4801, 1162317824;
	st.global.u32 	[%rd6394], %r4801;
	bra.uni 	$L__BB0_8192;
$L__BB0_1813:
	add.s64 	%rd6392, %rd1, %rd5;
	mov.b32 	%r4800, 1162313728;
	st.global.u32 	[%rd6392], %r4800;
	bra.uni 	$L__BB0_8192;
$L__BB0_1814:
	add.s32 	%r4787, %r2, 3187;
	cvt.rn.f32.s32 	%f459, %r4787;
	setp.leu.f32 	%p3190, %f1, %f459;
	@%p3190 bra 	$L__BB0_1822;
	add.s32 	%r4793, %r2, 3189;
	cvt.rn.f32.s32 	%f460, %r4793;
	setp.leu.f32 	%p3194, %f1, %f460;
	@%p3194 bra 	$L__BB0_1819;
	setp.neu.f32 	%p3196, %f1, %f455;
	@%p3196 bra 	$L__BB0_1818;
	add.s64 	%rd6390, %rd1, %rd5;
	mov.b32 	%r4797, 1162309632;
	st.global.u32 	[%rd6390], %r4797;
	bra.uni 	$L__BB0_8192;
$L__BB0_1818:
	add.s64 	%rd6388, %rd1, %rd5;
	mov.b32 	%r4796, 1162305536;
	st.global.u32 	[%rd6388], %r4796;
	bra.uni 	$L__BB0_8192;
$L__BB0_1819:
	setp.neu.f32 	%p3195, %f1, %f460;
	@%p3195 bra 	$L__BB0_1821;
	add.s64 	%rd6386, %rd1, %rd5;
	mov.b32 	%r4795, 1162301440;
	st.global.u32 	[%rd6386], %r4795;
	bra.uni 	$L__BB0_8192;
$L__BB0_1821:
	add.s64 	%rd6384, %rd1, %rd5;
	mov.b32 	%r4794, 1162297344;
	st.global.u32 	[%rd6384], %r4794;
	bra.uni 	$L__BB0_8192;
$L__BB0_1822:
	add.s32 	%r4788, %r2, 3185;
	cvt.rn.f32.s32 	%f461, %r4788;
	setp.leu.f32 	%p3191, %f1, %f461;
	@%p3191 bra 	$L__BB0_1826;
	setp.neu.f32 	%p3193, %f1, %f459;
	@%p3193 bra 	$L__BB0_1825;
	add.s64 	%rd6382, %rd1, %rd5;
	mov.b32 	%r4792, 1162293248;
	st.global.u32 	[%rd6382], %r4792;
	bra.uni 	$L__BB0_8192;
$L__BB0_1825:
	add.s64 	%rd6380, %rd1, %rd5;
	mov.b32 	%r4791, 1162289152;
	st.global.u32 	[%rd6380], %r4791;
	bra.uni 	$L__BB0_8192;
$L__BB0_1826:
	setp.neu.f32 	%p3192, %f1, %f461;
	@%p3192 bra 	$L__BB0_1828;
	add.s64 	%rd6378, %rd1, %rd5;
	mov.b32 	%r4790, 1162285056;
	st.global.u32 	[%rd6378], %r4790;
	bra.uni 	$L__BB0_8192;
$L__BB0_1828:
	add.s64 	%rd6376, %rd1, %rd5;
	mov.b32 	%r4789, 1162280960;
	st.global.u32 	[%rd6376], %r4789;
	bra.uni 	$L__BB0_8192;
$L__BB0_1829:
	add.s32 	%r4763, %r2, 3175;
	cvt.rn.f32.s32 	%f462, %r4763;
	setp.leu.f32 	%p3174, %f1, %f462;
	@%p3174 bra 	$L__BB0_1845;
	add.s32 	%r4775, %r2, 3179;
	cvt.rn.f32.s32 	%f463, %r4775;
	setp.leu.f32 	%p3182, %f1, %f463;
	@%p3182 bra 	$L__BB0_1838;
	add.s32 	%r4781, %r2, 3181;
	cvt.rn.f32.s32 	%f464, %r4781;
	setp.leu.f32 	%p3186, %f1, %f464;
	@%p3186 bra 	$L__BB0_1835;
	setp.neu.f32 	%p3188, %f1, %f454;
	@%p3188 bra 	$L__BB0_1834;
	add.s64 	%rd6374, %rd1, %rd5;
	mov.b32 	%r4785, 1162276864;
	st.global.u32 	[%rd6374], %r4785;
	bra.uni 	$L__BB0_8192;
$L__BB0_1834:
	add.s64 	%rd6372, %rd1, %rd5;
	mov.b32 	%r4784, 1162272768;
	st.global.u32 	[%rd6372], %r4784;
	bra.uni 	$L__BB0_8192;
$L__BB0_1835:
	setp.neu.f32 	%p3187, %f1, %f464;
	@%p3187 bra 	$L__BB0_1837;
	add.s64 	%rd6370, %rd1, %rd5;
	mov.b32 	%r4783, 1162268672;
	st.global.u32 	[%rd6370], %r4783;
	bra.uni 	$L__BB0_8192;
$L__BB0_1837:
	add.s64 	%rd6368, %rd1, %rd5;
	mov.b32 	%r4782, 1162264576;
	st.global.u32 	[%rd6368], %r4782;
	bra.uni 	$L__BB0_8192;
$L__BB0_1838:
	add.s32 	%r4776, %r2, 3177;
	cvt.rn.f32.s32 	%f465, %r4776;
	setp.leu.f32 	%p3183, %f1, %f465;
	@%p3183 bra 	$L__BB0_1842;
	setp.neu.f32 	%p3185, %f1, %f463;
	@%p3185 bra 	$L__BB0_1841;
	add.s64 	%rd6366, %rd1, %rd5;
	mov.b32 	%r4780, 1162260480;
	st.global.u32 	[%rd6366], %r4780;
	bra.uni 	$L__BB0_8192;
$L__BB0_1841:
	add.s64 	%rd6364, %rd1, %rd5;
	mov.b32 	%r4779, 1162256384;
	st.global.u32 	[%rd6364], %r4779;
	bra.uni 	$L__BB0_8192;
$L__BB0_1842:
	setp.neu.f32 	%p3184, %f1, %f465;
	@%p3184 bra 	$L__BB0_1844;
	add.s64 	%rd6362, %rd1, %rd5;
	mov.b32 	%r4778, 1162252288;
	st.global.u32 	[%rd6362], %r4778;
	bra.uni 	$L__BB0_8192;
$L__BB0_1844:
	add.s64 	%rd6360, %rd1, %rd5;
	mov.b32 	%r4777, 1162248192;
	st.global.u32 	[%rd6360], %r4777;
	bra.uni 	$L__BB0_8192;
$L__BB0_1845:
	add.s32 	%r4764, %r2, 3171;
	cvt.rn.f32.s32 	%f466, %r4764;
	setp.leu.f32 	%p3175, %f1, %f466;
	@%p3175 bra 	$L__BB0_1853;
	add.s32 	%r4770, %r2, 3173;
	cvt.rn.f32.s32 	%f467, %r4770;
	setp.leu.f32 	%p3179, %f1, %f467;
	@%p3179 bra 	$L__BB0_1850;
	setp.neu.f32 	%p3181, %f1, %f462;
	@%p3181 bra 	$L__BB0_1849;
	add.s64 	%rd6358, %rd1, %rd5;
	mov.b32 	%r4774, 1162244096;
	st.global.u32 	[%rd6358], %r4774;
	bra.uni 	$L__BB0_8192;
$L__BB0_1849:
	add.s64 	%rd6356, %rd1, %rd5;
	mov.b32 	%r4773, 1162240000;
	st.global.u32 	[%rd6356], %r4773;
	bra.uni 	$L__BB0_8192;
$L__BB0_1850:
	setp.neu.f32 	%p3180, %f1, %f467;
	@%p3180 bra 	$L__BB0_1852;
	add.s64 	%rd6354, %rd1, %rd5;
	mov.b32 	%r4772, 1162235904;
	st.global.u32 	[%rd6354], %r4772;
	bra.uni 	$L__BB0_8192;
$L__BB0_1852:
	add.s64 	%rd6352, %rd1, %rd5;
	mov.b32 	%r4771, 1162231808;
	st.global.u32 	[%rd6352], %r4771;
	bra.uni 	$L__BB0_8192;
$L__BB0_1853:
	add.s32 	%r4765, %r2, 3169;
	cvt.rn.f32.s32 	%f468, %r4765;
	setp.leu.f32 	%p3176, %f1, %f468;
	@%p3176 bra 	$L__BB0_1857;
	setp.neu.f32 	%p3178, %f1, %f466;
	@%p3178 bra 	$L__BB0_1856;
	add.s64 	%rd6350, %rd1, %rd5;
	mov.b32 	%r4769, 1162227712;
	st.global.u32 	[%rd6350], %r4769;
	bra.uni 	$L__BB0_8192;
$L__BB0_1856:
	add.s64 	%rd6348, %rd1, %rd5;
	mov.b32 	%r4768, 1162223616;
	st.global.u32 	[%rd6348], %r4768;
	bra.uni 	$L__BB0_8192;
$L__BB0_1857:
	setp.neu.f32 	%p3177, %f1, %f468;
	@%p3177 bra 	$L__BB0_1859;
	add.s64 	%rd6346, %rd1, %rd5;
	mov.b32 	%r4767, 1162219520;
	st.global.u32 	[%rd6346], %r4767;
	bra.uni 	$L__BB0_8192;
$L__BB0_1859:
	add.s64 	%rd6344, %rd1, %rd5;
	mov.b32 	%r4766, 1162215424;
	st.global.u32 	[%rd6344], %r4766;
	bra.uni 	$L__BB0_8192;
$L__BB0_1860:
	add.s32 	%r4715, %r2, 3151;
	cvt.rn.f32.s32 	%f469, %r4715;
	setp.leu.f32 	%p3142, %f1, %f469;
	@%p3142 bra 	$L__BB0_1892;
	add.s32 	%r4739, %r2, 3159;
	cvt.rn.f32.s32 	%f470, %r4739;
	setp.leu.f32 	%p3158, %f1, %f470;
	@%p3158 bra 	$L__BB0_1877;
	add.s32 	%r4751, %r2, 3163;
	cvt.rn.f32.s32 	%f471, %r4751;
	setp.leu.f32 	%p3166, %f1, %f471;
	@%p3166 bra 	$L__BB0_1870;
	add.s32 	%r4757, %r2, 3165;
	cvt.rn.f32.s32 	%f472, %r4757;
	setp.leu.f32 	%p3170, %f1, %f472;
	@%p3170 bra 	$L__BB0_1867;
	setp.neu.f32 	%p3172, %f1, %f453;
	@%p3172 bra 	$L__BB0_1866;
	add.s64 	%rd6342, %rd1, %rd5;
	mov.b32 	%r4761, 1162211328;
	st.global.u32 	[%rd6342], %r4761;
	bra.uni 	$L__BB0_8192;
$L__BB0_1866:
	add.s64 	%rd6340, %rd1, %rd5;
	mov.b32 	%r4760, 1162207232;
	st.global.u32 	[%rd6340], %r4760;
	bra.uni 	$L__BB0_8192;
$L__BB0_1867:
	setp.neu.f32 	%p3171, %f1, %f472;
	@%p3171 bra 	$L__BB0_1869;
	add.s64 	%rd6338, %rd1, %rd5;
	mov.b32 	%r4759, 1162203136;
	st.global.u32 	[%rd6338], %r4759;
	bra.uni 	$L__BB0_8192;
$L__BB0_1869:
	add.s64 	%rd6336, %rd1, %rd5;
	mov.b32 	%r4758, 1162199040;
	st.global.u32 	[%rd6336], %r4758;
	bra.uni 	$L__BB0_8192;
$L__BB0_1870:
	add.s32 	%r4752, %r2, 3161;
	cvt.rn.f32.s32 	%f473, %r4752;
	setp.leu.f32 	%p3167, %f1, %f473;
	@%p3167 bra 	$L__BB0_1874;
	setp.neu.f32 	%p3169, %f1, %f471;
	@%p3169 bra 	$L__BB0_1873;
	add.s64 	%rd6334, %rd1, %rd5;
	mov.b32 	%r4756, 1162194944;
	st.global.u32 	[%rd6334], %r4756;
	bra.uni 	$L__BB0_8192;
$L__BB0_1873:
	add.s64 	%rd6332, %rd1, %rd5;
	mov.b32 	%r4755, 1162190848;
	st.global.u32 	[%rd6332], %r4755;
	bra.uni 	$L__BB0_8192;
$L__BB0_1874:
	setp.neu.f32 	%p3168, %f1, %f473;
	@%p3168 bra 	$L__BB0_1876;
	add.s64 	%rd6330, %rd1, %rd5;
	mov.b32 	%r4754, 1162186752;
	st.global.u32 	[%rd6330], %r4754;
	bra.uni 	$L__BB0_8192;
$L__BB0_1876:
	add.s64 	%rd6328, %rd1, %rd5;
	mov.b32 	%r4753, 1162182656;
	st.global.u32 	[%rd6328], %r4753;
	bra.uni 	$L__BB0_8192;
$L__BB0_1877:
	add.s32 	%r4740, %r2, 3155;
	cvt.rn.f32.s32 	%f474, %r4740;
	setp.leu.f32 	%p3159, %f1, %f474;
	@%p3159 bra 	$L__BB0_1885;
	add.s32 	%r4746, %r2, 3157;
	cvt.rn.f32.s32 	%f475, %r4746;
	setp.leu.f32 	%p3163, %f1, %f475;
	@%p3163 bra 	$L__BB0_1882;
	setp.neu.f32 	%p3165, %f1, %f470;
	@%p3165 bra 	$L__BB0_1881;
	add.s64 	%rd6326, %rd1, %rd5;
	mov.b32 	%r4750, 1162178560;
	st.global.u32 	[%rd6326], %r4750;
	bra.uni 	$L__BB0_8192;
$L__BB0_1881:
	add.s64 	%rd6324, %rd1, %rd5;
	mov.b32 	%r4749, 1162174464;
	st.global.u32 	[%rd6324], %r4749;
	bra.uni 	$L__BB0_8192;
$L__BB0_1882:
	setp.neu.f32 	%p3164, %f1, %f475;
	@%p3164 bra 	$L__BB0_1884;
	add.s64 	%rd6322, %rd1, %rd5;
	mov.b32 	%r4748, 1162170368;
	st.global.u32 	[%rd6322], %r4748;
	bra.uni 	$L__BB0_8192;
$L__BB0_1884:
	add.s64 	%rd6320, %rd1, %rd5;
	mov.b32 	%r4747, 1162166272;
	st.global.u32 	[%rd6320], %r4747;
	bra.uni 	$L__BB0_8192;
$L__BB0_1885:
	add.s32 	%r4741, %r2, 3153;
	cvt.rn.f32.s32 	%f476, %r4741;
	setp.leu.f32 	%p3160, %f1, %f476;
	@%p3160 bra 	$L__BB0_1889;
	setp.neu.f32 	%p3162, %f1, %f474;
	@%p3162 bra 	$L__BB0_1888;
	add.s64 	%rd6318, %rd1, %rd5;
	mov.b32 	%r4745, 1162162176;
	st.global.u32 	[%rd6318], %r4745;
	bra.uni 	$L__BB0_8192;
$L__BB0_1888:
	add.s64 	%rd6316, %rd1, %rd5;
	mov.b32 	%r4744, 1162158080;
	st.global.u32 	[%rd6316], %r4744;
	bra.uni 	$L__BB0_8192;
$L__BB0_1889:
	setp.neu.f32 	%p3161, %f1, %f476;
	@%p3161 bra 	$L__BB0_1891;
	add.s64 	%rd6314, %rd1, %rd5;
	mov.b32 	%r4743, 1162153984;
	st.global.u32 	[%rd6314], %r4743;
	bra.uni 	$L__BB0_8192;
$L__BB0_1891:
	add.s64 	%rd6312, %rd1, %rd5;
	mov.b32 	%r4742, 1162149888;
	st.global.u32 	[%rd6312], %r4742;
	bra.uni 	$L__BB0_8192;
$L__BB0_1892:
	add.s32 	%r4716, %r2, 3143;
	cvt.rn.f32.s32 	%f477, %r4716;
	setp.leu.f32 	%p3143, %f1, %f477;
	@%p3143 bra 	$L__BB0_1908;
	add.s32 	%r4728, %r2, 3147;
	cvt.rn.f32.s32 	%f478, %r4728;
	setp.leu.f32 	%p3151, %f1, %f478;
	@%p3151 bra 	$L__BB0_1901;
	add.s32 	%r4734, %r2, 3149;
	cvt.rn.f32.s32 	%f479, %r4734;
	setp.leu.f32 	%p3155, %f1, %f479;
	@%p3155 bra 	$L__BB0_1898;
	setp.neu.f32 	%p3157, %f1, %f469;
	@%p3157 bra 	$L__BB0_1897;
	add.s64 	%rd6310, %rd1, %rd5;
	mov.b32 	%r4738, 1162145792;
	st.global.u32 	[%rd6310], %r4738;
	bra.uni 	$L__BB0_8192;
$L__BB0_1897:
	add.s64 	%rd6308, %rd1, %rd5;
	mov.b32 	%r4737, 1162141696;
	st.global.u32 	[%rd6308], %r4737;
	bra.uni 	$L__BB0_8192;
$L__BB0_1898:
	setp.neu.f32 	%p3156, %f1, %f479;
	@%p3156 bra 	$L__BB0_1900;
	add.s64 	%rd6306, %rd1, %rd5;
	mov.b32 	%r4736, 1162137600;
	st.global.u32 	[%rd6306], %r4736;
	bra.uni 	$L__BB0_8192;
$L__BB0_1900:
	add.s64 	%rd6304, %rd1, %rd5;
	mov.b32 	%r4735, 1162133504;
	st.global.u32 	[%rd6304], %r4735;
	bra.uni 	$L__BB0_8192;
$L__BB0_1901:
	add.s32 	%r4729, %r2, 3145;
	cvt.rn.f32.s32 	%f480, %r4729;
	setp.leu.f32 	%p3152, %f1, %f480;
	@%p3152 bra 	$L__BB0_1905;
	setp.neu.f32 	%p3154, %f1, %f478;
	@%p3154 bra 	$L__BB0_1904;
	add.s64 	%rd6302, %rd1, %rd5;
	mov.b32 	%r4733, 1162129408;
	st.global.u32 	[%rd6302], %r4733;
	bra.uni 	$L__BB0_8192;
$L__BB0_1904:
	add.s64 	%rd6300, %rd1, %rd5;
	mov.b32 	%r4732, 1162125312;
	st.global.u32 	[%rd6300], %r4732;
	bra.uni 	$L__BB0_8192;
$L__BB0_1905:
	setp.neu.f32 	%p3153, %f1, %f480;
	@%p3153 bra 	$L__BB0_1907;
	add.s64 	%rd6298, %rd1, %rd5;
	mov.b32 	%r4731, 1162121216;
	st.global.u32 	[%rd6298], %r4731;
	bra.uni 	$L__BB0_8192;
$L__BB0_1907:
	add.s64 	%rd6296, %rd1, %rd5;
	mov.b32 	%r4730, 1162117120;
	st.global.u32 	[%rd6296], %r4730;
	bra.uni 	$L__BB0_8192;
$L__BB0_1908:
	add.s32 	%r4717, %r2, 3139;
	cvt.rn.f32.s32 	%f481, %r4717;
	setp.leu.f32 	%p3144, %f1, %f481;
	@%p3144 bra 	$L__BB0_1916;
	add.s32 	%r4723, %r2, 3141;
	cvt.rn.f32.s32 	%f482, %r4723;
	setp.leu.f32 	%p3148, %f1, %f482;
	@%p3148 bra 	$L__BB0_1913;
	setp.neu.f32 	%p3150, %f1, %f477;
	@%p3150 bra 	$L__BB0_1912;
	add.s64 	%rd6294, %rd1, %rd5;
	mov.b32 	%r4727, 1162113024;
	st.global.u32 	[%rd6294], %r4727;
	bra.uni 	$L__BB0_8192;
$L__BB0_1912:
	add.s64 	%rd6292, %rd1, %rd5;
	mov.b32 	%r4726, 1162108928;
	st.global.u32 	[%rd6292], %r4726;
	bra.uni 	$L__BB0_8192;
$L__BB0_1913:
	setp.neu.f32 	%p3149, %f1, %f482;
	@%p3149 bra 	$L__BB0_1915;
	add.s64 	%rd6290, %rd1, %rd5;
	mov.b32 	%r4725, 1162104832;
	st.global.u32 	[%rd6290], %r4725;
	bra.uni 	$L__BB0_8192;
$L__BB0_1915:
	add.s64 	%rd6288, %rd1, %rd5;
	mov.b32 	%r4724, 1162100736;
	st.global.u32 	[%rd6288], %r4724;
	bra.uni 	$L__BB0_8192;
$L__BB0_1916:
	add.s32 	%r4718, %r2, 3137;
	cvt.rn.f32.s32 	%f483, %r4718;
	setp.leu.f32 	%p3145, %f1, %f483;
	@%p3145 bra 	$L__BB0_1920;
	setp.neu.f32 	%p3147, %f1, %f481;
	@%p3147 bra 	$L__BB0_1919;
	add.s64 	%rd6286, %rd1, %rd5;
	mov.b32 	%r4722, 1162096640;
	st.global.u32 	[%rd6286], %r4722;
	bra.uni 	$L__BB0_8192;
$L__BB0_1919:
	add.s64 	%rd6284, %rd1, %rd5;
	mov.b32 	%r4721, 1162092544;
	st.global.u32 	[%rd6284], %r4721;
	bra.uni 	$L__BB0_8192;
$L__BB0_1920:
	setp.neu.f32 	%p3146, %f1, %f483;
	@%p3146 bra 	$L__BB0_1922;
	add.s64 	%rd6282, %rd1, %rd5;
	mov.b32 	%r4720, 1162088448;
	st.global.u32 	[%rd6282], %r4720;
	bra.uni 	$L__BB0_8192;
$L__BB0_1922:
	add.s64 	%rd6280, %rd1, %rd5;
	mov.b32 	%r4719, 1162084352;
	st.global.u32 	[%rd6280], %r4719;
	bra.uni 	$L__BB0_8192;
$L__BB0_1923:
	add.s32 	%r4619, %r2, 3103;
	cvt.rn.f32.s32 	%f484, %r4619;
	setp.leu.f32 	%p3078, %f1, %f484;
	@%p3078 bra 	$L__BB0_1987;
	add.s32 	%r4667, %r2, 3119;
	cvt.rn.f32.s32 	%f485, %r4667;
	setp.leu.f32 	%p3110, %f1, %f485;
	@%p3110 bra 	$L__BB0_1956;
	add.s32 	%r4691, %r2, 3127;
	cvt.rn.f32.s32 	%f486, %r4691;
	setp.leu.f32 	%p3126, %f1, %f486;
	@%p3126 bra 	$L__BB0_1941;
	add.s32 	%r4703, %r2, 3131;
	cvt.rn.f32.s32 	%f487, %r4703;
	setp.leu.f32 	%p3134, %f1, %f487;
	@%p3134 bra 	$L__BB0_1934;
	add.s32 	%r4709, %r2, 3133;
	cvt.rn.f32.s32 	%f488, %r4709;
	setp.leu.f32 	%p3138, %f1, %f488;
	@%p3138 bra 	$L__BB0_1931;
	setp.neu.f32 	%p3140, %f1, %f452;
	@%p3140 bra 	$L__BB0_1930;
	add.s64 	%rd6278, %rd1, %rd5;
	mov.b32 	%r4713, 1162080256;
	st.global.u32 	[%rd6278], %r4713;
	bra.uni 	$L__BB0_8192;
$L__BB0_1930:
	add.s64 	%rd6276, %rd1, %rd5;
	mov.b32 	%r4712, 1162076160;
	st.global.u32 	[%rd6276], %r4712;
	bra.uni 	$L__BB0_8192;
$L__BB0_1931:
	setp.neu.f32 	%p3139, %f1, %f488;
	@%p3139 bra 	$L__BB0_1933;
	add.s64 	%rd6274, %rd1, %rd5;
	mov.b32 	%r4711, 1162072064;
	st.global.u32 	[%rd6274], %r4711;
	bra.uni 	$L__BB0_8192;
$L__BB0_1933:
	add.s64 	%rd6272, %rd1, %rd5;
	mov.b32 	%r4710, 1162067968;
	st.global.u32 	[%rd6272], %r4710;
	bra.uni 	$L__BB0_8192;
$L__BB0_1934:
	add.s32 	%r4704, %r2, 3129;
	cvt.rn.f32.s32 	%f489, %r4704;
	setp.leu.f32 	%p3135, %f1, %f489;
	@%p3135 bra 	$L__BB0_1938;
	setp.neu.f32 	%p3137, %f1, %f487;
	@%p3137 bra 	$L__BB0_1937;
	add.s64 	%rd6270, %rd1, %rd5;
	mov.b32 	%r4708, 1162063872;
	st.global.u32 	[%rd6270], %r4708;
	bra.uni 	$L__BB0_8192;
$L__BB0_1937:
	add.s64 	%rd6268, %rd1, %rd5;
	mov.b32 	%r4707, 1162059776;
	st.global.u32 	[%rd6268], %r4707;
	bra.uni 	$L__BB0_8192;
$L__BB0_1938:
	setp.neu.f32 	%p3136, %f1, %f489;
	@%p3136 bra 	$L__BB0_1940;
	add.s64 	%rd6266, %rd1, %rd5;
	mov.b32 	%r4706, 1162055680;
	st.global.u32 	[%rd6266], %r4706;
	bra.uni 	$L__BB0_8192;
$L__BB0_1940:
	add.s64 	%rd6264, %rd1, %rd5;
	mov.b32 	%r4705, 1162051584;
	st.global.u32 	[%rd6264], %r4705;
	bra.uni 	$L__BB0_8192;
$L__BB0_1941:
	add.s32 	%r4692, %r2, 3123;
	cvt.rn.f32.s32 	%f490, %r4692;
	setp.leu.f32 	%p3127, %f1, %f490;
	@%p3127 bra 	$L__BB0_1949;
	add.s32 	%r4698, %r2, 3125;
	cvt.rn.f32.s32 	%f491, %r4698;
	setp.leu.f32 	%p3131, %f1, %f491;
	@%p3131 bra 	$L__BB0_1946;
	setp.neu.f32 	%p3133, %f1, %f486;
	@%p3133 bra 	$L__BB0_1945;
	add.s64 	%rd6262, %rd1, %rd5;
	mov.b32 	%r4702, 1162047488;
	st.global.u32 	[%rd6262], %r4702;
	bra.uni 	$L__BB0_8192;
$L__BB0_1945:
	add.s64 	%rd6260, %rd1, %rd5;
	mov.b32 	%r4701, 1162043392;
	st.global.u32 	[%rd6260], %r4701;
	bra.uni 	$L__BB0_8192;
$L__BB0_1946:
	setp.neu.f32 	%p3132, %f1, %f491;
	@%p3132 bra 	$L__BB0_1948;
	add.s64 	%rd6258, %rd1, %rd5;
	mov.b32 	%r4700, 1162039296;
	st.global.u32 	[%rd6258], %r4700;
	bra.uni 	$L__BB0_8192;
$L__BB0_1948:
	add.s64 	%rd6256, %rd1, %rd5;
	mov.b32 	%r4699, 1162035200;
	st.global.u32 	[%rd6256], %r4699;
	bra.uni 	$L__BB0_8192;
$L__BB0_1949:
	add.s32 	%r4693, %r2, 3121;
	cvt.rn.f32.s32 	%f492, %r4693;
	setp.leu.f32 	%p3128, %f1, %f492;
	@%p3128 bra 	$L__BB0_1953;
	setp.neu.f32 	%p3130, %f1, %f490;
	@%p3130 bra 	$L__BB0_1952;
	add.s64 	%rd6254, %rd1, %rd5;
	mov.b32 	%r4697, 1162031104;
	st.global.u32 	[%rd6254], %r4697;
	bra.uni 	$L__BB0_8192;
$L__BB0_1952:
	add.s64 	%rd6252, %rd1, %rd5;
	mov.b32 	%r4696, 1162027008;
	st.global.u32 	[%rd6252], %r4696;
	bra.uni 	$L__BB0_8192;
$L__BB0_1953:
	setp.neu.f32 	%p3129, %f1, %f492;
	@%p3129 bra 	$L__BB0_1955;
	add.s64 	%rd6250, %rd1, %rd5;
	mov.b32 	%r4695, 1162022912;
	st.global.u32 	[%rd6250], %r4695;
	bra.uni 	$L__BB0_8192;
$L__BB0_1955:
	add.s64 	%rd6248, %rd1, %rd5;
	mov.b32 	%r4694, 1162018816;
	st.global.u32 	[%rd6248], %r4694;
	bra.uni 	$L__BB0_8192;
$L__BB0_1956:
	add.s32 	%r4668, %r2, 3111;
	cvt.rn.f32.s32 	%f493, %r4668;
	setp.leu.f32 	%p3111, %f1, %f493;
	@%p3111 bra 	$L__BB0_1972;
	add.s32 	%r4680, %r2, 3115;
	cvt.rn.f32.s32 	%f494, %r4680;
	setp.leu.f32 	%p3119, %f1, %f494;
	@%p3119 bra 	$L__BB0_1965;
	add.s32 	%r4686, %r2, 3117;
	cvt.rn.f32.s32 	%f495, %r4686;
	setp.leu.f32 	%p3123, %f1, %f495;
	@%p3123 bra 	$L__BB0_1962;
	setp.neu.f32 	%p3125, %f1, %f485;
	@%p3125 bra 	$L__BB0_1961;
	add.s64 	%rd6246, %rd1, %rd5;
	mov.b32 	%r4690, 1162014720;
	st.global.u32 	[%rd6246], %r4690;
	bra.uni 	$L__BB0_8192;
$L__BB0_1961:
	add.s64 	%rd6244, %rd1, %rd5;
	mov.b32 	%r4689, 1162010624;
	st.global.u32 	[%rd6244], %r4689;
	bra.uni 	$L__BB0_8192;
$L__BB0_1962:
	setp.neu.f32 	%p3124, %f1, %f495;
	@%p3124 bra 	$L__BB0_1964;
	add.s64 	%rd6242, %rd1, %rd5;
	mov.b32 	%r4688, 1162006528;
	st.global.u32 	[%rd6242], %r4688;
	bra.uni 	$L__BB0_8192;
$L__BB0_1964:
	add.s64 	%rd6240, %rd1, %rd5;
	mov.b32 	%r4687, 1162002432;
	st.global.u32 	[%rd6240], %r4687;
	bra.uni 	$L__BB0_8192;
$L__BB0_1965:
	add.s32 	%r4681, %r2, 3113;
	cvt.rn.f32.s32 	%f496, %r4681;
	setp.leu.f32 	%p3120, %f1, %f496;
	@%p3120 bra 	$L__BB0_1969;
	setp.neu.f32 	%p3122, %f1, %f494;
	@%p3122 bra 	$L__BB0_1968;
	add.s64 	%rd6238, %rd1, %rd5;
	mov.b32 	%r4685, 1161998336;
	st.global.u32 	[%rd6238], %r4685;
	bra.uni 	$L__BB0_8192;
$L__BB0_1968:
	add.s64 	%rd6236, %rd1, %rd5;
	mov.b32 	%r4684, 1161994240;
	st.global.u32 	[%rd6236], %r4684;
	bra.uni 	$L__BB0_8192;
$L__BB0_1969:
	setp.neu.f32 	%p3121, %f1, %f496;
	@%p3121 bra 	$L__BB0_1971;
	add.s64 	%rd6234, %rd1, %rd5;
	mov.b32 	%r4683, 1161990144;
	st.global.u32 	[%rd6234], %r4683;
	bra.uni 	$L__BB0_8192;
$L__BB0_1971:
	add.s64 	%rd6232, %rd1, %rd5;
	mov.b32 	%r4682, 1161986048;
	st.global.u32 	[%rd6232], %r4682;
	bra.uni 	$L__BB0_8192;
$L__BB0_1972:
	add.s32 	%r4669, %r2, 3107;
	cvt.rn.f32.s32 	%f497, %r4669;
	setp.leu.f32 	%p3112, %f1, %f497;
	@%p3112 bra 	$L__BB0_1980;
	add.s32 	%r4675, %r2, 3109;
	cvt.rn.f32.s32 	%f498, %r4675;
	setp.leu.f32 	%p3116, %f1, %f498;
	@%p3116 bra 	$L__BB0_1977;
	setp.neu.f32 	%p3118, %f1, %f493;
	@%p3118 bra 	$L__BB0_1976;
	add.s64 	%rd6230, %rd1, %rd5;
	mov.b32 	%r4679, 1161981952;
	st.global.u32 	[%rd6230], %r4679;
	bra.uni 	$L__BB0_8192;
$L__BB0_1976:
	add.s64 	%rd6228, %rd1, %rd5;
	mov.b32 	%r4678, 1161977856;
	st.global.u32 	[%rd6228], %r4678;
	bra.uni 	$L__BB0_8192;
$L__BB0_1977:
	setp.neu.f32 	%p3117, %f1, %f498;
	@%p3117 bra 	$L__BB0_1979;
	add.s64 	%rd6226, %rd1, %rd5;
	mov.b32 	%r4677, 1161973760;
	st.global.u32 	[%rd6226], %r4677;
	bra.uni 	$L__BB0_8192;
$L__BB0_1979:
	add.s64 	%rd6224, %rd1, %rd5;
	mov.b32 	%r4676, 1161969664;
	st.global.u32 	[%rd6224], %r4676;
	bra.uni 	$L__BB0_8192;
$L__BB0_1980:
	add.s32 	%r4670, %r2, 3105;
	cvt.rn.f32.s32 	%f499, %r4670;
	setp.leu.f32 	%p3113, %f1, %f499;
	@%p3113 bra 	$L__BB0_1984;
	setp.neu.f32 	%p3115, %f1, %f497;
	@%p3115 bra 	$L__BB0_1983;
	add.s64 	%rd6222, %rd1, %rd5;
	mov.b32 	%r4674, 1161965568;
	st.global.u32 	[%rd6222], %r4674;
	bra.uni 	$L__BB0_8192;
$L__BB0_1983:
	add.s64 	%rd6220, %rd1, %rd5;
	mov.b32 	%r4673, 1161961472;
	st.global.u32 	[%rd6220], %r4673;
	bra.uni 	$L__BB0_8192;
$L__BB0_1984:
	setp.neu.f32 	%p3114, %f1, %f499;
	@%p3114 bra 	$L__BB0_1986;
	add.s64 	%rd6218, %rd1, %rd5;
	mov.b32 	%r4672, 1161957376;
	st.global.u32 	[%rd6218], %r4672;
	bra.uni 	$L__BB0_8192;
$L__BB0_1986:
	add.s64 	%rd6216, %rd1, %rd5;
	mov.b32 	%r4671, 1161953280;
	st.global.u32 	[%rd6216], %r4671;
	bra.uni 	$L__BB0_8192;
$L__BB0_1987:
	add.s32 	%r4620, %r2, 3087;
	cvt.rn.f32.s32 	%f500, %r4620;
	setp.leu.f32 	%p3079, %f1, %f500;
	@%p3079 bra 	$L__BB0_2019;
	add.s32 	%r4644, %r2, 3095;
	cvt.rn.f32.s32 	%f501, %r4644;
	setp.leu.f32 	%p3095, %f1, %f501;
	@%p3095 bra 	$L__BB0_2004;
	add.s32 	%r4656, %r2, 3099;
	cvt.rn.f32.s32 	%f502, %r4656;
	setp.leu.f32 	%p3103, %f1, %f502;
	@%p3103 bra 	$L__BB0_1997;
	add.s32 	%r4662, %r2, 3101;
	cvt.rn.f32.s32 	%f503, %r4662;
	setp.leu.f32 	%p3107, %f1, %f503;
	@%p3107 bra 	$L__BB0_1994;
	setp.neu.f32 	%p3109, %f1, %f484;
	@%p3109 bra 	$L__BB0_1993;
	add.s64 	%rd6214, %rd1, %rd5;
	mov.b32 	%r4666, 1161949184;
	st.global.u32 	[%rd6214], %r4666;
	bra.uni 	$L__BB0_8192;
$L__BB0_1993:
	add.s64 	%rd6212, %rd1, %rd5;
	mov.b32 	%r4665, 1161945088;
	st.global.u32 	[%rd6212], %r4665;
	bra.uni 	$L__BB0_8192;
$L__BB0_1994:
	setp.neu.f32 	%p3108, %f1, %f503;
	@%p3108 bra 	$L__BB0_1996;
	add.s64 	%rd6210, %rd1, %rd5;
	mov.b32 	%r4664, 1161940992;
	st.global.u32 	[%rd6210], %r4664;
	bra.uni 	$L__BB0_8192;
$L__BB0_1996:
	add.s64 	%rd6208, %rd1, %rd5;
	mov.b32 	%r4663, 1161936896;
	st.global.u32 	[%rd6208], %r4663;
	bra.uni 	$L__BB0_8192;
$L__BB0_1997:
	add.s32 	%r4657, %r2, 3097;
	cvt.rn.f32.s32 	%f504, %r4657;
	setp.leu.f32 	%p3104, %f1, %f504;
	@%p3104 bra 	$L__BB0_2001;
	setp.neu.f32 	%p3106, %f1, %f502;
	@%p3106 bra 	$L__BB0_2000;
	add.s64 	%rd6206, %rd1, %rd5;
	mov.b32 	%r4661, 1161932800;
	st.global.u32 	[%rd6206], %r4661;
	bra.uni 	$L__BB0_8192;
$L__BB0_2000:
	add.s64 	%rd6204, %rd1, %rd5;
	mov.b32 	%r4660, 1161928704;
	st.global.u32 	[%rd6204], %r4660;
	bra.uni 	$L__BB0_8192;
$L__BB0_2001:
	setp.neu.f32 	%p3105, %f1, %f504;
	@%p3105 bra 	$L__BB0_2003;
	add.s64 	%rd6202, %rd1, %rd5;
	mov.b32 	%r4659, 1161924608;
	st.global.u32 	[%rd6202], %r4659;
	bra.uni 	$L__BB0_8192;
$L__BB0_2003:
	add.s64 	%rd6200, %rd1, %rd5;
	mov.b32 	%r4658, 1161920512;
	st.global.u32 	[%rd6200], %r4658;
	bra.uni 	$L__BB0_8192;
$L__BB0_2004:
	add.s32 	%r4645, %r2, 3091;
	cvt.rn.f32.s32 	%f505, %r4645;
	setp.leu.f32 	%p3096, %f1, %f505;
	@%p3096 bra 	$L__BB0_2012;
	add.s32 	%r4651, %r2, 3093;
	cvt.rn.f32.s32 	%f506, %r4651;
	setp.leu.f32 	%p3100, %f1, %f506;
	@%p3100 bra 	$L__BB0_2009;
	setp.neu.f32 	%p3102, %f1, %f501;
	@%p3102 bra 	$L__BB0_2008;
	add.s64 	%rd6198, %rd1, %rd5;
	mov.b32 	%r4655, 1161916416;
	st.global.u32 	[%rd6198], %r4655;
	bra.uni 	$L__BB0_8192;
$L__BB0_2008:
	add.s64 	%rd6196, %rd1, %rd5;
	mov.b32 	%r4654, 1161912320;
	st.global.u32 	[%rd6196], %r4654;
	bra.uni 	$L__BB0_8192;
$L__BB0_2009:
	setp.neu.f32 	%p3101, %f1, %f506;
	@%p3101 bra 	$L__BB0_2011;
	add.s64 	%rd6194, %rd1, %rd5;
	mov.b32 	%r4653, 1161908224;
	st.global.u32 	[%rd6194], %r4653;
	bra.uni 	$L__BB0_8192;
$L__BB0_2011:
	add.s64 	%rd6192, %rd1, %rd5;
	mov.b32 	%r4652, 1161904128;
	st.global.u32 	[%rd6192], %r4652;
	bra.uni 	$L__BB0_8192;
$L__BB0_2012:
	add.s32 	%r4646, %r2, 3089;
	cvt.rn.f32.s32 	%f507, %r4646;
	setp.leu.f32 	%p3097, %f1, %f507;
	@%p3097 bra 	$L__BB0_2016;
	setp.neu.f32 	%p3099, %f1, %f505;
	@%p3099 bra 	$L__BB0_2015;
	add.s64 	%rd6190, %rd1, %rd5;
	mov.b32 	%r4650, 1161900032;
	st.global.u32 	[%rd6190], %r4650;
	bra.uni 	$L__BB0_8192;
$L__BB0_2015:
	add.s64 	%rd6188, %rd1, %rd5;
	mov.b32 	%r4649, 1161895936;
	st.global.u32 	[%rd6188], %r4649;
	bra.uni 	$L__BB0_8192;
$L__BB0_2016:
	setp.neu.f32 	%p3098, %f1, %f507;
	@%p3098 bra 	$L__BB0_2018;
	add.s64 	%rd6186, %rd1, %rd5;
	mov.b32 	%r4648, 1161891840;
	st.global.u32 	[%rd6186], %r4648;
	bra.uni 	$L__BB0_8192;
$L__BB0_2018:
	add.s64 	%rd6184, %rd1, %rd5;
	mov.b32 	%r4647, 1161887744;
	st.global.u32 	[%rd6184], %r4647;
	bra.uni 	$L__BB0_8192;
$L__BB0_2019:
	add.s32 	%r4621, %r2, 3079;
	cvt.rn.f32.s32 	%f508, %r4621;
	setp.leu.f32 	%p3080, %f1, %f508;
	@%p3080 bra 	$L__BB0_2035;
	add.s32 	%r4633, %r2, 3083;
	cvt.rn.f32.s32 	%f509, %r4633;
	setp.leu.f32 	%p3088, %f1, %f509;
	@%p3088 bra 	$L__BB0_2028;
	add.s32 	%r4639, %r2, 3085;
	cvt.rn.f32.s32 	%f510, %r4639;
	setp.leu.f32 	%p3092, %f1, %f510;
	@%p3092 bra 	$L__BB0_2025;
	setp.neu.f32 	%p3094, %f1, %f500;
	@%p3094 bra 	$L__BB0_2024;
	add.s64 	%rd6182, %rd1, %rd5;
	mov.b32 	%r4643, 1161883648;
	st.global.u32 	[%rd6182], %r4643;
	bra.uni 	$L__BB0_8192;
$L__BB0_2024:
	add.s64 	%rd6180, %rd1, %rd5;
	mov.b32 	%r4642, 1161879552;
	st.global.u32 	[%rd6180], %r4642;
	bra.uni 	$L__BB0_8192;
$L__BB0_2025:
	setp.neu.f32 	%p3093, %f1, %f510;
	@%p3093 bra 	$L__BB0_2027;
	add.s64 	%rd6178, %rd1, %rd5;
	mov.b32 	%r4641, 1161875456;
	st.global.u32 	[%rd6178], %r4641;
	bra.uni 	$L__BB0_8192;
$L__BB0_2027:
	add.s64 	%rd6176, %rd1, %rd5;
	mov.b32 	%r4640, 1161871360;
	st.global.u32 	[%rd6176], %r4640;
	bra.uni 	$L__BB0_8192;
$L__BB0_2028:
	add.s32 	%r4634, %r2, 3081;
	cvt.rn.f32.s32 	%f511, %r4634;
	setp.leu.f32 	%p3089, %f1, %f511;
	@%p3089 bra 	$L__BB0_2032;
	setp.neu.f32 	%p3091, %f1, %f509;
	@%p3091 bra 	$L__BB0_2031;
	add.s64 	%rd6174, %rd1, %rd5;
	mov.b32 	%r4638, 1161867264;
	st.global.u32 	[%rd6174], %r4638;
	bra.uni 	$L__BB0_8192;
$L__BB0_2031:
	add.s64 	%rd6172, %rd1, %rd5;
	mov.b32 	%r4637, 1161863168;
	st.global.u32 	[%rd6172], %r4637;
	bra.uni 	$L__BB0_8192;
$L__BB0_2032:
	setp.neu.f32 	%p3090, %f1, %f511;
	@%p3090 bra 	$L__BB0_2034;
	add.s64 	%rd6170, %rd1, %rd5;
	mov.b32 	%r4636, 1161859072;
	st.global.u32 	[%rd6170], %r4636;
	bra.uni 	$L__BB0_8192;
$L__BB0_2034:
	add.s64 	%rd6168, %rd1, %rd5;
	mov.b32 	%r4635, 1161854976;
	st.global.u32 	[%rd6168], %r4635;
	bra.uni 	$L__BB0_8192;
$L__BB0_2035:
	add.s32 	%r4622, %r2, 3075;
	cvt.rn.f32.s32 	%f512, %r4622;
	setp.leu.f32 	%p3081, %f1, %f512;
	@%p3081 bra 	$L__BB0_2043;
	add.s32 	%r4628, %r2, 3077;
	cvt.rn.f32.s32 	%f513, %r4628;
	setp.leu.f32 	%p3085, %f1, %f513;
	@%p3085 bra 	$L__BB0_2040;
	setp.neu.f32 	%p3087, %f1, %f508;
	@%p3087 bra 	$L__BB0_2039;
	add.s64 	%rd6166, %rd1, %rd5;
	mov.b32 	%r4632, 1161850880;
	st.global.u32 	[%rd6166], %r4632;
	bra.uni 	$L__BB0_8192;
$L__BB0_2039:
	add.s64 	%rd6164, %rd1, %rd5;
	mov.b32 	%r4631, 1161846784;
	st.global.u32 	[%rd6164], %r4631;
	bra.uni 	$L__BB0_8192;
$L__BB0_2040:
	setp.neu.f32 	%p3086, %f1, %f513;
	@%p3086 bra 	$L__BB0_2042;
	add.s64 	%rd6162, %rd1, %rd5;
	mov.b32 	%r4630, 1161842688;
	st.global.u32 	[%rd6162], %r4630;
	bra.uni 	$L__BB0_8192;
$L__BB0_2042:
	add.s64 	%rd6160, %rd1, %rd5;
	mov.b32 	%r4629, 1161838592;
	st.global.u32 	[%rd6160], %r4629;
	bra.uni 	$L__BB0_8192;
$L__BB0_2043:
	add.s32 	%r4623, %r2, 3073;
	cvt.rn.f32.s32 	%f514, %r4623;
	setp.leu.f32 	%p3082, %f1, %f514;
	@%p3082 bra 	$L__BB0_2047;
	setp.neu.f32 	%p3084, %f1, %f512;
	@%p3084 bra 	$L__BB0_2046;
	add.s64 	%rd6158, %rd1, %rd5;
	mov.b32 	%r4627, 1161834496;
	st.global.u32 	[%rd6158], %r4627;
	bra.uni 	$L__BB0_8192;
$L__BB0_2046:
	add.s64 	%rd6156, %rd1, %rd5;
	mov.b32 	%r4626, 1161830400;
	st.global.u32 	[%rd6156], %r4626;
	bra.uni 	$L__BB0_8192;
$L__BB0_2047:
	setp.neu.f32 	%p3083, %f1, %f514;
	@%p3083 bra 	$L__BB0_2049;
	add.s64 	%rd6154, %rd1, %rd5;
	mov.b32 	%r4625, 1161826304;
	st.global.u32 	[%rd6154], %r4625;
	bra.uni 	$L__BB0_8192;
$L__BB0_2049:
	add.s64 	%rd6152, %rd1, %rd5;
	mov.b32 	%r4624, 1161822208;
	st.global.u32 	[%rd6152], %r4624;
	bra.uni 	$L__BB0_8192;
$L__BB0_2050:
	add.s32 	%r3080, %r2, 2559;
	cvt.rn.f32.s32 	%f515, %r3080;
	setp.leu.f32 	%p2051, %f1, %f515;
	@%p2051 bra 	$L__BB0_3074;
	add.s32 	%r3848, %r2, 2815;
	cvt.rn.f32.s32 	%f516, %r3848;
	setp.leu.f32 	%p2563, %f1, %f516;
	@%p2563 bra 	$L__BB0_2563;
	add.s32 	%r4232, %r2, 2943;
	cvt.rn.f32.s32 	%f517, %r4232;
	setp.leu.f32 	%p2819, %f1, %f517;
	@%p2819 bra 	$L__BB0_2308;
	add.s32 	%r4424, %r2, 3007;
	cvt.rn.f32.s32 	%f518, %r4424;
	setp.leu.f32 	%p2947, %f1, %f518;
	@%p2947 bra 	$L__BB0_2181;
	add.s32 	%r4520, %r2, 3039;
	cvt.rn.f32.s32 	%f519, %r4520;
	setp.leu.f32 	%p3011, %f1, %f519;
	@%p3011 bra 	$L__BB0_2118;
	add.s32 	%r4568, %r2, 3055;
	cvt.rn.f32.s32 	%f520, %r4568;
	setp.leu.f32 	%p3043, %f1, %f520;
	@%p3043 bra 	$L__BB0_2087;
	add.s32 	%r4592, %r2, 3063;
	cvt.rn.f32.s32 	%f521, %r4592;
	setp.leu.f32 	%p3059, %f1, %f521;
	@%p3059 bra 	$L__BB0_2072;
	add.s32 	%r4604, %r2, 3067;
	cvt.rn.f32.s32 	%f522, %r4604;
	setp.leu.f32 	%p3067, %f1, %f522;
	@%p3067 bra 	$L__BB0_2065;
	add.s32 	%r4610, %r2, 3069;
	cvt.rn.f32.s32 	%f523, %r4610;
	setp.leu.f32 	%p3071, %f1, %f523;
	@%p3071 bra 	$L__BB0_2062;
	setp.neu.f32 	%p3073, %f1, %f3;
	@%p3073 bra 	$L__BB0_2061;
	add.s64 	%rd6150, %rd1, %rd5;
	mov.b32 	%r4614, 1161818112;
	st.global.u32 	[%rd6150], %r4614;
	bra.uni 	$L__BB0_8192;
$L__BB0_2061:
	add.s64 	%rd6148, %rd1, %rd5;
	mov.b32 	%r4613, 1161814016;
	st.global.u32 	[%rd6148], %r4613;
	bra.uni 	$L__BB0_8192;
$L__BB0_2062:
	setp.neu.f32 	%p3072, %f1, %f523;
	@%p3072 bra 	$L__BB0_2064;
	add.s64 	%rd6146, %rd1, %rd5;
	mov.b32 	%r4612, 1161809920;
	st.global.u32 	[%rd6146], %r4612;
	bra.uni 	$L__BB0_8192;
$L__BB0_2064:
	add.s64 	%rd6144, %rd1, %rd5;
	mov.b32 	%r4611, 1161805824;
	st.global.u32 	[%rd6144], %r4611;
	bra.uni 	$L__BB0_8192;
$L__BB0_2065:
	add.s32 	%r4605, %r2, 3065;
	cvt.rn.f32.s32 	%f524, %r4605;
	setp.leu.f32 	%p3068, %f1, %f524;
	@%p3068 bra 	$L__BB0_2069;
	setp.neu.f32 	%p3070, %f1, %f522;
	@%p3070 bra 	$L__BB0_2068;
	add.s64 	%rd6142, %rd1, %rd5;
	mov.b32 	%r4609, 1161801728;
	st.global.u32 	[%rd6142], %r4609;
	bra.uni 	$L__BB0_8192;
$L__BB0_2068:
	add.s64 	%rd6140, %rd1, %rd5;
	mov.b32 	%r4608, 1161797632;
	st.global.u32 	[%rd6140], %r4608;
	bra.uni 	$L__BB0_8192;
$L__BB0_2069:
	setp.neu.f32 	%p3069, %f1, %f524;
	@%p3069 bra 	$L__BB0_2071;
	add.s64 	%rd6138, %rd1, %rd5;
	mov.b32 	%r4607, 1161793536;
	st.global.u32 	[%rd6138], %r4607;
	bra.uni 	$L__BB0_8192;
$L__BB0_2071:
	add.s64 	%rd6136, %rd1, %rd5;
	mov.b32 	%r4606, 1161789440;
	st.global.u32 	[%rd6136], %r4606;
	bra.uni 	$L__BB0_8192;
$L__BB0_2072:
	add.s32 	%r4593, %r2, 3059;
	cvt.rn.f32.s32 	%f525, %r4593;
	setp.leu.f32 	%p3060, %f1, %f525;
	@%p3060 bra 	$L__BB0_2080;
	add.s32 	%r4599, %r2, 3061;
	cvt.rn.f32.s32 	%f526, %r4599;
	setp.leu.f32 	%p3064, %f1, %f526;
	@%p3064 bra 	$L__BB0_2077;
	setp.neu.f32 	%p3066, %f1, %f521;
	@%p3066 bra 	$L__BB0_2076;
	add.s64 	%rd6134, %rd1, %rd5;
	mov.b32 	%r4603, 1161785344;
	st.global.u32 	[%rd6134], %r4603;
	bra.uni 	$L__BB0_8192;
$L__BB0_2076:
	add.s64 	%rd6132, %rd1, %rd5;
	mov.b32 	%r4602, 1161781248;
	st.global.u32 	[%rd6132], %r4602;
	bra.uni 	$L__BB0_8192;
$L__BB0_2077:
	setp.neu.f32 	%p3065, %f1, %f526;
	@%p3065 bra 	$L__BB0_2079;
	add.s64 	%rd6130, %rd1, %rd5;
	mov.b32 	%r4601, 1161777152;
	st.global.u32 	[%rd6130], %r4601;
	bra.uni 	$L__BB0_8192;
$L__BB0_2079:
	add.s64 	%rd6128, %rd1, %rd5;
	mov.b32 	%r4600, 1161773056;
	st.global.u32 	[%rd6128], %r4600;
	bra.uni 	$L__BB0_8192;
$L__BB0_2080:
	add.s32 	%r4594, %r2, 3057;
	cvt.rn.f32.s32 	%f527, %r4594;
	setp.leu.f32 	%p3061, %f1, %f527;
	@%p3061 bra 	$L__BB0_2084;
	setp.neu.f32 	%p3063, %f1, %f525;
	@%p3063 bra 	$L__BB0_2083;
	add.s64 	%rd6126, %rd1, %rd5;
	mov.b32 	%r4598, 1161768960;
	st.global.u32 	[%rd6126], %r4598;
	bra.uni 	$L__BB0_8192;
$L__BB0_2083:
	add.s64 	%rd6124, %rd1, %rd5;
	mov.b32 	%r4597, 1161764864;
	st.global.u32 	[%rd6124], %r4597;
	bra.uni 	$L__BB0_8192;
$L__BB0_2084:
	setp.neu.f32 	%p3062, %f1, %f527;
	@%p3062 bra 	$L__BB0_2086;
	add.s64 	%rd6122, %rd1, %rd5;
	mov.b32 	%r4596, 1161760768;
	st.global.u32 	[%rd6122], %r4596;
	bra.uni 	$L__BB0_8192;
$L__BB0_2086:
	add.s64 	%rd6120, %rd1, %rd5;
	mov.b32 	%r4595, 1161756672;
	st.global.u32 	[%rd6120], %r4595;
	bra.uni 	$L__BB0_8192;
$L__BB0_2087:
	add.s32 	%r4569, %r2, 3047;
	cvt.rn.f32.s32 	%f528, %r4569;
	setp.leu.f32 	%p3044, %f1, %f528;
	@%p3044 bra 	$L__BB0_2103;
	add.s32 	%r4581, %r2, 3051;
	cvt.rn.f32.s32 	%f529, %r4581;
	setp.leu.f32 	%p3052, %f1, %f529;
	@%p3052 bra 	$L__BB0_2096;
	add.s32 	%r4587, %r2, 3053;
	cvt.rn.f32.s32 	%f530, %r4587;
	setp.leu.f32 	%p3056, %f1, %f530;
	@%p3056 bra 	$L__BB0_2093;
	setp.neu.f32 	%p3058, %f1, %f520;
	@%p3058 bra 	$L__BB0_2092;
	add.s64 	%rd6118, %rd1, %rd5;
	mov.b32 	%r4591, 1161752576;
	st.global.u32 	[%rd6118], %r4591;
	bra.uni 	$L__BB0_8192;
$L__BB0_2092:
	add.s64 	%rd6116, %rd1, %rd5;
	mov.b32 	%r4590, 1161748480;
	st.global.u32 	[%rd6116], %r4590;
	bra.uni 	$L__BB0_8192;
$L__BB0_2093:
	setp.neu.f32 	%p3057, %f1, %f530;
	@%p3057 bra 	$L__BB0_2095;
	add.s64 	%rd6114, %rd1, %rd5;
	mov.b32 	%r4589, 1161744384;
	st.global.u32 	[%rd6114], %r4589;
	bra.uni 	$L__BB0_8192;
$L__BB0_2095:
	add.s64 	%rd6112, %rd1, %rd5;
	mov.b32 	%r4588, 1161740288;
	st.global.u32 	[%rd6112], %r4588;
	bra.uni 	$L__BB0_8192;
$L__BB0_2096:
	add.s32 	%r4582, %r2, 3049;
	cvt.rn.f32.s32 	%f531, %r4582;
	setp.leu.f32 	%p3053, %f1, %f531;
	@%p3053 bra 	$L__BB0_2100;
	setp.neu.f32 	%p3055, %f1, %f529;
	@%p3055 bra 	$L__BB0_2099;
	add.s64 	%rd6110, %rd1, %rd5;
	mov.b32 	%r4586, 1161736192;
	st.global.u32 	[%rd6110], %r4586;
	bra.uni 	$L__BB0_8192;
$L__BB0_2099:
	add.s64 	%rd6108, %rd1, %rd5;
	mov.b32 	%r4585, 1161732096;
	st.global.u32 	[%rd6108], %r4585;
	bra.uni 	$L__BB0_8192;
$L__BB0_2100:
	setp.neu.f32 	%p3054, %f1, %f531;
	@%p3054 bra 	$L__BB0_2102;
	add.s64 	%rd6106, %rd1, %rd5;
	mov.b32 	%r4584, 1161728000;
	st.global.u32 	[%rd6106], %r4584;
	bra.uni 	$L__BB0_8192;
$L__BB0_2102:
	add.s64 	%rd6104, %rd1, %rd5;
	mov.b32 	%r4583, 1161723904;
	st.global.u32 	[%rd6104], %r4583;
	bra.uni 	$L__BB0_8192;
$L__BB0_2103:
	add.s32 	%r4570, %r2, 3043;
	cvt.rn.f32.s32 	%f532, %r4570;
	setp.leu.f32 	%p3045, %f1, %f532;
	@%p3045 bra 	$L__BB0_2111;
	add.s32 	%r4576, %r2, 3045;
	cvt.rn.f32.s32 	%f533, %r4576;
	setp.leu.f32 	%p3049, %f1, %f533;
	@%p3049 bra 	$L__BB0_2108;
	setp.neu.f32 	%p3051, %f1, %f528;
	@%p3051 bra 	$L__BB0_2107;
	add.s64 	%rd6102, %rd1, %rd5;
	mov.b32 	%r4580, 1161719808;
	st.global.u32 	[%rd6102], %r4580;
	bra.uni 	$L__BB0_8192;
$L__BB0_2107:
	add.s64 	%rd6100, %rd1, %rd5;
	mov.b32 	%r4579, 1161715712;
	st.global.u32 	[%rd6100], %r4579;
	bra.uni 	$L__BB0_8192;
$L__BB0_2108:
	setp.neu.f32 	%p3050, %f1, %f533;
	@%p3050 bra 	$L__BB0_2110;
	add.s64 	%rd6098, %rd1, %rd5;
	mov.b32 	%r4578, 1161711616;
	st.global.u32 	[%rd6098], %r4578;
	bra.uni 	$L__BB0_8192;
$L__BB0_2110:
	add.s64 	%rd6096, %rd1, %rd5;
	mov.b32 	%r4577, 1161707520;
	st.global.u32 	[%rd6096], %r4577;
	bra.uni 	$L__BB0_8192;
$L__BB0_2111:
	add.s32 	%r4571, %r2, 3041;
	cvt.rn.f32.s32 	%f534, %r4571;
	setp.leu.f32 	%p3046, %f1, %f534;
	@%p3046 bra 	$L__BB0_2115;
	setp.neu.f32 	%p3048, %f1, %f532;
	@%p3048 bra 	$L__BB0_2114;
	add.s64 	%rd6094, %rd1, %rd5;
	mov.b32 	%r4575, 1161703424;
	st.global.u32 	[%rd6094], %r4575;
	bra.uni 	$L__BB0_8192;
$L__BB0_2114:
	add.s64 	%rd6092, %rd1, %rd5;
	mov.b32 	%r4574, 1161699328;
	st.global.u32 	[%rd6092], %r4574;
	bra.uni 	$L__BB0_8192;
$L__BB0_2115:
	setp.neu.f32 	%p3047, %f1, %f534;
	@%p3047 bra 	$L__BB0_2117;
	add.s64 	%rd6090, %rd1, %rd5;
	mov.b32 	%r4573, 1161695232;
	st.global.u32 	[%rd6090], %r4573;
	bra.uni 	$L__BB0_8192;
$L__BB0_2117:
	add.s64 	%rd6088, %rd1, %rd5;
	mov.b32 	%r4572, 1161691136;
	st.global.u32 	[%rd6088], %r4572;
	bra.uni 	$L__BB0_8192;
$L__BB0_2118:
	add.s32 	%r4521, %r2, 3023;
	cvt.rn.f32.s32 	%f535, %r4521;
	setp.leu.f32 	%p3012, %f1, %f535;
	@%p3012 bra 	$L__BB0_2150;
	add.s32 	%r4545, %r2, 3031;
	cvt.rn.f32.s32 	%f536, %r4545;
	setp.leu.f32 	%p3028, %f1, %f536;
	@%p3028 bra 	$L__BB0_2135;
	add.s32 	%r4557, %r2, 3035;
	cvt.rn.f32.s32 	%f537, %r4557;
	setp.leu.f32 	%p3036, %f1, %f537;
	@%p3036 bra 	$L__BB0_2128;
	add.s32 	%r4563, %r2, 3037;
	cvt.rn.f32.s32 	%f538, %r4563;
	setp.leu.f32 	%p3040, %f1, %f538;
	@%p3040 bra 	$L__BB0_2125;
	setp.neu.f32 	%p3042, %f1, %f519;
	@%p3042 bra 	$L__BB0_2124;
	add.s64 	%rd6086, %rd1, %rd5;
	mov.b32 	%r4567, 1161687040;
	st.global.u32 	[%rd6086], %r4567;
	bra.uni 	$L__BB0_8192;
$L__BB0_2124:
	add.s64 	%rd6084, %rd1, %rd5;
	mov.b32 	%r4566, 1161682944;
	st.global.u32 	[%rd6084], %r4566;
	bra.uni 	$L__BB0_8192;
$L__BB0_2125:
	setp.neu.f32 	%p3041, %f1, %f538;
	@%p3041 bra 	$L__BB0_2127;
	add.s64 	%rd6082, %rd1, %rd5;
	mov.b32 	%r4565, 1161678848;
	st.global.u32 	[%rd6082], %r4565;
	bra.uni 	$L__BB0_8192;
$L__BB0_2127:
	add.s64 	%rd6080, %rd1, %rd5;
	mov.b32 	%r4564, 1161674752;
	st.global.u32 	[%rd6080], %r4564;
	bra.uni 	$L__BB0_8192;
$L__BB0_2128:
	add.s32 	%r4558, %r2, 3033;
	cvt.rn.f32.s32 	%f539, %r4558;
	setp.leu.f32 	%p3037, %f1, %f539;
	@%p3037 bra 	$L__BB0_2132;
	setp.neu.f32 	%p3039, %f1, %f537;
	@%p3039 bra 	$L__BB0_2131;
	add.s64 	%rd6078, %rd1, %rd5;
	mov.b32 	%r4562, 1161670656;
	st.global.u32 	[%rd6078], %r4562;
	bra.uni 	$L__BB0_8192;
$L__BB0_2131:
	add.s64 	%rd6076, %rd1, %rd5;
	mov.b32 	%r4561, 1161666560;
	st.global.u32 	[%rd6076], %r4561;
	bra.uni 	$L__BB0_8192;
$L__BB0_2132:
	setp.neu.f32 	%p3038, %f1, %f539;
	@%p3038 bra 	$L__BB0_2134;
	add.s64 	%rd6074, %rd1, %rd5;
	mov.b32 	%r4560, 1161662464;
	st.global.u32 	[%rd6074], %r4560;
	bra.uni 	$L__BB0_8192;
$L__BB0_2134:
	add.s64 	%rd6072, %rd1, %rd5;
	mov.b32 	%r4559, 1161658368;
	st.global.u32 	[%rd6072], %r4559;
	bra.uni 	$L__BB0_8192;
$L__BB0_2135:
	add.s32 	%r4546, %r2, 3027;
	cvt.rn.f32.s32 	%f540, %r4546;
	setp.leu.f32 	%p3029, %f1, %f540;
	@%p3029 bra 	$L__BB0_2143;
	add.s32 	%r4552, %r2, 3029;
	cvt.rn.f32.s32 	%f541, %r4552;
	setp.leu.f32 	%p3033, %f1, %f541;
	@%p3033 bra 	$L__BB0_2140;
	setp.neu.f32 	%p3035, %f1, %f536;
	@%p3035 bra 	$L__BB0_2139;
	add.s64 	%rd6070, %rd1, %rd5;
	mov.b32 	%r4556, 1161654272;
	st.global.u32 	[%rd6070], %r4556;
	bra.uni 	$L__BB0_8192;
$L__BB0_2139:
	add.s64 	%rd6068, %rd1, %rd5;
	mov.b32 	%r4555, 1161650176;
	st.global.u32 	[%rd6068], %r4555;
	bra.uni 	$L__BB0_8192;
$L__BB0_2140:
	setp.neu.f32 	%p3034, %f1, %f541;
	@%p3034 bra 	$L__BB0_2142;
	add.s64 	%rd6066, %rd1, %rd5;
	mov.b32 	%r4554, 1161646080;
	st.global.u32 	[%rd6066], %r4554;
	bra.uni 	$L__BB0_8192;
$L__BB0_2142:
	add.s64 	%rd6064, %rd1, %rd5;
	mov.b32 	%r4553, 1161641984;
	st.global.u32 	[%rd6064], %r4553;
	bra.uni 	$L__BB0_8192;
$L__BB0_2143:
	add.s32 	%r4547, %r2, 3025;
	cvt.rn.f32.s32 	%f542, %r4547;
	setp.leu.f32 	%p3030, %f1, %f542;
	@%p3030 bra 	$L__BB0_2147;
	setp.neu.f32 	%p3032, %f1, %f540;
	@%p3032 bra 	$L__BB0_2146;
	add.s64 	%rd6062, %rd1, %rd5;
	mov.b32 	%r4551, 1161637888;
	st.global.u32 	[%rd6062], %r4551;
	bra.uni 	$L__BB0_8192;
$L__BB0_2146:
	add.s64 	%rd6060, %rd1, %rd5;
	mov.b32 	%r4550, 1161633792;
	st.global.u32 	[%rd6060], %r4550;
	bra.uni 	$L__BB0_8192;
$L__BB0_2147:
	setp.neu.f32 	%p3031, %f1, %f542;
	@%p3031 bra 	$L__BB0_2149;
	add.s64 	%rd6058, %rd1, %rd5;
	mov.b32 	%r4549, 1161629696;
	st.global.u32 	[%rd6058], %r4549;
	bra.uni 	$L__BB0_8192;
$L__BB0_2149:
	add.s64 	%rd6056, %rd1, %rd5;
	mov.b32 	%r4548, 1161625600;
	st.global.u32 	[%rd6056], %r4548;
	bra.uni 	$L__BB0_8192;
$L__BB0_2150:
	add.s32 	%r4522, %r2, 3015;
	cvt.rn.f32.s32 	%f543, %r4522;
	setp.leu.f32 	%p3013, %f1, %f543;
	@%p3013 bra 	$L__BB0_2166;
	add.s32 	%r4534, %r2, 3019;
	cvt.rn.f32.s32 	%f544, %r4534;
	setp.leu.f32 	%p3021, %f1, %f544;
	@%p3021 bra 	$L__BB0_2159;
	add.s32 	%r4540, %r2, 3021;
	cvt.rn.f32.s32 	%f545, %r4540;
	setp.leu.f32 	%p3025, %f1, %f545;
	@%p3025 bra 	$L__BB0_2156;
	setp.neu.f32 	%p3027, %f1, %f535;
	@%p3027 bra 	$L__BB0_2155;
	add.s64 	%rd6054, %rd1, %rd5;
	mov.b32 	%r4544, 1161621504;
	st.global.u32 	[%rd6054], %r4544;
	bra.uni 	$L__BB0_8192;
$L__BB0_2155:
	add.s64 	%rd6052, %rd1, %rd5;
	mov.b32 	%r4543, 1161617408;
	st.global.u32 	[%rd6052], %r4543;
	bra.uni 	$L__BB0_8192;
$L__BB0_2156:
	setp.neu.f32 	%p3026, %f1, %f545;
	@%p3026 bra 	$L__BB0_2158;
	add.s64 	%rd6050, %rd1, %rd5;
	mov.b32 	%r4542, 1161613312;
	st.global.u32 	[%rd6050], %r4542;
	bra.uni 	$L__BB0_8192;
$L__BB0_2158:
	add.s64 	%rd6048, %rd1, %rd5;
	mov.b32 	%r4541, 1161609216;
	st.global.u32 	[%rd6048], %r4541;
	bra.uni 	$L__BB0_8192;
$L__BB0_2159:
	add.s32 	%r4535, %r2, 3017;
	cvt.rn.f32.s32 	%f546, %r4535;
	setp.leu.f32 	%p3022, %f1, %f546;
	@%p3022 bra 	$L__BB0_2163;
	setp.neu.f32 	%p3024, %f1, %f544;
	@%p3024 bra 	$L__BB0_2162;
	add.s64 	%rd6046, %rd1, %rd5;
	mov.b32 	%r4539, 1161605120;
	st.global.u32 	[%rd6046], %r4539;
	bra.uni 	$L__BB0_8192;
$L__BB0_2162:
	add.s64 	%rd6044, %rd1, %rd5;
	mov.b32 	%r4538, 1161601024;
	st.global.u32 	[%rd6044], %r4538;
	bra.uni 	$L__BB0_8192;
$L__BB0_2163:
	setp.neu.f32 	%p3023, %f1, %f546;
	@%p3023 bra 	$L__BB0_2165;
	add.s64 	%rd6042, %rd1, %rd5;
	mov.b32 	%r4537, 1161596928;
	st.global.u32 	[%rd6042], %r4537;
	bra.uni 	$L__BB0_8192;
$L__BB0_2165:
	add.s64 	%rd6040, %rd1, %rd5;
	mov.b32 	%r4536, 1161592832;
	st.global.u32 	[%rd6040], %r4536;
	bra.uni 	$L__BB0_8192;
$L__BB0_2166:
	add.s32 	%r4523, %r2, 3011;
	cvt.rn.f32.s32 	%f547, %r4523;
	setp.leu.f32 	%p3014, %f1, %f547;
	@%p3014 bra 	$L__BB0_2174;
	add.s32 	%r4529, %r2, 3013;
	cvt.rn.f32.s32 	%f548, %r4529;
	setp.leu.f32 	%p3018, %f1, %f548;
	@%p3018 bra 	$L__BB0_2171;
	setp.neu.f32 	%p3020, %f1, %f543;
	@%p3020 bra 	$L__BB0_2170;
	add.s64 	%rd6038, %rd1, %rd5;
	mov.b32 	%r4533, 1161588736;
	st.global.u32 	[%rd6038], %r4533;
	bra.uni 	$L__BB0_8192;
$L__BB0_2170:
	add.s64 	%rd6036, %rd1, %rd5;
	mov.b32 	%r4532, 1161584640;
	st.global.u32 	[%rd6036], %r4532;
	bra.uni 	$L__BB0_8192;
$L__BB0_2171:
	setp.neu.f32 	%p3019, %f1, %f548;
	@%p3019 bra 	$L__BB0_2173;
	add.s64 	%rd6034, %rd1, %rd5;
	mov.b32 	%r4531, 1161580544;
	st.global.u32 	[%rd6034], %r4531;
	bra.uni 	$L__BB0_8192;
$L__BB0_2173:
	add.s64 	%rd6032, %rd1, %rd5;
	mov.b32 	%r4530, 1161576448;
	st.global.u32 	[%rd6032], %r4530;
	bra.uni 	$L__BB0_8192;
$L__BB0_2174:
	add.s32 	%r4524, %r2, 3009;
	cvt.rn.f32.s32 	%f549, %r4524;
	setp.leu.f32 	%p3015, %f1, %f549;
	@%p3015 bra 	$L__BB0_2178;
	setp.neu.f32 	%p3017, %f1, %f547;
	@%p3017 bra 	$L__BB0_2177;
	add.s64 	%rd6030, %rd1, %rd5;
	mov.b32 	%r4528, 1161572352;
	st.global.u32 	[%rd6030], %r4528;
	bra.uni 	$L__BB0_8192;
$L__BB0_2177:
	add.s64 	%rd6028, %rd1, %rd5;
	mov.b32 	%r4527, 1161568256;
	st.global.u32 	[%rd6028], %r4527;
	bra.uni 	$L__BB0_8192;
$L__BB0_2178:
	setp.neu.f32 	%p3016, %f1, %f549;
	@%p3016 bra 	$L__BB0_2180;
	add.s64 	%rd6026, %rd1, %rd5;
	mov.b32 	%r4526, 1161564160;
	st.global.u32 	[%rd6026], %r4526;
	bra.uni 	$L__BB0_8192;
$L__BB0_2180:
	add.s64 	%rd6024, %rd1, %rd5;
	mov.b32 	%r4525, 1161560064;
	st.global.u32 	[%rd6024], %r4525;
	bra.uni 	$L__BB0_8192;
$L__BB0_2181:
	add.s32 	%r4425, %r2, 2975;
	cvt.rn.f32.s32 	%f550, %r4425;
	setp.leu.f32 	%p2948, %f1, %f550;
	@%p2948 bra 	$L__BB0_2245;
	add.s32 	%r4473, %r2, 2991;
	cvt.rn.f32.s32 	%f551, %r4473;
	setp.leu.f32 	%p2980, %f1, %f551;
	@%p2980 bra 	$L__BB0_2214;
	add.s32 	%r4497, %r2, 2999;
	cvt.rn.f32.s32 	%f552, %r4497;
	setp.leu.f32 	%p2996, %f1, %f552;
	@%p2996 bra 	$L__BB0_2199;
	add.s32 	%r4509, %r2, 3003;
	cvt.rn.f32.s32 	%f553, %r4509;
	setp.leu.f32 	%p3004, %f1, %f553;
	@%p3004 bra 	$L__BB0_2192;
	add.s32 	%r4515, %r2, 3005;
	cvt.rn.f32.s32 	%f554, %r4515;
	setp.leu.f32 	%p3008, %f1, %f554;
	@%p3008 bra 	$L__BB0_2189;
	setp.neu.f32 	%p3010, %f1, %f518;
	@%p3010 bra 	$L__BB0_2188;
	add.s64 	%rd6022, %rd1, %rd5;
	mov.b32 	%r4519, 1161555968;
	st.global.u32 	[%rd6022], %r4519;
	bra.uni 	$L__BB0_8192;
$L__BB0_2188:
	add.s64 	%rd6020, %rd1, %rd5;
	mov.b32 	%r4518, 1161551872;
	st.global.u32 	[%rd6020], %r4518;
	bra.uni 	$L__BB0_8192;
$L__BB0_2189:
	setp.neu.f32 	%p3009, %f1, %f554;
	@%p3009 bra 	$L__BB0_2191;
	add.s64 	%rd6018, %rd1, %rd5;
	mov.b32 	%r4517, 1161547776;
	st.global.u32 	[%rd6018], %r4517;
	bra.uni 	$L__BB0_8192;
$L__BB0_2191:
	add.s64 	%rd6016, %rd1, %rd5;
	mov.b32 	%r4516, 1161543680;
	st.global.u32 	[%rd6016], %r4516;
	bra.uni 	$L__BB0_8192;
$L__BB0_2192:
	add.s32 	%r4510, %r2, 3001;
	cvt.rn.f32.s32 	%f555, %r4510;
	setp.leu.f32 	%p3005, %f1, %f555;
	@%p3005 bra 	$L__BB0_2196;
	setp.neu.f32 	%p3007, %f1, %f553;
	@%p3007 bra 	$L__BB0_2195;
	add.s64 	%rd6014, %rd1, %rd5;
	mov.b32 	%r4514, 1161539584;
	st.global.u32 	[%rd6014], %r4514;
	bra.uni 	$L__BB0_8192;
$L__BB0_2195:
	add.s64 	%rd6012, %rd1, %rd5;
	mov.b32 	%r4513, 1161535488;
	st.global.u32 	[%rd6012], %r4513;
	bra.uni 	$L__BB0_8192;
$L__BB0_2196:
	setp.neu.f32 	%p3006, %f1, %f555;
	@%p3006 bra 	$L__BB0_2198;
	add.s64 	%rd6010, %rd1, %rd5;
	mov.b32 	%r4512, 1161531392;
	st.global.u32 	[%rd6010], %r4512;
	bra.uni 	$L__BB0_8192;
$L__BB0_2198:
	add.s64 	%rd6008, %rd1, %rd5;
	mov.b32 	%r4511, 1161527296;
	st.global.u32 	[%rd6008], %r4511;
	bra.uni 	$L__BB0_8192;
$L__BB0_2199:
	add.s32 	%r4498, %r2, 2995;
	cvt.rn.f32.s32 	%f556, %r4498;
	setp.leu.f32 	%p2997, %f1, %f556;
	@%p2997 bra 	$L__BB0_2207;
	add.s32 	%r4504, %r2, 2997;
	cvt.rn.f32.s32 	%f557, %r4504;
	setp.leu.f32 	%p3001, %f1, %f557;
	@%p3001 bra 	$L__BB0_2204;
	setp.neu.f32 	%p3003, %f1, %f552;
	@%p3003 bra 	$L__BB0_2203;
	add.s64 	%rd6006, %rd1, %rd5;
	mov.b32 	%r4508, 1161523200;
	st.global.u32 	[%rd6006], %r4508;
	bra.uni 	$L__BB0_8192;
$L__BB0_2203:
	add.s64 	%rd6004, %rd1, %rd5;
	mov.b32 	%r4507, 1161519104;
	st.global.u32 	[%rd6004], %r4507;
	bra.uni 	$L__BB0_8192;
$L__BB0_2204:
	setp.neu.f32 	%p3002, %f1, %f557;
	@%p3002 bra 	$L__BB0_2206;
	add.s64 	%rd6002, %rd1, %rd5;
	mov.b32 	%r4506, 1161515008;
	st.global.u32 	[%rd6002], %r4506;
	bra.uni 	$L__BB0_8192;
$L__BB0_2206:
	add.s64 	%rd6000, %rd1, %rd5;
	mov.b32 	%r4505, 1161510912;
	st.global.u32 	[%rd6000], %r4505;
	bra.uni 	$L__BB0_8192;
$L__BB0_2207:
	add.s32 	%r4499, %r2, 2993;
	cvt.rn.f32.s32 	%f558, %r4499;
	setp.leu.f32 	%p2998, %f1, %f558;
	@%p2998 bra 	$L__BB0_2211;
	setp.neu.f32 	%p3000, %f1, %f556;
	@%p3000 bra 	$L__BB0_2210;
	add.s64 	%rd5998, %rd1, %rd5;
	mov.b32 	%r4503, 1161506816;
	st.global.u32 	[%rd5998], %r4503;
	bra.uni 	$L__BB0_8192;
$L__BB0_2210:
	add.s64 	%rd5996, %rd1, %rd5;
	mov.b32 	%r4502, 1161502720;
	st.global.u32 	[%rd5996], %r4502;
	bra.uni 	$L__BB0_8192;
$L__BB0_2211:
	setp.neu.f32 	%p2999, %f1, %f558;
	@%p2999 bra 	$L__BB0_2213;
	add.s64 	%rd5994, %rd1, %rd5;
	mov.b32 	%r4501, 1161498624;
	st.global.u32 	[%rd5994], %r4501;
	bra.uni 	$L__BB0_8192;
$L__BB0_2213:
	add.s64 	%rd5992, %rd1, %rd5;
	mov.b32 	%r4500, 1161494528;
	st.global.u32 	[%rd5992], %r4500;
	bra.uni 	$L__BB0_8192;
$L__BB0_2214:
	add.s32 	%r4474, %r2, 2983;
	cvt.rn.f32.s32 	%f559, %r4474;
	setp.leu.f32 	%p2981, %f1, %f559;
	@%p2981 bra 	$L__BB0_2230;
	add.s32 	%r4486, %r2, 2987;
	cvt.rn.f32.s32 	%f560, %r4486;
	setp.leu.f32 	%p2989, %f1, %f560;
	@%p2989 bra 	$L__BB0_2223;
	add.s32 	%r4492, %r2, 2989;
	cvt.rn.f32.s32 	%f561, %r4492;
	setp.leu.f32 	%p2993, %f1, %f561;
	@%p2993 bra 	$L__BB0_2220;
	setp.neu.f32 	%p2995, %f1, %f551;
	@%p2995 bra 	$L__BB0_2219;
	add.s64 	%rd5990, %rd1, %rd5;
	mov.b32 	%r4496, 1161490432;
	st.global.u32 	[%rd5990], %r4496;
	bra.uni 	$L__BB0_8192;
$L__BB0_2219:
	add.s64 	%rd5988, %rd1, %rd5;
	mov.b32 	%r4495, 1161486336;
	st.global.u32 	[%rd5988], %r4495;
	bra.uni 	$L__BB0_8192;
$L__BB0_2220:
	setp.neu.f32 	%p2994, %f1, %f561;
	@%p2994 bra 	$L__BB0_2222;
	add.s64 	%rd5986, %rd1, %rd5;
	mov.b32 	%r4494, 1161482240;
	st.global.u32 	[%rd5986], %r4494;
	bra.uni 	$L__BB0_8192;
$L__BB0_2222:
	add.s64 	%rd5984, %rd1, %rd5;
	mov.b32 	%r4493, 1161478144;
	st.global.u32 	[%rd5984], %r4493;
	bra.uni 	$L__BB0_8192;
$L__BB0_2223:
	add.s32 	%r4487, %r2, 2985;
	cvt.rn.f32.s32 	%f562, %r4487;
	setp.leu.f32 	%p2990, %f1, %f562;
	@%p2990 bra 	$L__BB0_2227;
	setp.neu.f32 	%p2992, %f1, %f560;
	@%p2992 bra 	$L__BB0_2226;
	add.s64 	%rd5982, %rd1, %rd5;
	mov.b32 	%r4491, 1161474048;
	st.global.u32 	[%rd5982], %r4491;
	bra.uni 	$L__BB0_8192;
$L__BB0_2226:
	add.s64 	%rd5980, %rd1, %rd5;
	mov.b32 	%r4490, 1161469952;
	st.global.u32 	[%rd5980], %r4490;
	bra.uni 	$L__BB0_8192;
$L__BB0_2227:
	setp.neu.f32 	%p2991, %f1, %f562;
	@%p2991 bra 	$L__BB0_2229;
	add.s64 	%rd5978, %rd1, %rd5;
	mov.b32 	%r4489, 1161465856;
	st.global.u32 	[%rd5978], %r4489;
	bra.uni 	$L__BB0_8192;
$L__BB0_2229:
	add.s64 	%rd5976, %rd1, %rd5;
	mov.b32 	%r4488, 1161461760;
	st.global.u32 	[%rd5976], %r4488;
	bra.uni 	$L__BB0_8192;
$L__BB0_2230:
	add.s32 	%r4475, %r2, 2979;
	cvt.rn.f32.s32 	%f563, %r4475;
	setp.leu.f32 	%p2982, %f1, %f563;
	@%p2982 bra 	$L__BB0_2238;
	add.s32 	%r4481, %r2, 2981;
	cvt.rn.f32.s32 	%f564, %r4481;
	setp.leu.f32 	%p2986, %f1, %f564;
	@%p2986 bra 	$L__BB0_2235;
	setp.neu.f32 	%p2988, %f1, %f559;
	@%p2988 bra 	$L__BB0_2234;
	add.s64 	%rd5974, %rd1, %rd5;
	mov.b32 	%r4485, 1161457664;
	st.global.u32 	[%rd5974], %r4485;
	bra.uni 	$L__BB0_8192;
$L__BB0_2234:
	add.s64 	%rd5972, %rd1, %rd5;
	mov.b32 	%r4484, 1161453568;
	st.global.u32 	[%rd5972], %r4484;
	bra.uni 	$L__BB0_8192;
$L__BB0_2235:
	setp.neu.f32 	%p2987, %f1, %f564;
	@%p2987 bra 	$L__BB0_2237;
	add.s64 	%rd5970, %rd1, %rd5;
	mov.b32 	%r4483, 1161449472;
	st.global.u32 	[%rd5970], %r4483;
	bra.uni 	$L__BB0_8192;
$L__BB0_2237:
	add.s64 	%rd5968, %rd1, %rd5;
	mov.b32 	%r4482, 1161445376;
	st.global.u32 	[%rd5968], %r4482;
	bra.uni 	$L__BB0_8192;
$L__BB0_2238:
	add.s32 	%r4476, %r2, 2977;
	cvt.rn.f32.s32 	%f565, %r4476;
	setp.leu.f32 	%p2983, %f1, %f565;
	@%p2983 bra 	$L__BB0_2242;
	setp.neu.f32 	%p2985, %f1, %f563;
	@%p2985 bra 	$L__BB0_2241;
	add.s64 	%rd5966, %rd1, %rd5;
	mov.b32 	%r4480, 1161441280;
	st.global.u32 	[%rd5966], %r4480;
	bra.uni 	$L__BB0_8192;
$L__BB0_2241:
	add.s64 	%rd5964, %rd1, %rd5;
	mov.b32 	%r4479, 1161437184;
	st.global.u32 	[%rd5964], %r4479;
	bra.uni 	$L__BB0_8192;
$L__BB0_2242:
	setp.neu.f32 	%p2984, %f1, %f565;
	@%p2984 bra 	$L__BB0_2244;
	add.s64 	%rd5962, %rd1, %rd5;
	mov.b32 	%r4478, 1161433088;
	st.global.u32 	[%rd5962], %r4478;
	bra.uni 	$L__BB0_8192;
$L__BB0_2244:
	add.s64 	%rd5960, %rd1, %rd5;
	mov.b32 	%r4477, 1161428992;
	st.global.u32 	[%rd5960], %r4477;
	bra.uni 	$L__BB0_8192;
$L__BB0_2245:
	add.s32 	%r4426, %r2, 2959;
	cvt.rn.f32.s32 	%f566, %r4426;
	setp.leu.f32 	%p2949, %f1, %f566;
	@%p2949 bra 	$L__BB0_2277;
	add.s32 	%r4450, %r2, 2967;
	cvt.rn.f32.s32 	%f567, %r4450;
	setp.leu.f32 	%p2965, %f1, %f567;
	@%p2965 bra 	$L__BB0_2262;
	add.s32 	%r4462, %r2, 2971;
	cvt.rn.f32.s32 	%f568, %r4462;
	setp.leu.f32 	%p2973, %f1, %f568;
	@%p2973 bra 	$L__BB0_2255;
	add.s32 	%r4468, %r2, 2973;
	cvt.rn.f32.s32 	%f569, %r4468;
	setp.leu.f32 	%p2977, %f1, %f569;
	@%p2977 bra 	$L__BB0_2252;
	setp.neu.f32 	%p2979, %f1, %f550;
	@%p2979 bra 	$L__BB0_2251;
	add.s64 	%rd5958, %rd1, %rd5;
	mov.b32 	%r4472, 1161424896;
	st.global.u32 	[%rd5958], %r4472;
	bra.uni 	$L__BB0_8192;
$L__BB0_2251:
	add.s64 	%rd5956, %rd1, %rd5;
	mov.b32 	%r4471, 1161420800;
	st.global.u32 	[%rd5956], %r4471;
	bra.uni 	$L__BB0_8192;
$L__BB0_2252:
	setp.neu.f32 	%p2978, %f1, %f569;
	@%p2978 bra 	$L__BB0_2254;
	add.s64 	%rd5954, %rd1, %rd5;
	mov.b32 	%r4470, 1161416704;
	st.global.u32 	[%rd5954], %r4470;
	bra.uni 	$L__BB0_8192;
$L__BB0_2254:
	add.s64 	%rd5952, %rd1, %rd5;
	mov.b32 	%r4469, 1161412608;
	st.global.u32 	[%rd5952], %r4469;
	bra.uni 	$L__BB0_8192;
$L__BB0_2255:
	add.s32 	%r4463, %r2, 2969;
	cvt.rn.f32.s32 	%f570, %r4463;
	setp.leu.f32 	%p2974, %f1, %f570;
	@%p2974 bra 	$L__BB0_2259;
	setp.neu.f32 	%p2976, %f1, %f568;
	@%p2976 bra 	$L__BB0_2258;
	add.s64 	%rd5950, %rd1, %rd5;
	mov.b32 	%r4467, 1161408512;
	st.global.u32 	[%rd5950], %r4467;
	bra.uni 	$L__BB0_8192;
$L__BB0_2258:
	add.s64 	%rd5948, %rd1, %rd5;
	mov.b32 	%r4466, 1161404416;
	st.global.u32 	[%rd5948], %r4466;
	bra.uni 	$L__BB0_8192;
$L__BB0_2259:
	setp.neu.f32 	%p2975, %f1, %f570;
	@%p2975 bra 	$L__BB0_2261;
	add.s64 	%rd5946, %rd1, %rd5;
	mov.b32 	%r4465, 1161400320;
	st.global.u32 	[%rd5946], %r4465;
	bra.uni 	$L__BB0_8192;
$L__BB0_2261:
	add.s64 	%rd5944, %rd1, %rd5;
	mov.b32 	%r4464, 1161396224;
	st.global.u32 	[%rd5944], %r4464;
	bra.uni 	$L__BB0_8192;
$L__BB0_2262:
	add.s32 	%r4451, %r2, 2963;
	cvt.rn.f32.s32 	%f571, %r4451;
	setp.leu.f32 	%p2966, %f1, %f571;
	@%p2966 bra 	$L__BB0_2270;
	add.s32 	%r4457, %r2, 2965;
	cvt.rn.f32.s32 	%f572, %r4457;
	setp.leu.f32 	%p2970, %f1, %f572;
	@%p2970 bra 	$L__BB0_2267;
	setp.neu.f32 	%p2972, %f1, %f567;
	@%p2972 bra 	$L__BB0_2266;
	add.s64 	%rd5942, %rd1, %rd5;
	mov.b32 	%r4461, 1161392128;
	st.global.u32 	[%rd5942], %r4461;
	bra.uni 	$L__BB0_8192;
$L__BB0_2266:
	add.s64 	%rd5940, %rd1, %rd5;
	mov.b32 	%r4460, 1161388032;
	st.global.u32 	[%rd5940], %r4460;
	bra.uni 	$L__BB0_8192;
$L__BB0_2267:
	setp.neu.f32 	%p2971, %f1, %f572;
	@%p2971 bra 	$L__BB0_2269;
	add.s64 	%rd5938, %rd1, %rd5;
	mov.b32 	%r4459, 1161383936;
	st.global.u32 	[%rd5938], %r4459;
	bra.uni 	$L__BB0_8192;
$L__BB0_2269:
	add.s64 	%rd5936, %rd1, %rd5;
	mov.b32 	%r4458, 1161379840;
	st.global.u32 	[%rd5936], %r4458;
	bra.uni 	$L__BB0_8192;
$L__BB0_2270:
	add.s32 	%r4452, %r2, 2961;
	cvt.rn.f32.s32 	%f573, %r4452;
	setp.leu.f32 	%p2967, %f1, %f573;
	@%p2967 bra 	$L__BB0_2274;
	setp.neu.f32 	%p2969, %f1, %f571;
	@%p2969 bra 	$L__BB0_2273;
	add.s64 	%rd5934, %rd1, %rd5;
	mov.b32 	%r4456, 1161375744;
	st.global.u32 	[%rd5934], %r4456;
	bra.uni 	$L__BB0_8192;
$L__BB0_2273:
	add.s64 	%rd5932, %rd1, %rd5;
	mov.b32 	%r4455, 1161371648;
	st.global.u32 	[%rd5932], %r4455;
	bra.uni 	$L__BB0_8192;
$L__BB0_2274:
	setp.neu.f32 	%p2968, %f1, %f573;
	@%p2968 bra 	$L__BB0_2276;
	add.s64 	%rd5930, %rd1, %rd5;
	mov.b32 	%r4454, 1161367552;
	st.global.u32 	[%rd5930], %r4454;
	bra.uni 	$L__BB0_8192;
$L__BB0_2276:
	add.s64 	%rd5928, %rd1, %rd5;
	mov.b32 	%r4453, 1161363456;
	st.global.u32 	[%rd5928], %r4453;
	bra.uni 	$L__BB0_8192;
$L__BB0_2277:
	add.s32 	%r4427, %r2, 2951;
	cvt.rn.f32.s32 	%f574, %r4427;
	setp.leu.f32 	%p2950, %f1, %f574;
	@%p2950 bra 	$L__BB0_2293;
	add.s32 	%r4439, %r2, 2955;
	cvt.rn.f32.s32 	%f575, %r4439;
	setp.leu.f32 	%p2958, %f1, %f575;
	@%p2958 bra 	$L__BB0_2286;
	add.s32 	%r4445, %r2, 2957;
	cvt.rn.f32.s32 	%f576, %r4445;
	setp.leu.f32 	%p2962, %f1, %f576;
	@%p2962 bra 	$L__BB0_2283;
	setp.neu.f32 	%p2964, %f1, %f566;
	@%p2964 bra 	$L__BB0_2282;
	add.s64 	%rd5926, %rd1, %rd5;
	mov.b32 	%r4449, 1161359360;
	st.global.u32 	[%rd5926], %r4449;
	bra.uni 	$L__BB0_8192;
$L__BB0_2282:
	add.s64 	%rd5924, %rd1, %rd5;
	mov.b32 	%r4448, 1161355264;
	st.global.u32 	[%rd5924], %r4448;
	bra.uni 	$L__BB0_8192;
$L__BB0_2283:
	setp.neu.f32 	%p2963, %f1, %f576;
	@%p2963 bra 	$L__BB0_2285;
	add.s64 	%rd5922, %rd1, %rd5;
	mov.b32 	%r4447, 1161351168;
	st.global.u32 	[%rd5922], %r4447;
	bra.uni 	$L__BB0_8192;
$L__BB0_2285:
	add.s64 	%rd5920, %rd1, %rd5;
	mov.b32 	%r4446, 1161347072;
	st.global.u32 	[%rd5920], %r4446;
	bra.uni 	$L__BB0_8192;
$L__BB0_2286:
	add.s32 	%r4440, %r2, 2953;
	cvt.rn.f32.s32 	%f577, %r4440;
	setp.leu.f32 	%p2959, %f1, %f577;
	@%p2959 bra 	$L__BB0_2290;
	setp.neu.f32 	%p2961, %f1, %f575;
	@%p2961 bra 	$L__BB0_2289;
	add.s64 	%rd5918, %rd1, %rd5;
	mov.b32 	%r4444, 1161342976;
	st.global.u32 	[%rd5918], %r4444;
	bra.uni 	$L__BB0_8192;
$L__BB0_2289:
	add.s64 	%rd5916, %rd1, %rd5;
	mov.b32 	%r4443, 1161338880;
	st.global.u32 	[%rd5916], %r4443;
	bra.uni 	$L__BB0_8192;
$L__BB0_2290:
	setp.neu.f32 	%p2960, %f1, %f577;
	@%p2960 bra 	$L__BB0_2292;
	add.s64 	%rd5914, %rd1, %rd5;
	mov.b32 	%r4442, 1161334784;
	st.global.u32 	[%rd5914], %r4442;
	bra.uni 	$L__BB0_8192;
$L__BB0_2292:
	add.s64 	%rd5912, %rd1, %rd5;
	mov.b32 	%r4441, 1161330688;
	st.global.u32 	[%rd5912], %r4441;
	bra.uni 	$L__BB0_8192;
$L__BB0_2293:
	add.s32 	%r4428, %r2, 2947;
	cvt.rn.f32.s32 	%f578, %r4428;
	setp.leu.f32 	%p2951, %f1, %f578;
	@%p2951 bra 	$L__BB0_2301;
	add.s32 	%r4434, %r2, 2949;
	cvt.rn.f32.s32 	%f579, %r4434;
	setp.leu.f32 	%p2955, %f1, %f579;
	@%p2955 bra 	$L__BB0_2298;
	setp.neu.f32 	%p2957, %f1, %f574;
	@%p2957 bra 	$L__BB0_2297;
	add.s64 	%rd5910, %rd1, %rd5;
	mov.b32 	%r4438, 1161326592;
	st.global.u32 	[%rd5910], %r4438;
	bra.uni 	$L__BB0_8192;
$L__BB0_2297:
	add.s64 	%rd5908, %rd1, %rd5;
	mov.b32 	%r4437, 1161322496;
	st.global.u32 	[%rd5908], %r4437;
	bra.uni 	$L__BB0_8192;
$L__BB0_2298:
	setp.neu.f32 	%p2956, %f1, %f579;
	@%p2956 bra 	$L__BB0_2300;
	add.s64 	%rd5906, %rd1, %rd5;
	mov.b32 	%r4436, 1161318400;
	st.global.u32 	[%rd5906], %r4436;
	bra.uni 	$L__BB0_8192;
$L__BB0_2300:
	add.s64 	%rd5904, %rd1, %rd5;
	mov.b32 	%r4435, 1161314304;
	st.global.u32 	[%rd5904], %r4435;
	bra.uni 	$L__BB0_8192;
$L__BB0_2301:
	add.s32 	%r4429, %r2, 2945;
	cvt.rn.f32.s32 	%f580, %r4429;
	setp.leu.f32 	%p2952, %f1, %f580;
	@%p2952 bra 	$L__BB0_2305;
	setp.neu.f32 	%p2954, %f1, %f578;
	@%p2954 bra 	$L__BB0_2304;
	add.s64 	%rd5902, %rd1, %rd5;
	mov.b32 	%r4433, 1161310208;
	st.global.u32 	[%rd5902], %r4433;
	bra.uni 	$L__BB0_8192;
$L__BB0_2304:
	add.s64 	%rd5900, %rd1, %rd5;
	mov.b32 	%r4432, 1161306112;
	st.global.u32 	[%rd5900], %r4432;
	bra.uni 	$L__BB0_8192;
$L__BB0_2305:
	setp.neu.f32 	%p2953, %f1, %f580;
	@%p2953 bra 	$L__BB0_2307;
	add.s64 	%rd5898, %rd1, %rd5;
	mov.b32 	%r4431, 1161302016;
	st.global.u32 	[%rd5898], %r4431;
	bra.uni 	$L__BB0_8192;
$L__BB0_2307:
	add.s64 	%rd5896, %rd1, %rd5;
	mov.b32 	%r4430, 1161297920;
	st.global.u32 	[%rd5896], %r4430;
	bra.uni 	$L__BB0_8192;
$L__BB0_2308:
	add.s32 	%r4233, %r2, 2879;
	cvt.rn.f32.s32 	%f581, %r4233;
	setp.leu.f32 	%p2820, %f1, %f581;
	@%p2820 bra 	$L__BB0_2436;
	add.s32 	%r4329, %r2, 2911;
	cvt.rn.f32.s32 	%f582, %r4329;
	setp.leu.f32 	%p2884, %f1, %f582;
	@%p2884 bra 	$L__BB0_2373;
	add.s32 	%r4377, %r2, 2927;
	cvt.rn.f32.s32 	%f583, %r4377;
	setp.leu.f32 	%p2916, %f1, %f583;
	@%p2916 bra 	$L__BB0_2342;
	add.s32 	%r4401, %r2, 2935;
	cvt.rn.f32.s32 	%f584, %r4401;
	setp.leu.f32 	%p2932, %f1, %f584;
	@%p2932 bra 	$L__BB0_2327;
	add.s32 	%r4413, %r2, 2939;
	cvt.rn.f32.s32 	%f585, %r4413;
	setp.leu.f32 	%p2940, %f1, %f585;
	@%p2940 bra 	$L__BB0_2320;
	add.s32 	%r4419, %r2, 2941;
	cvt.rn.f32.s32 	%f586, %r4419;
	setp.leu.f32 	%p2944, %f1, %f586;
	@%p2944 bra 	$L__BB0_2317;
	setp.neu.f32 	%p2946, %f1, %f517;
	@%p2946 bra 	$L__BB0_2316;
	add.s64 	%rd5894, %rd1, %rd5;
	mov.b32 	%r4423, 1161293824;
	st.global.u32 	[%rd5894], %r4423;
	bra.uni 	$L__BB0_8192;
$L__BB0_2316:
	add.s64 	%rd5892, %rd1, %rd5;
	mov.b32 	%r4422, 1161289728;
	st.global.u32 	[%rd5892], %r4422;
	bra.uni 	$L__BB0_8192;
$L__BB0_2317:
	setp.neu.f32 	%p2945, %f1, %f586;
	@%p2945 bra 	$L__BB0_2319;
	add.s64 	%rd5890, %rd1, %rd5;
	mov.b32 	%r4421, 1161285632;
	st.global.u32 	[%rd5890], %r4421;
	bra.uni 	$L__BB0_8192;
$L__BB0_2319:
	add.s64 	%rd5888, %rd1, %rd5;
	mov.b32 	%r4420, 1161281536;
	st.global.u32 	[%rd5888], %r4420;
	bra.uni 	$L__BB0_8192;
$L__BB0_2320:
	add.s32 	%r4414, %r2, 2937;
	cvt.rn.f32.s32 	%f587, %r4414;
	setp.leu.f32 	%p2941, %f1, %f587;
	@%p2941 bra 	$L__BB0_2324;
	setp.neu.f32 	%p2943, %f1, %f585;
	@%p2943 bra 	$L__BB0_2323;
	add.s64 	%rd5886, %rd1, %rd5;
	mov.b32 	%r4418, 1161277440;
	st.global.u32 	[%rd5886], %r4418;
	bra.uni 	$L__BB0_8192;
$L__BB0_2323:
	add.s64 	%rd5884, %rd1, %rd5;
	mov.b32 	%r4417, 1161273344;
	st.global.u32 	[%rd5884], %r4417;
	bra.uni 	$L__BB0_8192;
$L__BB0_2324:
	setp.neu.f32 	%p2942, %f1, %f587;
	@%p2942 bra 	$L__BB0_2326;
	add.s64 	%rd5882, %rd1, %rd5;
	mov.b32 	%r4416, 1161269248;
	st.global.u32 	[%rd5882], %r4416;
	bra.uni 	$L__BB0_8192;
$L__BB0_2326:
	add.s64 	%rd5880, %rd1, %rd5;
	mov.b32 	%r4415, 1161265152;
	st.global.u32 	[%rd5880], %r4415;
	bra.uni 	$L__BB0_8192;
$L__BB0_2327:
	add.s32 	%r4402, %r2, 2931;
	cvt.rn.f32.s32 	%f588, %r4402;
	setp.leu.f32 	%p2933, %f1, %f588;
	@%p2933 bra 	$L__BB0_2335;
	add.s32 	%r4408, %r2, 2933;
	cvt.rn.f32.s32 	%f589, %r4408;
	setp.leu.f32 	%p2937, %f1, %f589;
	@%p2937 bra 	$L__BB0_2332;
	setp.neu.f32 	%p2939, %f1, %f584;
	@%p2939 bra 	$L__BB0_2331;
	add.s64 	%rd5878, %rd1, %rd5;
	mov.b32 	%r4412, 1161261056;
	st.global.u32 	[%rd5878], %r4412;
	bra.uni 	$L__BB0_8192;
$L__BB0_2331:
	add.s64 	%rd5876, %rd1, %rd5;
	mov.b32 	%r4411, 1161256960;
	st.global.u32 	[%rd5876], %r4411;
	bra.uni 	$L__BB0_8192;
$L__BB0_2332:
	setp.neu.f32 	%p2938, %f1, %f589;
	@%p2938 bra 	$L__BB0_2334;
	add.s64 	%rd5874, %rd1, %rd5;
	mov.b32 	%r4410, 1161252864;
	st.global.u32 	[%rd5874], %r4410;
	bra.uni 	$L__BB0_8192;
$L__BB0_2334:
	add.s64 	%rd5872, %rd1, %rd5;
	mov.b32 	%r4409, 1161248768;
	st.global.u32 	[%rd5872], %r4409;
	bra.uni 	$L__BB0_8192;
$L__BB0_2335:
	add.s32 	%r4403, %r2, 2929;
	cvt.rn.f32.s32 	%f590, %r4403;
	setp.leu.f32 	%p2934, %f1, %f590;
	@%p2934 bra 	$L__BB0_2339;
	setp.neu.f32 	%p2936, %f1, %f588;
	@%p2936 bra 	$L__BB0_2338;
	add.s64 	%rd5870, %rd1, %rd5;
	mov.b32 	%r4407, 1161244672;
	st.global.u32 	[%rd5870], %r4407;
	bra.uni 	$L__BB0_8192;
$L__BB0_2338:
	add.s64 	%rd5868, %rd1, %rd5;
	mov.b32 	%r4406, 1161240576;
	st.global.u32 	[%rd5868], %r4406;
	bra.uni 	$L__BB0_8192;
$L__BB0_2339:
	setp.neu.f32 	%p2935, %f1, %f590;
	@%p2935 bra 	$L__BB0_2341;
	add.s64 	%rd5866, %rd1, %rd5;
	mov.b32 	%r4405, 1161236480;
	st.global.u32 	[%rd5866], %r4405;
	bra.uni 	$L__BB0_8192;
$L__BB0_2341:
	add.s64 	%rd5864, %rd1, %rd5;
	mov.b32 	%r4404, 1161232384;
	st.global.u32 	[%rd5864], %r4404;
	bra.uni 	$L__BB0_8192;
$L__BB0_2342:
	add.s32 	%r4378, %r2, 2919;
	cvt.rn.f32.s32 	%f591, %r4378;
	setp.leu.f32 	%p2917, %f1, %f591;
	@%p2917 bra 	$L__BB0_2358;
	add.s32 	%r4390, %r2, 2923;
	cvt.rn.f32.s32 	%f592, %r4390;
	setp.leu.f32 	%p2925, %f1, %f592;
	@%p2925 bra 	$L__BB0_2351;
	add.s32 	%r4396, %r2, 2925;
	cvt.rn.f32.s32 	%f593, %r4396;
	setp.leu.f32 	%p2929, %f1, %f593;
	@%p2929 bra 	$L__BB0_2348;
	setp.neu.f32 	%p2931, %f1, %f583;
	@%p2931 bra 	$L__BB0_2347;
	add.s64 	%rd5862, %rd1, %rd5;
	mov.b32 	%r4400, 1161228288;
	st.global.u32 	[%rd5862], %r4400;
	bra.uni 	$L__BB0_8192;
$L__BB0_2347:
	add.s64 	%rd5860, %rd1, %rd5;
	mov.b32 	%r4399, 1161224192;
	st.global.u32 	[%rd5860], %r4399;
	bra.uni 	$L__BB0_8192;
$L__BB0_2348:
	setp.neu.f32 	%p2930, %f1, %f593;
	@%p2930 bra 	$L__BB0_2350;
	add.s64 	%rd5858, %rd1, %rd5;
	mov.b32 	%r4398, 1161220096;
	st.global.u32 	[%rd5858], %r4398;
	bra.uni 	$L__BB0_8192;
$L__BB0_2350:
	add.s64 	%rd5856, %rd1, %rd5;
	mov.b32 	%r4397, 1161216000;
	st.global.u32 	[%rd5856], %r4397;
	bra.uni 	$L__BB0_8192;
$L__BB0_2351:
	add.s32 	%r4391, %r2, 2921;
	cvt.rn.f32.s32 	%f594, %r4391;
	setp.leu.f32 	%p2926, %f1, %f594;
	@%p2926 bra 	$L__BB0_2355;
	setp.neu.f32 	%p2928, %f1, %f592;
	@%p2928 bra 	$L__BB0_2354;
	add.s64 	%rd5854, %rd1, %rd5;
	mov.b32 	%r4395, 1161211904;
	st.global.u32 	[%rd5854], %r4395;
	bra.uni 	$L__BB0_8192;
$L__BB0_2354:
	add.s64 	%rd5852, %rd1, %rd5;
	mov.b32 	%r4394, 1161207808;
	st.global.u32 	[%rd5852], %r4394;
	bra.uni 	$L__BB0_8192;
$L__BB0_2355:
	setp.neu.f32 	%p2927, %f1, %f594;
	@%p2927 bra 	$L__BB0_2357;
	add.s64 	%rd5850, %rd1, %rd5;
	mov.b32 	%r4393, 1161203712;
	st.global.u32 	[%rd5850], %r4393;
	bra.uni 	$L__BB0_8192;
$L__BB0_2357:
	add.s64 	%rd5848, %rd1, %rd5;
	mov.b32 	%r4392, 1161199616;
	st.global.u32 	[%rd5848], %r4392;
	bra.uni 	$L__BB0_8192;
$L__BB0_2358:
	add.s32 	%r4379, %r2, 2915;
	cvt.rn.f32.s32 	%f595, %r4379;
	setp.leu.f32 	%p2918, %f1, %f595;
	@%p2918 bra 	$L__BB0_2366;
	add.s32 	%r4385, %r2, 2917;
	cvt.rn.f32.s32 	%f596, %r4385;
	setp.leu.f32 	%p2922, %f1, %f596;
	@%p2922 bra 	$L__BB0_2363;
	setp.neu.f32 	%p2924, %f1, %f591;
	@%p2924 bra 	$L__BB0_2362;
	add.s64 	%rd5846, %rd1, %rd5;
	mov.b32 	%r4389, 1161195520;
	st.global.u32 	[%rd5846], %r4389;
	bra.uni 	$L__BB0_8192;
$L__BB0_2362:
	add.s64 	%rd5844, %rd1, %rd5;
	mov.b32 	%r4388, 1161191424;
	st.global.u32 	[%rd5844], %r4388;
	bra.uni 	$L__BB0_8192;
$L__BB0_2363:
	setp.neu.f32 	%p2923, %f1, %f596;
	@%p2923 bra 	$L__BB0_2365;
	add.s64 	%rd5842, %rd1, %rd5;
	mov.b32 	%r4387, 1161187328;
	st.global.u32 	[%rd5842], %r4387;
	bra.uni 	$L__BB0_8192;
$L__BB0_2365:
	add.s64 	%rd5840, %rd1, %rd5;
	mov.b32 	%r4386, 1161183232;
	st.global.u32 	[%rd5840], %r4386;
	bra.uni 	$L__BB0_8192;
$L__BB0_2366:
	add.s32 	%r4380, %r2, 2913;
	cvt.rn.f32.s32 	%f597, %r4380;
	setp.leu.f32 	%p2919, %f1, %f597;
	@%p2919 bra 	$L__BB0_2370;
	setp.neu.f32 	%p2921, %f1, %f595;
	@%p2921 bra 	$L__BB0_2369;
	add.s64 	%rd5838, %rd1, %rd5;
	mov.b32 	%r4384, 1161179136;
	st.global.u32 	[%rd5838], %r4384;
	bra.uni 	$L__BB0_8192;
$L__BB0_2369:
	add.s64 	%rd5836, %rd1, %rd5;
	mov.b32 	%r4383, 1161175040;
	st.global.u32 	[%rd5836], %r4383;
	bra.uni 	$L__BB0_8192;
$L__BB0_2370:
	setp.neu.f32 	%p2920, %f1, %f597;
	@%p2920 bra 	$L__BB0_2372;
	add.s64 	%rd5834, %rd1, %rd5;
	mov.b32 	%r4382, 1161170944;
	st.global.u32 	[%rd5834], %r4382;
	bra.uni 	$L__BB0_8192;
$L__BB0_2372:
	add.s64 	%rd5832, %rd1, %rd5;
	mov.b32 	%r4381, 1161166848;
	st.global.u32 	[%rd5832], %r4381;
	bra.uni 	$L__BB0_8192;
$L__BB0_2373:
	add.s32 	%r4330, %r2, 2895;
	cvt.rn.f32.s32 	%f598, %r4330;
	setp.leu.f32 	%p2885, %f1, %f598;
	@%p2885 bra 	$L__BB0_2405;
	add.s32 	%r4354, %r2, 2903;
	cvt.rn.f32.s32 	%f599, %r4354;
	setp.leu.f32 	%p2901, %f1, %f599;
	@%p2901 bra 	$L__BB0_2390;
	add.s32 	%r4366, %r2, 2907;
	cvt.rn.f32.s32 	%f600, %r4366;
	setp.leu.f32 	%p2909, %f1, %f600;
	@%p2909 bra 	$L__BB0_2383;
	add.s32 	%r4372, %r2, 2909;
	cvt.rn.f32.s32 	%f601, %r4372;
	setp.leu.f32 	%p2913, %f1, %f601;
	@%p2913 bra 	$L__BB0_2380;
	setp.neu.f32 	%p2915, %f1, %f582;
	@%p2915 bra 	$L__BB0_2379;
	add.s64 	%rd5830, %rd1, %rd5;
	mov.b32 	%r4376, 1161162752;
	st.global.u32 	[%rd5830], %r4376;
	bra.uni 	$L__BB0_8192;
$L__BB0_2379:
	add.s64 	%rd5828, %rd1, %rd5;
	mov.b32 	%r4375, 1161158656;
	st.global.u32 	[%rd5828], %r4375;
	bra.uni 	$L__BB0_8192;
$L__BB0_2380:
	setp.neu.f32 	%p2914, %f1, %f601;
	@%p2914 bra 	$L__BB0_2382;
	add.s64 	%rd5826, %rd1, %rd5;
	mov.b32 	%r4374, 1161154560;
	st.global.u32 	[%rd5826], %r4374;
	bra.uni 	$L__BB0_8192;
$L__BB0_2382:
	add.s64 	%rd5824, %rd1, %rd5;
	mov.b32 	%r4373, 1161150464;
	st.global.u32 	[%rd5824], %r4373;
	bra.uni 	$L__BB0_8192;
$L__BB0_2383:
	add.s32 	%r4367, %r2, 2905;
	cvt.rn.f32.s32 	%f602, %r4367;
	setp.leu.f32 	%p2910, %f1, %f602;
	@%p2910 bra 	$L__BB0_2387;
	setp.neu.f32 	%p2912, %f1, %f600;
	@%p2912 bra 	$L__BB0_2386;
	add.s64 	%rd5822, %rd1, %rd5;
	mov.b32 	%r4371, 1161146368;
	st.global.u32 	[%rd5822], %r4371;
	bra.uni 	$L__BB0_8192;
$L__BB0_2386:
	add.s64 	%rd5820, %rd1, %rd5;
	mov.b32 	%r4370, 1161142272;
	st.global.u32 	[%rd5820], %r4370;
	bra.uni 	$L__BB0_8192;
$L__BB0_2387:
	setp.neu.f32 	%p2911, %f1, %f602;
	@%p2911 bra 	$L__BB0_2389;
	add.s64 	%rd5818, %rd1, %rd5;
	mov.b32 	%r4369, 1161138176;
	st.global.u32 	[%rd5818], %r4369;
	bra.uni 	$L__BB0_8192;
$L__BB0_2389:
	add.s64 	%rd5816, %rd1, %rd5;
	mov.b32 	%r4368, 1161134080;
	st.global.u32 	[%rd5816], %r4368;
	bra.uni 	$L__BB0_8192;
$L__BB0_2390:
	add.s32 	%r4355, %r2, 2899;
	cvt.rn.f32.s32 	%f603, %r4355;
	setp.leu.f32 	%p2902, %f1, %f603;
	@%p2902 bra 	$L__BB0_2398;
	add.s32 	%r4361, %r2, 2901;
	cvt.rn.f32.s32 	%f604, %r4361;
	setp.leu.f32 	%p2906, %f1, %f604;
	@%p2906 bra 	$L__BB0_2395;
	setp.neu.f32 	%p2908, %f1, %f599;
	@%p2908 bra 	$L__BB0_2394;
	add.s64 	%rd5814, %rd1, %rd5;
	mov.b32 	%r4365, 1161129984;
	st.global.u32 	[%rd5814], %r4365;
	bra.uni 	$L__BB0_8192;
$L__BB0_2394:
	add.s64 	%rd5812, %rd1, %rd5;
	mov.b32 	%r4364, 1161125888;
	st.global.u32 	[%rd5812], %r4364;
	bra.uni 	$L__BB0_8192;
$L__BB0_2395:
	setp.neu.f32 	%p2907, %f1, %f604;
	@%p2907 bra 	$L__BB0_2397;
	add.s64 	%rd5810, %rd1, %rd5;
	mov.b32 	%r4363, 1161121792;
	st.global.u32 	[%rd5810], %r4363;
	bra.uni 	$L__BB0_8192;
$L__BB0_2397:
	add.s64 	%rd5808, %rd1, %rd5;
	mov.b32 	%r4362, 1161117696;
	st.global.u32 	[%rd5808], %r4362;
	bra.uni 	$L__BB0_8192;
$L__BB0_2398:
	add.s32 	%r4356, %r2, 2897;
	cvt.rn.f32.s32 	%f605, %r4356;
	setp.leu.f32 	%p2903, %f1, %f605;
	@%p2903 bra 	$L__BB0_2402;
	setp.neu.f32 	%p2905, %f1, %f603;
	@%p2905 bra 	$L__BB0_2401;
	add.s64 	%rd5806, %rd1, %rd5;
	mov.b32 	%r4360, 1161113600;
	st.global.u32 	[%rd5806], %r4360;
	bra.uni 	$L__BB0_8192;
$L__BB0_2401:
	add.s64 	%rd5804, %rd1, %rd5;
	mov.b32 	%r4359, 1161109504;
	st.global.u32 	[%rd5804], %r4359;
	bra.uni 	$L__BB0_8192;
$L__BB0_2402:
	setp.neu.f32 	%p2904, %f1, %f605;
	@%p2904 bra 	$L__BB0_2404;
	add.s64 	%rd5802, %rd1, %rd5;
	mov.b32 	%r4358, 1161105408;
	st.global.u32 	[%rd5802], %r4358;
	bra.uni 	$L__BB0_8192;
$L__BB0_2404:
	add.s64 	%rd5800, %rd1, %rd5;
	mov.b32 	%r4357, 1161101312;
	st.global.u32 	[%rd5800], %r4357;
	bra.uni 	$L__BB0_8192;
$L__BB0_2405:
	add.s32 	%r4331, %r2, 2887;
	cvt.rn.f32.s32 	%f606, %r4331;
	setp.leu.f32 	%p2886, %f1, %f606;
	@%p2886 bra 	$L__BB0_2421;
	add.s32 	%r4343, %r2, 2891;
	cvt.rn.f32.s32 	%f607, %r4343;
	setp.leu.f32 	%p2894, %f1, %f607;
	@%p2894 bra 	$L__BB0_2414;
	add.s32 	%r4349, %r2, 2893;
	cvt.rn.f32.s32 	%f608, %r4349;
	setp.leu.f32 	%p2898, %f1, %f608;
	@%p2898 bra 	$L__BB0_2411;
	setp.neu.f32 	%p2900, %f1, %f598;
	@%p2900 bra 	$L__BB0_2410;
	add.s64 	%rd5798, %rd1, %rd5;
	mov.b32 	%r4353, 1161097216;
	st.global.u32 	[%rd5798], %r4353;
	bra.uni 	$L__BB0_8192;
$L__BB0_2410:
	add.s64 	%rd5796, %rd1, %rd5;
	mov.b32 	%r4352, 1161093120;
	st.global.u32 	[%rd5796], %r4352;
	bra.uni 	$L__BB0_8192;
$L__BB0_2411:
	setp.neu.f32 	%p2899, %f1, %f608;
	@%p2899 bra 	$L__BB0_2413;
	add.s64 	%rd5794, %rd1, %rd5;
	mov.b32 	%r4351, 1161089024;
	st.global.u32 	[%rd5794], %r4351;
	bra.uni 	$L__BB0_8192;
$L__BB0_2413:
	add.s64 	%rd5792, %rd1, %rd5;
	mov.b32 	%r4350, 1161084928;
	st.global.u32 	[%rd5792], %r4350;
	bra.uni 	$L__BB0_8192;
$L__BB0_2414:
	add.s32 	%r4344, %r2, 2889;
	cvt.rn.f32.s32 	%f609, %r4344;
	setp.leu.f32 	%p2895, %f1, %f609;
	@%p2895 bra 	$L__BB0_2418;
	setp.neu.f32 	%p2897, %f1, %f607;
	@%p2897 bra 	$L__BB0_2417;
	add.s64 	%rd5790, %rd1, %rd5;
	mov.b32 	%r4348, 1161080832;
	st.global.u32 	[%rd5790], %r4348;
	bra.uni 	$L__BB0_8192;
$L__BB0_2417:
	add.s64 	%rd5788, %rd1, %rd5;
	mov.b32 	%r4347, 1161076736;
	st.global.u32 	[%rd5788], %r4347;
	bra.uni 	$L__BB0_8192;
$L__BB0_2418:
	setp.neu.f32 	%p2896, %f1, %f609;
	@%p2896 bra 	$L__BB0_2420;
	add.s64 	%rd5786, %rd1, %rd5;
	mov.b32 	%r4346, 1161072640;
	st.global.u32 	[%rd5786], %r4346;
	bra.uni 	$L__BB0_8192;
$L__BB0_2420:
	add.s64 	%rd5784, %rd1, %rd5;
	mov.b32 	%r4345, 1161068544;
	st.global.u32 	[%rd5784], %r4345;
	bra.uni 	$L__BB0_8192;
$L__BB0_2421:
	add.s32 	%r4332, %r2, 2883;
	cvt.rn.f32.s32 	%f610, %r4332;
	setp.leu.f32 	%p2887, %f1, %f610;
	@%p2887 bra 	$L__BB0_2429;
	add.s32 	%r4338, %r2, 2885;
	cvt.rn.f32.s32 	%f611, %r4338;
	setp.leu.f32 	%p2891, %f1, %f611;
	@%p2891 bra 	$L__BB0_2426;
	setp.neu.f32 	%p2893, %f1, %f606;
	@%p2893 bra 	$L__BB0_2425;
	add.s64 	%rd5782, %rd1, %rd5;
	mov.b32 	%r4342, 1161064448;
	st.global.u32 	[%rd5782], %r4342;
	bra.uni 	$L__BB0_8192;
$L__BB0_2425:
	add.s64 	%rd5780, %rd1, %rd5;
	mov.b32 	%r4341, 1161060352;
	st.global.u32 	[%rd5780], %r4341;
	bra.uni 	$L__BB0_8192;
$L__BB0_2426:
	setp.neu.f32 	%p2892, %f1, %f611;
	@%p2892 bra 	$L__BB0_2428;
	add.s64 	%rd5778, %rd1, %rd5;
	mov.b32 	%r4340, 1161056256;
	st.global.u32 	[%rd5778], %r4340;
	bra.uni 	$L__BB0_8192;
$L__BB0_2428:
	add.s64 	%rd5776, %rd1, %rd5;
	mov.b32 	%r4339, 1161052160;
	st.global.u32 	[%rd5776], %r4339;
	bra.uni 	$L__BB0_8192;
$L__BB0_2429:
	add.s32 	%r4333, %r2, 2881;
	cvt.rn.f32.s32 	%f612, %r4333;
	setp.leu.f32 	%p2888, %f1, %f612;
	@%p2888 bra 	$L__BB0_2433;
	setp.neu.f32 	%p2890, %f1, %f610;
	@%p2890 bra 	$L__BB0_2432;
	add.s64 	%rd5774, %rd1, %rd5;
	mov.b32 	%r4337, 1161048064;
	st.global.u32 	[%rd5774], %r4337;
	bra.uni 	$L__BB0_8192;
$L__BB0_2432:
	add.s64 	%rd5772, %rd1, %rd5;
	mov.b32 	%r4336, 1161043968;
	st.global.u32 	[%rd5772], %r4336;
	bra.uni 	$L__BB0_8192;
$L__BB0_2433:
	setp.neu.f32 	%p2889, %f1, %f612;
	@%p2889 bra 	$L__BB0_2435;
	add.s64 	%rd5770, %rd1, %rd5;
	mov.b32 	%r4335, 1161039872;
	st.global.u32 	[%rd5770], %r4335;
	bra.uni 	$L__BB0_8192;
$L__BB0_2435:
	add.s64 	%rd5768, %rd1, %rd5;
	mov.b32 	%r4334, 1161035776;
	st.global.u32 	[%rd5768], %r4334;
	bra.uni 	$L__BB0_8192;
$L__BB0_2436:
	add.s32 	%r4234, %r2, 2847;
	cvt.rn.f32.s32 	%f613, %r4234;
	setp.leu.f32 	%p2821, %f1, %f613;
	@%p2821 bra 	$L__BB0_2500;
	add.s32 	%r4282, %r2, 2863;
	cvt.rn.f32.s32 	%f614, %r4282;
	setp.leu.f32 	%p2853, %f1, %f614;
	@%p2853 bra 	$L__BB0_2469;
	add.s32 	%r4306, %r2, 2871;
	cvt.rn.f32.s32 	%f615, %r4306;
	setp.leu.f32 	%p2869, %f1, %f615;
	@%p2869 bra 	$L__BB0_2454;
	add.s32 	%r4318, %r2, 2875;
	cvt.rn.f32.s32 	%f616, %r4318;
	setp.leu.f32 	%p2877, %f1, %f616;
	@%p2877 bra 	$L__BB0_2447;
	add.s32 	%r4324, %r2, 2877;
	cvt.rn.f32.s32 	%f617, %r4324;
	setp.leu.f32 	%p2881, %f1, %f617;
	@%p2881 bra 	$L__BB0_2444;
	setp.neu.f32 	%p2883, %f1, %f581;
	@%p2883 bra 	$L__BB0_2443;
	add.s64 	%rd5766, %rd1, %rd5;
	mov.b32 	%r4328, 1161031680;
	st.global.u32 	[%rd5766], %r4328;
	bra.uni 	$L__BB0_8192;
$L__BB0_2443:
	add.s64 	%rd5764, %rd1, %rd5;
	mov.b32 	%r4327, 1161027584;
	st.global.u32 	[%rd5764], %r4327;
	bra.uni 	$L__BB0_8192;
$L__BB0_2444:
	setp.neu.f32 	%p2882, %f1, %f617;
	@%p2882 bra 	$L__BB0_2446;
	add.s64 	%rd5762, %rd1, %rd5;
	mov.b32 	%r4326, 1161023488;
	st.global.u32 	[%rd5762], %r4326;
	bra.uni 	$L__BB0_8192;
$L__BB0_2446:
	add.s64 	%rd5760, %rd1, %rd5;
	mov.b32 	%r4325, 1161019392;
	st.global.u32 	[%rd5760], %r4325;
	bra.uni 	$L__BB0_8192;
$L__BB0_2447:
	add.s32 	%r4319, %r2, 2873;
	cvt.rn.f32.s32 	%f618, %r4319;
	setp.leu.f32 	%p2878, %f1, %f618;
	@%p2878 bra 	$L__BB0_2451;
	setp.neu.f32 	%p2880, %f1, %f616;
	@%p2880 bra 	$L__BB0_2450;
	add.s64 	%rd5758, %rd1, %rd5;
	mov.b32 	%r4323, 1161015296;
	st.global.u32 	[%rd5758], %r4323;
	bra.uni 	$L__BB0_8192;
$L__BB0_2450:
	add.s64 	%rd5756, %rd1, %rd5;
	mov.b32 	%r4322, 1161011200;
	st.global.u32 	[%rd5756], %r4322;
	bra.uni 	$L__BB0_8192;
$L__BB0_2451:
	setp.neu.f32 	%p2879, %f1, %f618;
	@%p2879 bra 	$L__BB0_2453;
	add.s64 	%rd5754, %rd1, %rd5;
	mov.b32 	%r4321, 1161007104;
	st.global.u32 	[%rd5754], %r4321;
	bra.uni 	$L__BB0_8192;
$L__BB0_2453:
	add.s64 	%rd5752, %rd1, %rd5;
	mov.b32 	%r4320, 1161003008;
	st.global.u32 	[%rd5752], %r4320;
	bra.uni 	$L__BB0_8192;
$L__BB0_2454:
	add.s32 	%r4307, %r2, 2867;
	cvt.rn.f32.s32 	%f619, %r4307;
	setp.leu.f32 	%p2870, %f1, %f619;
	@%p2870 bra 	$L__BB0_2462;
	add.s32 	%r4313, %r2, 2869;
	cvt.rn.f32.s32 	%f620, %r4313;
	setp.leu.f32 	%p2874, %f1, %f620;
	@%p2874 bra 	$L__BB0_2459;
	setp.neu.f32 	%p2876, %f1, %f615;
	@%p2876 bra 	$L__BB0_2458;
	add.s64 	%rd5750, %rd1, %rd5;
	mov.b32 	%r4317, 1160998912;
	st.global.u32 	[%rd5750], %r4317;
	bra.uni 	$L__BB0_8192;
$L__BB0_2458:
	add.s64 	%rd5748, %rd1, %rd5;
	mov.b32 	%r4316, 1160994816;
	st.global.u32 	[%rd5748], %r4316;
	bra.uni 	$L__BB0_8192;
$L__BB0_2459:
	setp.neu.f32 	%p2875, %f1, %f620;
	@%p2875 bra 	$L__BB0_2461;
	add.s64 	%rd5746, %rd1, %rd5;
	mov.b32 	%r4315, 1160990720;
	st.global.u32 	[%rd5746], %r4315;
	bra.uni 	$L__BB0_8192;
$L__BB0_2461:
	add.s64 	%rd5744, %rd1, %rd5;
	mov.b32 	%r4314, 1160986624;
	st.global.u32 	[%rd5744], %r4314;
	bra.uni 	$L__BB0_8192;
$L__BB0_2462:
	add.s32 	%r4308, %r2, 2865;
	cvt.rn.f32.s32 	%f621, %r4308;
	setp.leu.f32 	%p2871, %f1, %f621;
	@%p2871 bra 	$L__BB0_2466;
	setp.neu.f32 	%p2873, %f1, %f619;
	@%p2873 bra 	$L__BB0_2465;
	add.s64 	%rd5742, %rd1, %rd5;
	mov.b32 	%r4312, 1160982528;
	st.global.u32 	[%rd5742], %r4312;
	bra.uni 	$L__BB0_8192;
$L__BB0_2465:
	add.s64 	%rd5740, %rd1, %rd5;
	mov.b32 	%r4311, 1160978432;
	st.global.u32 	[%rd5740], %r4311;
	bra.uni 	$L__BB0_8192;
$L__BB0_2466:
	setp.neu.f32 	%p2872, %f1, %f621;
	@%p2872 bra 	$L__BB0_2468;
	add.s64 	%rd5738, %rd1, %rd5;
	mov.b32 	%r4310, 1160974336;
	st.global.u32 	[%rd5738], %r4310;
	bra.uni 	$L__BB0_8192;
$L__BB0_2468:
	add.s64 	%rd5736, %rd1, %rd5;
	mov.b32 	%r4309, 1160970240;
	st.global.u32 	[%rd5736], %r4309;
	bra.uni 	$L__BB0_8192;
$L__BB0_2469:
	add.s32 	%r4283, %r2, 2855;
	cvt.rn.f32.s32 	%f622, %r4283;
	setp.leu.f32 	%p2854, %f1, %f622;
	@%p2854 bra 	$L__BB0_2485;
	add.s32 	%r4295, %r2, 2859;
	cvt.rn.f32.s32 	%f623, %r4295;
	setp.leu.f32 	%p2862, %f1, %f623;
	@%p2862 bra 	$L__BB0_2478;
	add.s32 	%r4301, %r2, 2861;
	cvt.rn.f32.s32 	%f624, %r4301;
	setp.leu.f32 	%p2866, %f1, %f624;
	@%p2866 bra 	$L__BB0_2475;
	setp.neu.f32 	%p2868, %f1, %f614;
	@%p2868 bra 	$L__BB0_2474;
	add.s64 	%rd5734, %rd1, %rd5;
	mov.b32 	%r4305, 1160966144;
	st.global.u32 	[%rd5734], %r4305;
	bra.uni 	$L__BB0_8192;
$L__BB0_2474:
	add.s64 	%rd5732, %rd1, %rd5;
	mov.b32 	%r4304, 1160962048;
	st.global.u32 	[%rd5732], %r4304;
	bra.uni 	$L__BB0_8192;
$L__BB0_2475:
	setp.neu.f32 	%p2867, %f1, %f624;
	@%p2867 bra 	$L__BB0_2477;
	add.s64 	%rd5730, %rd1, %rd5;
	mov.b32 	%r4303, 1160957952;
	st.global.u32 	[%rd5730], %r4303;
	bra.uni 	$L__BB0_8192;
$L__BB0_2477:
	add.s64 	%rd5728, %rd1, %rd5;
	mov.b32 	%r4302, 1160953856;
	st.global.u32 	[%rd5728], %r4302;
	bra.uni 	$L__BB0_8192;
$L__BB0_2478:
	add.s32 	%r4296, %r2, 2857;
	cvt.rn.f32.s32 	%f625, %r4296;
	setp.leu.f32 	%p2863, %f1, %f625;
	@%p2863 bra 	$L__BB0_2482;
	setp.neu.f32 	%p2865, %f1, %f623;
	@%p2865 bra 	$L__BB0_2481;
	add.s64 	%rd5726, %rd1, %rd5;
	mov.b32 	%r4300, 1160949760;
	st.global.u32 	[%rd5726], %r4300;
	bra.uni 	$L__BB0_8192;
$L__BB0_2481:
	add.s64 	%rd5724, %rd1, %rd5;
	mov.b32 	%r4299, 1160945664;
	st.global.u32 	[%rd5724], %r4299;
	bra.uni 	$L__BB0_8192;
$L__BB0_2482:
	setp.neu.f32 	%p2864, %f1, %f625;
	@%p2864 bra 	$L__BB0_2484;
	add.s64 	%rd5722, %rd1, %rd5;
	mov.b32 	%r4298, 1160941568;
	st.global.u32 	[%rd5722], %r4298;
	bra.uni 	$L__BB0_8192;
$L__BB0_2484:
	add.s64 	%rd5720, %rd1, %rd5;
	mov.b32 	%r4297, 1160937472;
	st.global.u32 	[%rd5720], %r4297;
	bra.uni 	$L__BB0_8192;
$L__BB0_2485:
	add.s32 	%r4284, %r2, 2851;
	cvt.rn.f32.s32 	%f626, %r4284;
	setp.leu.f32 	%p2855, %f1, %f626;
	@%p2855 bra 	$L__BB0_2493;
	add.s32 	%r4290, %r2, 2853;
	cvt.rn.f32.s32 	%f627, %r4290;
	setp.leu.f32 	%p2859, %f1, %f627;
	@%p2859 bra 	$L__BB0_2490;
	setp.neu.f32 	%p2861, %f1, %f622;
	@%p2861 bra 	$L__BB0_2489;
	add.s64 	%rd5718, %rd1, %rd5;
	mov.b32 	%r4294, 1160933376;
	st.global.u32 	[%rd5718], %r4294;
	bra.uni 	$L__BB0_8192;
$L__BB0_2489:
	add.s64 	%rd5716, %rd1, %rd5;
	mov.b32 	%r4293, 1160929280;
	st.global.u32 	[%rd5716], %r4293;
	bra.uni 	$L__BB0_8192;
$L__BB0_2490:
	setp.neu.f32 	%p2860, %f1, %f627;
	@%p2860 bra 	$L__BB0_2492;
	add.s64 	%rd5714, %rd1, %rd5;
	mov.b32 	%r4292, 1160925184;
	st.global.u32 	[%rd5714], %r4292;
	bra.uni 	$L__BB0_8192;
$L__BB0_2492:
	add.s64 	%rd5712, %rd1, %rd5;
	mov.b32 	%r4291, 1160921088;
	st.global.u32 	[%rd5712], %r4291;
	bra.uni 	$L__BB0_8192;
$L__BB0_2493:
	add.s32 	%r4285, %r2, 2849;
	cvt.rn.f32.s32 	%f628, %r4285;
	setp.leu.f32 	%p2856, %f1, %f628;
	@%p2856 bra 	$L__BB0_2497;
	setp.neu.f32 	%p2858, %f1, %f626;
	@%p2858 bra 	$L__BB0_2496;
	add.s64 	%rd5710, %rd1, %rd5;
	mov.b32 	%r4289, 1160916992;
	st.global.u32 	[%rd5710], %r4289;
	bra.uni 	$L__BB0_8192;
$L__BB0_2496:
	add.s64 	%rd5708, %rd1, %rd5;
	mov.b32 	%r4288, 1160912896;
	st.global.u32 	[%rd5708], %r4288;
	bra.uni 	$L__BB0_8192;
$L__BB0_2497:
	setp.neu.f32 	%p2857, %f1, %f628;
	@%p2857 bra 	$L__BB0_2499;
	add.s64 	%rd5706, %rd1, %rd5;
	mov.b32 	%r4287, 1160908800;
	st.global.u32 	[%rd5706], %r4287;
	bra.uni 	$L__BB0_8192;
$L__BB0_2499:
	add.s64 	%rd5704, %rd1, %rd5;
	mov.b32 	%r4286, 1160904704;
	st.global.u32 	[%rd5704], %r4286;
	bra.uni 	$L__BB0_8192;
$L__BB0_2500:
	add.s32 	%r4235, %r2, 2831;
	cvt.rn.f32.s32 	%f629, %r4235;
	setp.leu.f32 	%p2822, %f1, %f629;
	@%p2822 bra 	$L__BB0_2532;
	add.s32 	%r4259, %r2, 2839;
	cvt.rn.f32.s32 	%f630, %r4259;
	setp.leu.f32 	%p2838, %f1, %f630;
	@%p2838 bra 	$L__BB0_2517;
	add.s32 	%r4271, %r2, 2843;
	cvt.rn.f32.s32 	%f631, %r4271;
	setp.leu.f32 	%p2846, %f1, %f631;
	@%p2846 bra 	$L__BB0_2510;
	add.s32 	%r4277, %r2, 2845;
	cvt.rn.f32.s32 	%f632, %r4277;
	setp.leu.f32 	%p2850, %f1, %f632;
	@%p2850 bra 	$L__BB0_2507;
	setp.neu.f32 	%p2852, %f1, %f613;
	@%p2852 bra 	$L__BB0_2506;
	add.s64 	%rd5702, %rd1, %rd5;
	mov.b32 	%r4281, 1160900608;
	st.global.u32 	[%rd5702], %r4281;
	bra.uni 	$L__BB0_8192;
$L__BB0_2506:
	add.s64 	%rd5700, %rd1, %rd5;
	mov.b32 	%r4280, 1160896512;
	st.global.u32 	[%rd5700], %r4280;
	bra.uni 	$L__BB0_8192;
$L__BB0_2507:
	setp.neu.f32 	%p2851, %f1, %f632;
	@%p2851 bra 	$L__BB0_2509;
	add.s64 	%rd5698, %rd1, %rd5;
	mov.b32 	%r4279, 1160892416;
	st.global.u32 	[%rd5698], %r4279;
	bra.uni 	$L__BB0_8192;
$L__BB0_2509:
	add.s64 	%rd5696, %rd1, %rd5;
	mov.b32 	%r4278, 1160888320;
	st.global.u32 	[%rd5696], %r4278;
	bra.uni 	$L__BB0_8192;
$L__BB0_2510:
	add.s32 	%r4272, %r2, 2841;
	cvt.rn.f32.s32 	%f633, %r4272;
	setp.leu.f32 	%p2847, %f1, %f633;
	@%p2847 bra 	$L__BB0_2514;
	setp.neu.f32 	%p2849, %f1, %f631;
	@%p2849 bra 	$L__BB0_2513;
	add.s64 	%rd5694, %rd1, %rd5;
	mov.b32 	%r4276, 1160884224;
	st.global.u32 	[%rd5694], %r4276;
	bra.uni 	$L__BB0_8192;
$L__BB0_2513:
	add.s64 	%rd5692, %rd1, %rd5;
	mov.b32 	%r4275, 1160880128;
	st.global.u32 	[%rd5692], %r4275;
	bra.uni 	$L__BB0_8192;
$L__BB0_2514:
	setp.neu.f32 	%p2848, %f1, %f633;
	@%p2848 bra 	$L__BB0_2516;
	add.s64 	%rd5690, %rd1, %rd5;
	mov.b32 	%r4274, 1160876032;
	st.global.u32 	[%rd5690], %r4274;
	bra.uni 	$L__BB0_8192;
$L__BB0_2516:
	add.s64 	%rd5688, %rd1, %rd5;
	mov.b32 	%r4273, 1160871936;
	st.global.u32 	[%rd5688], %r4273;
	bra.uni 	$L__BB0_8192;
$L__BB0_2517:
	add.s32 	%r4260, %r2, 2835;
	cvt.rn.f32.s32 	%f634, %r4260;
	setp.leu.f32 	%p2839, %f1, %f634;
	@%p2839 bra 	$L__BB0_2525;
	add.s32 	%r4266, %r2, 2837;
	cvt.rn.f32.s32 	%f635, %r4266;
	setp.leu.f32 	%p2843, %f1, %f635;
	@%p2843 bra 	$L__BB0_2522;
	setp.neu.f32 	%p2845, %f1, %f630;
	@%p2845 bra 	$L__BB0_2521;
	add.s64 	%rd5686, %rd1, %rd5;
	mov.b32 	%r4270, 1160867840;
	st.global.u32 	[%rd5686], %r4270;
	bra.uni 	$L__BB0_8192;
$L__BB0_2521:
	add.s64 	%rd5684, %rd1, %rd5;
	mov.b32 	%r4269, 1160863744;
	st.global.u32 	[%rd5684], %r4269;
	bra.uni 	$L__BB0_8192;
$L__BB0_2522:
	setp.neu.f32 	%p2844, %f1, %f635;
	@%p2844 bra 	$L__BB0_2524;
	add.s64 	%rd5682, %rd1, %rd5;
	mov.b32 	%r4268, 1160859648;
	st.global.u32 	[%rd5682], %r4268;
	bra.uni 	$L__BB0_8192;
$L__BB0_2524:
	add.s64 	%rd5680, %rd1, %rd5;
	mov.b32 	%r4267, 1160855552;
	st.global.u32 	[%rd5680], %r4267;
	bra.uni 	$L__BB0_8192;
$L__BB0_2525:
	add.s32 	%r4261, %r2, 2833;
	cvt.rn.f32.s32 	%f636, %r4261;
	setp.leu.f32 	%p2840, %f1, %f636;
	@%p2840 bra 	$L__BB0_2529;
	setp.neu.f32 	%p2842, %f1, %f634;
	@%p2842 bra 	$L__BB0_2528;
	add.s64 	%rd5678, %rd1, %rd5;
	mov.b32 	%r4265, 1160851456;
	st.global.u32 	[%rd5678], %r4265;
	bra.uni 	$L__BB0_8192;
$L__BB0_2528:
	add.s64 	%rd5676, %rd1, %rd5;
	mov.b32 	%r4264, 1160847360;
	st.global.u32 	[%rd5676], %r4264;
	bra.uni 	$L__BB0_8192;
$L__BB0_2529:
	setp.neu.f32 	%p2841, %f1, %f636;
	@%p2841 bra 	$L__BB0_2531;
	add.s64 	%rd5674, %rd1, %rd5;
	mov.b32 	%r4263, 1160843264;
	st.global.u32 	[%rd5674], %r4263;
	bra.uni 	$L__BB0_8192;
$L__BB0_2531:
	add.s64 	%rd5672, %rd1, %rd5;
	mov.b32 	%r4262, 1160839168;
	st.global.u32 	[%rd5672], %r4262;
	bra.uni 	$L__BB0_8192;
$L__BB0_2532:
	add.s32 	%r4236, %r2, 2823;
	cvt.rn.f32.s32 	%f637, %r4236;
	setp.leu.f32 	%p2823, %f1, %f637;
	@%p2823 bra 	$L__BB0_2548;
	add.s32 	%r4248, %r2, 2827;
	cvt.rn.f32.s32 	%f638, %r4248;
	setp.leu.f32 	%p2831, %f1, %f638;
	@%p2831 bra 	$L__BB0_2541;
	add.s32 	%r4254, %r2, 2829;
	cvt.rn.f32.s32 	%f639, %r4254;
	setp.leu.f32 	%p2835, %f1, %f639;
	@%p2835 bra 	$L__BB0_2538;
	setp.neu.f32 	%p2837, %f1, %f629;
	@%p2837 bra 	$L__BB0_2537;
	add.s64 	%rd5670, %rd1, %rd5;
	mov.b32 	%r4258, 1160835072;
	st.global.u32 	[%rd5670], %r4258;
	bra.uni 	$L__BB0_8192;
$L__BB0_2537:
	add.s64 	%rd5668, %rd1, %rd5;
	mov.b32 	%r4257, 1160830976;
	st.global.u32 	[%rd5668], %r4257;
	bra.uni 	$L__BB0_8192;
$L__BB0_2538:
	setp.neu.f32 	%p2836, %f1, %f639;
	@%p2836 bra 	$L__BB0_2540;
	add.s64 	%rd5666, %rd1, %rd5;
	mov.b32 	%r4256, 1160826880;
	st.global.u32 	[%rd5666], %r4256;
	bra.uni 	$L__BB0_8192;
$L__BB0_2540:
	add.s64 	%rd5664, %rd1, %rd5;
	mov.b32 	%r4255, 1160822784;
	st.global.u32 	[%rd5664], %r4255;
	bra.uni 	$L__BB0_8192;
$L__BB0_2541:
	add.s32 	%r4249, %r2, 2825;
	cvt.rn.f32.s32 	%f640, %r4249;
	setp.leu.f32 	%p2832, %f1, %f640;
	@%p2832 bra 	$L__BB0_2545;
	setp.neu.f32 	%p2834, %f1, %f638;
	@%p2834 bra 	$L__BB0_2544;
	add.s64 	%rd5662, %rd1, %rd5;
	mov.b32 	%r4253, 1160818688;
	st.global.u32 	[%rd5662], %r4253;
	bra.uni 	$L__BB0_8192;
$L__BB0_2544:
	add.s64 	%rd5660, %rd1, %rd5;
	mov.b32 	%r4252, 1160814592;
	st.global.u32 	[%rd5660], %r4252;
	bra.uni 	$L__BB0_8192;
$L__BB0_2545:
	setp.neu.f32 	%p2833, %f1, %f640;
	@%p2833 bra 	$L__BB0_2547;
	add.s64 	%rd5658, %rd1, %rd5;
	mov.b32 	%r4251, 1160810496;
	st.global.u32 	[%rd5658], %r4251;
	bra.uni 	$L__BB0_8192;
$L__BB0_2547:
	add.s64 	%rd5656, %rd1, %rd5;
	mov.b32 	%r4250, 1160806400;
	st.global.u32 	[%rd5656], %r4250;
	bra.uni 	$L__BB0_8192;
$L__BB0_2548:
	add.s32 	%r4237, %r2, 2819;
	cvt.rn.f32.s32 	%f641, %r4237;
	setp.leu.f32 	%p2824, %f1, %f641;
	@%p2824 bra 	$L__BB0_2556;
	add.s32 	%r4243, %r2, 2821;
	cvt.rn.f32.s32 	%f642, %r4243;
	setp.leu.f32 	%p2828, %f1, %f642;
	@%p2828 bra 	$L__BB0_2553;
	setp.neu.f32 	%p2830, %f1, %f637;
	@%p2830 bra 	$L__BB0_2552;
	add.s64 	%rd5654, %rd1, %rd5;
	mov.b32 	%r4247, 1160802304;
	st.global.u32 	[%rd5654], %r4247;
	bra.uni 	$L__BB0_8192;
$L__BB0_2552:
	add.s64 	%rd5652, %rd1, %rd5;
	mov.b32 	%r4246, 1160798208;
	st.global.u32 	[%rd5652], %r4246;
	bra.uni 	$L__BB0_8192;
$L__BB0_2553:
	setp.neu.f32 	%p2829, %f1, %f642;
	@%p2829 bra 	$L__BB0_2555;
	add.s64 	%rd5650, %rd1, %rd5;
	mov.b32 	%r4245, 1160794112;
	st.global.u32 	[%rd5650], %r4245;
	bra.uni 	$L__BB0_8192;
$L__BB0_2555:
	add.s64 	%rd5648, %rd1, %rd5;
	mov.b32 	%r4244, 1160790016;
	st.global.u32 	[%rd5648], %r4244;
	bra.uni 	$L__BB0_8192;
$L__BB0_2556:
	add.s32 	%r4238, %r2, 2817;
	cvt.rn.f32.s32 	%f643, %r4238;
	setp.leu.f32 	%p2825, %f1, %f643;
	@%p2825 bra 	$L__BB0_2560;
	setp.neu.f32 	%p2827, %f1, %f641;
	@%p2827 bra 	$L__BB0_2559;
	add.s64 	%rd5646, %rd1, %rd5;
	mov.b32 	%r4242, 1160785920;
	st.global.u32 	[%rd5646], %r4242;
	bra.uni 	$L__BB0_8192;
$L__BB0_2559:
	add.s64 	%rd5644, %rd1, %rd5;
	mov.b32 	%r4241, 1160781824;
	st.global.u32 	[%rd5644], %r4241;
	bra.uni 	$L__BB0_8192;
$L__BB0_2560:
	setp.neu.f32 	%p2826, %f1, %f643;
	@%p2826 bra 	$L__BB0_2562;
	add.s64 	%rd5642, %rd1, %rd5;
	mov.b32 	%r4240, 1160777728;
	st.global.u32 	[%rd5642], %r4240;
	bra.uni 	$L__BB0_8192;
$L__BB0_2562:
	add.s64 	%rd5640, %rd1, %rd5;
	mov.b32 	%r4239, 1160773632;
	st.global.u32 	[%rd5640], %r4239;
	bra.uni 	$L__BB0_8192;
$L__BB0_2563:
	add.s32 	%r3849, %r2, 2687;
	cvt.rn.f32.s32 	%f644, %r3849;
	setp.leu.f32 	%p2564, %f1, %f644;
	@%p2564 bra 	$L__BB0_2819;
	add.s32 	%r4041, %r2, 2751;
	cvt.rn.f32.s32 	%f645, %r4041;
	setp.leu.f32 	%p2692, %f1, %f645;
	@%p2692 bra 	$L__BB0_2692;
	add.s32 	%r4137, %r2, 2783;
	cvt.rn.f32.s32 	%f646, %r4137;
	setp.leu.f32 	%p2756, %f1, %f646;
	@%p2756 bra 	$L__BB0_2629;
	add.s32 	%r4185, %r2, 2799;
	cvt.rn.f32.s32 	%f647, %r4185;
	setp.leu.f32 	%p2788, %f1, %f647;
	@%p2788 bra 	$L__BB0_2598;
	add.s32 	%r4209, %r2, 2807;
	cvt.rn.f32.s32 	%f648, %r4209;
	setp.leu.f32 	%p2804, %f1, %f648;
	@%p2804 bra 	$L__BB0_2583;
	add.s32 	%r4221, %r2, 2811;
	cvt.rn.f32.s32 	%f649, %r4221;
	setp.leu.f32 	%p2812, %f1, %f649;
	@%p2812 bra 	$L__BB0_2576;
	add.s32 	%r4227, %r2, 2813;
	cvt.rn.f32.s32 	%f650, %r4227;
	setp.leu.f32 	%p2816, %f1, %f650;
	@%p2816 bra 	$L__BB0_2573;
	setp.neu.f32 	%p2818, %f1, %f516;
	@%p2818 bra 	$L__BB0_2572;
	add.s64 	%rd5638, %rd1, %rd5;
	mov.b32 	%r4231, 1160769536;
	st.global.u32 	[%rd5638], %r4231;
	bra.uni 	$L__BB0_8192;
$L__BB0_2572:
	add.s64 	%rd5636, %rd1, %rd5;
	mov.b32 	%r4230, 1160765440;
	st.global.u32 	[%rd5636], %r4230;
	bra.uni 	$L__BB0_8192;
$L__BB0_2573:
	setp.neu.f32 	%p2817, %f1, %f650;
	@%p2817 bra 	$L__BB0_2575;
	add.s64 	%rd5634, %rd1, %rd5;
	mov.b32 	%r4229, 1160761344;
	st.global.u32 	[%rd5634], %r4229;
	bra.uni 	$L__BB0_8192;
$L__BB0_2575:
	add.s64 	%rd5632, %rd1, %rd5;
	mov.b32 	%r4228, 1160757248;
	st.global.u32 	[%rd5632], %r4228;
	bra.uni 	$L__BB0_8192;
$L__BB0_2576:
	add.s32 	%r4222, %r2, 2809;
	cvt.rn.f32.s32 	%f651, %r4222;
	setp.leu.f32 	%p2813, %f1, %f651;
	@%p2813 bra 	$L__BB0_2580;
	setp.neu.f32 	%p2815, %f1, %f649;
	@%p2815 bra 	$L__BB0_2579;
	add.s64 	%rd5630, %rd1, %rd5;
	mov.b32 	%r4226, 1160753152;
	st.global.u32 	[%rd5630], %r4226;
	bra.uni 	$L__BB0_8192;
$L__BB0_2579:
	add.s64 	%rd5628, %rd1, %rd5;
	mov.b32 	%r4225, 1160749056;
	st.global.u32 	[%rd5628], %r4225;
	bra.uni 	$L__BB0_8192;
$L__BB0_2580:
	setp.neu.f32 	%p2814, %f1, %f651;
	@%p2814 bra 	$L__BB0_2582;
	add.s64 	%rd5626, %rd1, %rd5;
	mov.b32 	%r4224, 1160744960;
	st.global.u32 	[%rd5626], %r4224;
	bra.uni 	$L__BB0_8192;
$L__BB0_2582:
	add.s64 	%rd5624, %rd1, %rd5;
	mov.b32 	%r4223, 1160740864;
	st.global.u32 	[%rd5624], %r4223;
	bra.uni 	$L__BB0_8192;
$L__BB0_2583:
	add.s32 	%r4210, %r2, 2803;
	cvt.rn.f32.s32 	%f652, %r4210;
	setp.leu.f32 	%p2805, %f1, %f652;
	@%p2805 bra 	$L__BB0_2591;
	add.s32 	%r4216, %r2, 2805;
	cvt.rn.f32.s32 	%f653, %r4216;
	setp.leu.f32 	%p2809, %f1, %f653;
	@%p2809 bra 	$L__BB0_2588;
	setp.neu.f32 	%p2811, %f1, %f648;
	@%p2811 bra 	$L__BB0_2587;
	add.s64 	%rd5622, %rd1, %rd5;
	mov.b32 	%r4220, 1160736768;
	st.global.u32 	[%rd5622], %r4220;
	bra.uni 	$L__BB0_8192;
$L__BB0_2587:
	add.s64 	%rd5620, %rd1, %rd5;
	mov.b32 	%r4219, 1160732672;
	st.global.u32 	[%rd5620], %r4219;
	bra.uni 	$L__BB0_8192;
$L__BB0_2588:
	setp.neu.f32 	%p2810, %f1, %f653;
	@%p2810 bra 	$L__BB0_2590;
	add.s64 	%rd5618, %rd1, %rd5;
	mov.b32 	%r4218, 1160728576;
	st.global.u32 	[%rd5618], %r4218;
	bra.uni 	$L__BB0_8192;
$L__BB0_2590:
	add.s64 	%rd5616, %rd1, %rd5;
	mov.b32 	%r4217, 1160724480;
	st.global.u32 	[%rd5616], %r4217;
	bra.uni 	$L__BB0_8192;
$L__BB0_2591:
	add.s32 	%r4211, %r2, 2801;
	cvt.rn.f32.s32 	%f654, %r4211;
	setp.leu.f32 	%p2806, %f1, %f654;
	@%p2806 bra 	$L__BB0_2595;
	setp.neu.f32 	%p2808, %f1, %f652;
	@%p2808 bra 	$L__BB0_2594;
	add.s64 	%rd5614, %rd1, %rd5;
	mov.b32 	%r4215, 1160720384;
	st.global.u32 	[%rd5614], %r4215;
	bra.uni 	$L__BB0_8192;
$L__BB0_2594:
	add.s64 	%rd5612, %rd1, %rd5;
	mov.b32 	%r4214, 1160716288;
	st.global.u32 	[%rd5612], %r4214;
	bra.uni 	$L__BB0_8192;
$L__BB0_2595:
	setp.neu.f32 	%p2807, %f1, %f654;
	@%p2807 bra 	$L__BB0_2597;
	add.s64 	%rd5610, %rd1, %rd5;
	mov.b32 	%r4213, 1160712192;
	st.global.u32 	[%rd5610], %r4213;
	bra.uni 	$L__BB0_8192;
$L__BB0_2597:
	add.s64 	%rd5608, %rd1, %rd5;
	mov.b32 	%r4212, 1160708096;
	st.global.u32 	[%rd5608], %r4212;
	bra.uni 	$L__BB0_8192;
$L__BB0_2598:
	add.s32 	%r4186, %r2, 2791;
	cvt.rn.f32.s32 	%f655, %r4186;
	setp.leu.f32 	%p2789, %f1, %f655;
	@%p2789 bra 	$L__BB0_2614;
	add.s32 	%r4198, %r2, 2795;
	cvt.rn.f32.s32 	%f656, %r4198;
	setp.leu.f32 	%p2797, %f1, %f656;
	@%p2797 bra 	$L__BB0_2607;
	add.s32 	%r4204, %r2, 2797;
	cvt.rn.f32.s32 	%f657, %r4204;
	setp.leu.f32 	%p2801, %f1, %f657;
	@%p2801 bra 	$L__BB0_2604;
	setp.neu.f32 	%p2803, %f1, %f647;
	@%p2803 bra 	$L__BB0_2603;
	add.s64 	%rd5606, %rd1, %rd5;
	mov.b32 	%r4208, 1160704000;
	st.global.u32 	[%rd5606], %r4208;
	bra.uni 	$L__BB0_8192;
$L__BB0_2603:
	add.s64 	%rd5604, %rd1, %rd5;
	mov.b32 	%r4207, 1160699904;
	st.global.u32 	[%rd5604], %r4207;
	bra.uni 	$L__BB0_8192;
$L__BB0_2604:
	setp.neu.f32 	%p2802, %f1, %f657;
	@%p2802 bra 	$L__BB0_2606;
	add.s64 	%rd5602, %rd1, %rd5;
	mov.b32 	%r4206, 1160695808;
	st.global.u32 	[%rd5602], %r4206;
	bra.uni 	$L__BB0_8192;
$L__BB0_2606:
	add.s64 	%rd5600, %rd1, %rd5;
	mov.b32 	%r4205, 1160691712;
	st.global.u32 	[%rd5600], %r4205;
	bra.uni 	$L__BB0_8192;
$L__BB0_2607:
	add.s32 	%r4199, %r2, 2793;
	cvt.rn.f32.s32 	%f658, %r4199;
	setp.leu.f32 	%p2798, %f1, %f658;
	@%p2798 bra 	$L__BB0_2611;
	setp.neu.f32 	%p2800, %f1, %f656;
	@%p2800 bra 	$L__BB0_2610;
	add.s64 	%rd5598, %rd1, %rd5;
	mov.b32 	%r4203, 1160687616;
	st.global.u32 	[%rd5598], %r4203;
	bra.uni 	$L__BB0_8192;
$L__BB0_2610:
	add.s64 	%rd5596, %rd1, %rd5;
	mov.b32 	%r4202, 1160683520;
	st.global.u32 	[%rd5596], %r4202;
	bra.uni 	$L__BB0_8192;
$L__BB0_2611:
	setp.neu.f32 	%p2799, %f1, %f658;
	@%p2799 bra 	$L__BB0_2613;
	add.s64 	%rd5594, %rd1, %rd5;
	mov.b32 	%r4201, 1160679424;
	st.global.u32 	[%rd5594], %r4201;
	bra.uni 	$L__BB0_8192;
$L__BB0_2613:
	add.s64 	%rd5592, %rd1, %rd5;
	mov.b32 	%r4200, 1160675328;
	st.global.u32 	[%rd5592], %r4200;
	bra.uni 	$L__BB0_8192;
$L__BB0_2614:
	add.s32 	%r4187, %r2, 2787;
	cvt.rn.f32.s32 	%f659, %r4187;
	setp.leu.f32 	%p2790, %f1, %f659;
	@%p2790 bra 	$L__BB0_2622;
	add.s32 	%r4193, %r2, 2789;
	cvt.rn.f32.s32 	%f660, %r4193;
	setp.leu.f32 	%p2794, %f1, %f660;
	@%p2794 bra 	$L__BB0_2619;
	setp.neu.f32 	%p2796, %f1, %f655;
	@%p2796 bra 	$L__BB0_2618;
	add.s64 	%rd5590, %rd1, %rd5;
	mov.b32 	%r4197, 1160671232;
	st.global.u32 	[%rd5590], %r4197;
	bra.uni 	$L__BB0_8192;
$L__BB0_2618:
	add.s64 	%rd5588, %rd1, %rd5;
	mov.b32 	%r4196, 1160667136;
	st.global.u32 	[%rd5588], %r4196;
	bra.uni 	$L__BB0_8192;
$L__BB0_2619:
	setp.neu.f32 	%p2795, %f1, %f660;
	@%p2795 bra 	$L__BB0_2621;
	add.s64 	%rd5586, %rd1, %rd5;
	mov.b32 	%r4195, 1160663040;
	st.global.u32 	[%rd5586], %r4195;
	bra.uni 	$L__BB0_8192;
$L__BB0_2621:
	add.s64 	%rd5584, %rd1, %rd5;
	mov.b32 	%r4194, 1160658944;
	st.global.u32 	[%rd5584], %r4194;
	bra.uni 	$L__BB0_8192;
$L__BB0_2622:
	add.s32 	%r4188, %r2, 2785;
	cvt.rn.f32.s32 	%f661, %r4188;
	setp.leu.f32 	%p2791, %f1, %f661;
	@%p2791 bra 	$L__BB0_2626;
	setp.neu.f32 	%p2793, %f1, %f659;
	@%p2793 bra 	$L__BB0_2625;
	add.s64 	%rd5582, %rd1, %rd5;
	mov.b32 	%r4192, 1160654848;
	st.global.u32 	[%rd5582], %r4192;
	bra.uni 	$L__BB0_8192;
$L__BB0_2625:
	add.s64 	%rd5580, %rd1, %rd5;
	mov.b32 	%r4191, 1160650752;
	st.global.u32 	[%rd5580], %r4191;
	bra.uni 	$L__BB0_8192;
$L__BB0_2626:
	setp.neu.f32 	%p2792, %f1, %f661;
	@%p2792 bra 	$L__BB0_2628;
	add.s64 	%rd5578, %rd1, %rd5;
	mov.b32 	%r4190, 1160646656;
	st.global.u32 	[%rd5578], %r4190;
	bra.uni 	$L__BB0_8192;
$L__BB0_2628:
	add.s64 	%rd5576, %rd1, %rd5;
	mov.b32 	%r4189, 1160642560;
	st.global.u32 	[%rd5576], %r4189;
	bra.uni 	$L__BB0_8192;
$L__BB0_2629:
	add.s32 	%r4138, %r2, 2767;
	cvt.rn.f32.s32 	%f662, %r4138;
	setp.leu.f32 	%p2757, %f1, %f662;
	@%p2757 bra 	$L__BB0_2661;
	add.s32 	%r4162, %r2, 2775;
	cvt.rn.f32.s32 	%f663, %r4162;
	setp.leu.f32 	%p2773, %f1, %f663;
	@%p2773 bra 	$L__BB0_2646;
	add.s32 	%r4174, %r2, 2779;
	cvt.rn.f32.s32 	%f664, %r4174;
	setp.leu.f32 	%p2781, %f1, %f664;
	@%p2781 bra 	$L__BB0_2639;
	add.s32 	%r4180, %r2, 2781;
	cvt.rn.f32.s32 	%f665, %r4180;
	setp.leu.f32 	%p2785, %f1, %f665;
	@%p2785 bra 	$L__BB0_2636;
	setp.neu.f32 	%p2787, %f1, %f646;
	@%p2787 bra 	$L__BB0_2635;
	add.s64 	%rd5574, %rd1, %rd5;
	mov.b32 	%r4184, 1160638464;
	st.global.u32 	[%rd5574], %r4184;
	bra.uni 	$L__BB0_8192;
$L__BB0_2635:
	add.s64 	%rd5572, %rd1, %rd5;
	mov.b32 	%r4183, 1160634368;
	st.global.u32 	[%rd5572], %r4183;
	bra.uni 	$L__BB0_8192;
$L__BB0_2636:
	setp.neu.f32 	%p2786, %f1, %f665;
	@%p2786 bra 	$L__BB0_2638;
	add.s64 	%rd5570, %rd1, %rd5;
	mov.b32 	%r4182, 1160630272;
	st.global.u32 	[%rd5570], %r4182;
	bra.uni 	$L__BB0_8192;
$L__BB0_2638:
	add.s64 	%rd5568, %rd1, %rd5;
	mov.b32 	%r4181, 1160626176;
	st.global.u32 	[%rd5568], %r4181;
	bra.uni 	$L__BB0_8192;
$L__BB0_2639:
	add.s32 	%r4175, %r2, 2777;
	cvt.rn.f32.s32 	%f666, %r4175;
	setp.leu.f32 	%p2782, %f1, %f666;
	@%p2782 bra 	$L__BB0_2643;
	setp.neu.f32 	%p2784, %f1, %f664;
	@%p2784 bra 	$L__BB0_2642;
	add.s64 	%rd5566, %rd1, %rd5;
	mov.b32 	%r4179, 1160622080;
	st.global.u32 	[%rd5566], %r4179;
	bra.uni 	$L__BB0_8192;
$L__BB0_2642:
	add.s64 	%rd5564, %rd1, %rd5;
	mov.b32 	%r4178, 1160617984;
	st.global.u32 	[%rd5564], %r4178;
	bra.uni 	$L__BB0_8192;
$L__BB0_2643:
	setp.neu.f32 	%p2783, %f1, %f666;
	@%p2783 bra 	$L__BB0_2645;
	add.s64 	%rd5562, %rd1, %rd5;
	mov.b32 	%r4177, 1160613888;
	st.global.u32 	[%rd5562], %r4177;
	bra.uni 	$L__BB0_8192;
$L__BB0_2645:
	add.s64 	%rd5560, %rd1, %rd5;
	mov.b32 	%r4176, 1160609792;
	st.global.u32 	[%rd5560], %r4176;
	bra.uni 	$L__BB0_8192;
$L__BB0_2646:
	add.s32 	%r4163, %r2, 2771;
	cvt.rn.f32.s32 	%f667, %r4163;
	setp.leu.f32 	%p2774, %f1, %f667;
	@%p2774 bra 	$L__BB0_2654;
	add.s32 	%r4169, %r2, 2773;
	cvt.rn.f32.s32 	%f668, %r4169;
	setp.leu.f32 	%p2778, %f1, %f668;
	@%p2778 bra 	$L__BB0_2651;
	setp.neu.f32 	%p2780, %f1, %f663;
	@%p2780 bra 	$L__BB0_2650;
	add.s64 	%rd5558, %rd1, %rd5;
	mov.b32 	%r4173, 1160605696;
	st.global.u32 	[%rd5558], %r4173;
	bra.uni 	$L__BB0_8192;
$L__BB0_2650:
	add.s64 	%rd5556, %rd1, %rd5;
	mov.b32 	%r4172, 1160601600;
	st.global.u32 	[%rd5556], %r4172;
	bra.uni 	$L__BB0_8192;
$L__BB0_2651:
	setp.neu.f32 	%p2779, %f1, %f668;
	@%p2779 bra 	$L__BB0_2653;
	add.s64 	%rd5554, %rd1, %rd5;
	mov.b32 	%r4171, 1160597504;
	st.global.u32 	[%rd5554], %r4171;
	bra.uni 	$L__BB0_8192;
$L__BB0_2653:
	add.s64 	%rd5552, %rd1, %rd5;
	mov.b32 	%r4170, 1160593408;
	st.global.u32 	[%rd5552], %r4170;
	bra.uni 	$L__BB0_8192;
$L__BB0_2654:
	add.s32 	%r4164, %r2, 2769;
	cvt.rn.f32.s32 	%f669, %r4164;
	setp.leu.f32 	%p2775, %f1, %f669;
	@%p2775 bra 	$L__BB0_2658;
	setp.neu.f32 	%p2777, %f1, %f667;
	@%p2777 bra 	$L__BB0_2657;
	add.s64 	%rd5550, %rd1, %rd5;
	mov.b32 	%r4168, 1160589312;
	st.global.u32 	[%rd5550], %r4168;
	bra.uni 	$L__BB0_8192;
$L__BB0_2657:
	add.s64 	%rd5548, %rd1, %rd5;
	mov.b32 	%r4167, 1160585216;
	st.global.u32 	[%rd5548], %r4167;
	bra.uni 	$L__BB0_8192;
$L__BB0_2658:
	setp.neu.f32 	%p2776, %f1, %f669;
	@%p2776 bra 	$L__BB0_2660;
	add.s64 	%rd5546, %rd1, %rd5;
	mov.b32 	%r4166, 1160581120;
	st.global.u32 	[%rd5546], %r4166;
	bra.uni 	$L__BB0_8192;
$L__BB0_2660:
	add.s64 	%rd5544, %rd1, %rd5;
	mov.b32 	%r4165, 1160577024;
	st.global.u32 	[%rd5544], %r4165;
	bra.uni 	$L__BB0_8192;
$L__BB0_2661:
	add.s32 	%r4139, %r2, 2759;
	cvt.rn.f32.s32 	%f670, %r4139;
	setp.leu.f32 	%p2758, %f1, %f670;
	@%p2758 bra 	$L__BB0_2677;
	add.s32 	%r4151, %r2, 2763;
	cvt.rn.f32.s32 	%f671, %r4151;
	setp.leu.f32 	%p2766, %f1, %f671;
	@%p2766 bra 	$L__BB0_2670;
	add.s32 	%r4157, %r2, 2765;
	cvt.rn.f32.s32 	%f672, %r4157;
	setp.leu.f32 	%p2770, %f1, %f672;
	@%p2770 bra 	$L__BB0_2667;
	setp.neu.f32 	%p2772, %f1, %f662;
	@%p2772 bra 	$L__BB0_2666;
	add.s64 	%rd5542, %rd1, %rd5;
	mov.b32 	%r4161, 1160572928;
	st.global.u32 	[%rd5542], %r4161;
	bra.uni 	$L__BB0_8192;
$L__BB0_2666:
	add.s64 	%rd5540, %rd1, %rd5;
	mov.b32 	%r4160, 1160568832;
	st.global.u32 	[%rd5540], %r4160;
	bra.uni 	$L__BB0_8192;
$L__BB0_2667:
	setp.neu.f32 	%p2771, %f1, %f672;
	@%p2771 bra 	$L__BB0_2669;
	add.s64 	%rd5538, %rd1, %rd5;
	mov.b32 	%r4159, 1160564736;
	st.global.u32 	[%rd5538], %r4159;
	bra.uni 	$L__BB0_8192;
$L__BB0_2669:
	add.s64 	%rd5536, %rd1, %rd5;
	mov.b32 	%r4158, 1160560640;
	st.global.u32 	[%rd5536], %r4158;
	bra.uni 	$L__BB0_8192;
$L__BB0_2670:
	add.s32 	%r4152, %r2, 2761;
	cvt.rn.f32.s32 	%f673, %r4152;
	setp.leu.f32 	%p2767, %f1, %f673;
	@%p2767 bra 	$L__BB0_2674;
	setp.neu.f32 	%p2769, %f1, %f671;
	@%p2769 bra 	$L__BB0_2673;
	add.s64 	%rd5534, %rd1, %rd5;
	mov.b32 	%r4156, 1160556544;
	st.global.u32 	[%rd5534], %r4156;
	bra.uni 	$L__BB0_8192;
$L__BB0_2673:
	add.s64 	%rd5532, %rd1, %rd5;
	mov.b32 	%r4155, 1160552448;
	st.global.u32 	[%rd5532], %r4155;
	bra.uni 	$L__BB0_8192;
$L__BB0_2674:
	setp.neu.f32 	%p2768, %f1, %f673;
	@%p2768 bra 	$L__BB0_2676;
	add.s64 	%rd5530, %rd1, %rd5;
	mov.b32 	%r4154, 1160548352;
	st.global.u32 	[%rd5530], %r4154;
	bra.uni 	$L__BB0_8192;
$L__BB0_2676:
	add.s64 	%rd5528, %rd1, %rd5;
	mov.b32 	%r4153, 1160544256;
	st.global.u32 	[%rd5528], %r4153;
	bra.uni 	$L__BB0_8192;
$L__BB0_2677:
	add.s32 	%r4140, %r2, 2755;
	cvt.rn.f32.s32 	%f674, %r4140;
	setp.leu.f32 	%p2759, %f1, %f674;
	@%p2759 bra 	$L__BB0_2685;
	add.s32 	%r4146, %r2, 2757;
	cvt.rn.f32.s32 	%f675, %r4146;
	setp.leu.f32 	%p2763, %f1, %f675;
	@%p2763 bra 	$L__BB0_2682;
	setp.neu.f32 	%p2765, %f1, %f670;
	@%p2765 bra 	$L__BB0_2681;
	add.s64 	%rd5526, %rd1, %rd5;
	mov.b32 	%r4150, 1160540160;
	st.global.u32 	[%rd5526], %r4150;
	bra.uni 	$L__BB0_8192;
$L__BB0_2681:
	add.s64 	%rd5524, %rd1, %rd5;
	mov.b32 	%r4149, 1160536064;
	st.global.u32 	[%rd5524], %r4149;
	bra.uni 	$L__BB0_8192;
$L__BB0_2682:
	setp.neu.f32 	%p2764, %f1, %f675;
	@%p2764 bra 	$L__BB0_2684;
	add.s64 	%rd5522, %rd1, %rd5;
	mov.b32 	%r4148, 1160531968;
	st.global.u32 	[%rd5522], %r4148;
	bra.uni 	$L__BB0_8192;
$L__BB0_2684:
	add.s64 	%rd5520, %rd1, %rd5;
	mov.b32 	%r4147, 1160527872;
	st.global.u32 	[%rd5520], %r4147;
	bra.uni 	$L__BB0_8192;
$L__BB0_2685:
	add.s32 	%r4141, %r2, 2753;
	cvt.rn.f32.s32 	%f676, %r4141;
	setp.leu.f32 	%p2760, %f1, %f676;
	@%p2760 bra 	$L__BB0_2689;
	setp.neu.f32 	%p2762, %f1, %f674;
	@%p2762 bra 	$L__BB0_2688;
	add.s64 	%rd5518, %rd1, %rd5;
	mov.b32 	%r4145, 1160523776;
	st.global.u32 	[%rd5518], %r4145;
	bra.uni 	$L__BB0_8192;
$L__BB0_2688:
	add.s64 	%rd5516, %rd1, %rd5;
	mov.b32 	%r4144, 1160519680;
	st.global.u32 	[%rd5516], %r4144;
	bra.uni 	$L__BB0_8192;
$L__BB0_2689:
	setp.neu.f32 	%p2761, %f1, %f676;
	@%p2761 bra 	$L__BB0_2691;
	add.s64 	%rd5514, %rd1, %rd5;
	mov.b32 	%r4143, 1160515584;
	st.global.u32 	[%rd5514], %r4143;
	bra.uni 	$L__BB0_8192;
$L__BB0_2691:
	add.s64 	%rd5512, %rd1, %rd5;
	mov.b32 	%r4142, 1160511488;
	st.global.u32 	[%rd5512], %r4142;
	bra.uni 	$L__BB0_8192;
$L__BB0_2692:
	add.s32 	%r4042, %r2, 2719;
	cvt.rn.f32.s32 	%f677, %r4042;
	setp.leu.f32 	%p2693, %f1, %f677;
	@%p2693 bra 	$L__BB0_2756;
	add.s32 	%r4090, %r2, 2735;
	cvt.rn.f32.s32 	%f678, %r4090;
	setp.leu.f32 	%p2725, %f1, %f678;
	@%p2725 bra 	$L__BB0_2725;
	add.s32 	%r4114, %r2, 2743;
	cvt.rn.f32.s32 	%f679, %r4114;
	setp.leu.f32 	%p2741, %f1, %f679;
	@%p2741 bra 	$L__BB0_2710;
	add.s32 	%r4126, %r2, 2747;
	cvt.rn.f32.s32 	%f680, %r4126;
	setp.leu.f32 	%p2749, %f1, %f680;
	@%p2749 bra 	$L__BB0_2703;
	add.s32 	%r4132, %r2, 2749;
	cvt.rn.f32.s32 	%f681, %r4132;
	setp.leu.f32 	%p2753, %f1, %f681;
	@%p2753 bra 	$L__BB0_2700;
	setp.neu.f32 	%p2755, %f1, %f645;
	@%p2755 bra 	$L__BB0_2699;
	add.s64 	%rd5510, %rd1, %rd5;
	mov.b32 	%r4136, 1160507392;
	st.global.u32 	[%rd5510], %r4136;
	bra.uni 	$L__BB0_8192;
$L__BB0_2699:
	add.s64 	%rd5508, %rd1, %rd5;
	mov.b32 	%r4135, 1160503296;
	st.global.u32 	[%rd5508], %r4135;
	bra.uni 	$L__BB0_8192;
$L__BB0_2700:
	setp.neu.f32 	%p2754, %f1, %f681;
	@%p2754 bra 	$L__BB0_2702;
	add.s64 	%rd5506, %rd1, %rd5;
	mov.b32 	%r4134, 1160499200;
	st.global.u32 	[%rd5506], %r4134;
	bra.uni 	$L__BB0_8192;
$L__BB0_2702:
	add.s64 	%rd5504, %rd1, %rd5;
	mov.b32 	%r4133, 1160495104;
	st.global.u32 	[%rd5504], %r4133;
	bra.uni 	$L__BB0_8192;
$L__BB0_2703:
	add.s32 	%r4127, %r2, 2745;
	cvt.rn.f32.s32 	%f682, %r4127;
	setp.leu.f32 	%p2750, %f1, %f682;
	@%p2750 bra 	$L__BB0_2707;
	setp.neu.f32 	%p2752, %f1, %f680;
	@%p2752 bra 	$L__BB0_2706;
	add.s64 	%rd5502, %rd1, %rd5;
	mov.b32 	%r4131, 1160491008;
	st.global.u32 	[%rd5502], %r4131;
	bra.uni 	$L__BB0_8192;
$L__BB0_2706:
	add.s64 	%rd5500, %rd1, %rd5;
	mov.b32 	%r4130, 1160486912;
	st.global.u32 	[%rd5500], %r4130;
	bra.uni 	$L__BB0_8192;
$L__BB0_2707:
	setp.neu.f32 	%p2751, %f1, %f682;
	@%p2751 bra 	$L__BB0_2709;
	add.s64 	%rd5498, %rd1, %rd5;
	mov.b32 	%r4129, 1160482816;
	st.global.u32 	[%rd5498], %r4129;
	bra.uni 	$L__BB0_8192;
$L__BB0_2709:
	add.s64 	%rd5496, %rd1, %rd5;
	mov.b32 	%r4128, 1160478720;
	st.global.u32 	[%rd5496], %r4128;
	bra.uni 	$L__BB0_8192;
$L__BB0_2710:
	add.s32 	%r4115, %r2, 2739;
	cvt.rn.f32.s32 	%f683, %r4115;
	setp.leu.f32 	%p2742, %f1, %f683;
	@%p2742 bra 	$L__BB0_2718;
	add.s32 	%r4121, %r2, 2741;
	cvt.rn.f32.s32 	%f684, %r4121;
	setp.leu.f32 	%p2746, %f1, %f684;
	@%p2746 bra 	$L__BB0_2715;
	setp.neu.f32 	%p2748, %f1, %f679;
	@%p2748 bra 	$L__BB0_2714;
	add.s64 	%rd5494, %rd1, %rd5;
	mov.b32 	%r4125, 1160474624;
	st.global.u32 	[%rd5494], %r4125;
	bra.uni 	$L__BB0_8192;
$L__BB0_2714:
	add.s64 	%rd5492, %rd1, %rd5;
	mov.b32 	%r4124, 1160470528;
	st.global.u32 	[%rd5492], %r4124;
	bra.uni 	$L__BB0_8192;
$L__BB0_2715:
	setp.neu.f32 	%p2747, %f1, %f684;
	@%p2747 bra 	$L__BB0_2717;
	add.s64 	%rd5490, %rd1, %rd5;
	mov.b32 	%r4123, 1160466432;
	st.global.u32 	[%rd5490], %r4123;
	bra.uni 	$L__BB0_8192;
$L__BB0_2717:
	add.s64 	%rd5488, %rd1, %rd5;
	mov.b32 	%r4122, 1160462336;
	st.global.u32 	[%rd5488], %r4122;
	bra.uni 	$L__BB0_8192;
$L__BB0_2718:
	add.s32 	%r4116, %r2, 2737;
	cvt.rn.f32.s32 	%f685, %r4116;
	setp.leu.f32 	%p2743, %f1, %f685;
	@%p2743 bra 	$L__BB0_2722;
	setp.neu.f32 	%p2745, %f1, %f683;
	@%p2745 bra 	$L__BB0_2721;
	add.s64 	%rd5486, %rd1, %rd5;
	mov.b32 	%r4120, 1160458240;
	st.global.u32 	[%rd5486], %r4120;
	bra.uni 	$L__BB0_8192;
$L__BB0_2721:
	add.s64 	%rd5484, %rd1, %rd5;
	mov.b32 	%r4119, 1160454144;
	st.global.u32 	[%rd5484], %r4119;
	bra.uni 	$L__BB0_8192;
$L__BB0_2722:
	setp.neu.f32 	%p2744, %f1, %f685;
	@%p2744 bra 	$L__BB0_2724;
	add.s64 	%rd5482, %rd1, %rd5;
	mov.b32 	%r4118, 1160450048;
	st.global.u32 	[%rd5482], %r4118;
	bra.uni 	$L__BB0_8192;
$L__BB0_2724:
	add.s64 	%rd5480, %rd1, %rd5;
	mov.b32 	%r4117, 1160445952;
	st.global.u32 	[%rd5480], %r4117;
	bra.uni 	$L__BB0_8192;
$L__BB0_2725:
	add.s32 	%r4091, %r2, 2727;
	cvt.rn.f32.s32 	%f686, %r4091;
	setp.leu.f32 	%p2726, %f1, %f686;
	@%p2726 bra 	$L__BB0_2741;
	add.s32 	%r4103, %r2, 2731;
	cvt.rn.f32.s32 	%f687, %r4103;
	setp.leu.f32 	%p2734, %f1, %f687;
	@%p2734 bra 	$L__BB0_2734;
	add.s32 	%r4109, %r2, 2733;
	cvt.rn.f32.s32 	%f688, %r4109;
	setp.leu.f32 	%p2738, %f1, %f688;
	@%p2738 bra 	$L__BB0_2731;
	setp.neu.f32 	%p2740, %f1, %f678;
	@%p2740 bra 	$L__BB0_2730;
	add.s64 	%rd5478, %rd1, %rd5;
	mov.b32 	%r4113, 1160441856;
	st.global.u32 	[%rd5478], %r4113;
	bra.uni 	$L__BB0_8192;
$L__BB0_2730:
	add.s64 	%rd5476, %rd1, %rd5;
	mov.b32 	%r4112, 1160437760;
	st.global.u32 	[%rd5476], %r4112;
	bra.uni 	$L__BB0_8192;
$L__BB0_2731:
	setp.neu.f32 	%p2739, %f1, %f688;
	@%p2739 bra 	$L__BB0_2733;
	add.s64 	%rd5474, %rd1, %rd5;
	mov.b32 	%r4111, 1160433664;
	st.global.u32 	[%rd5474], %r4111;
	bra.uni 	$L__BB0_8192;
$L__BB0_2733:
	add.s64 	%rd5472, %rd1, %rd5;
	mov.b32 	%r4110, 1160429568;
	st.global.u32 	[%rd5472], %r4110;
	bra.uni 	$L__BB0_8192;
$L__BB0_2734:
	add.s32 	%r4104, %r2, 2729;
	cvt.rn.f32.s32 	%f689, %r4104;
	setp.leu.f32 	%p2735, %f1, %f689;
	@%p2735 bra 	$L__BB0_2738;
	setp.neu.f32 	%p2737, %f1, %f687;
	@%p2737 bra 	$L__BB0_2737;
	add.s64 	%rd5470, %rd1, %rd5;
	mov.b32 	%r4108, 1160425472;
	st.global.u32 	[%rd5470], %r4108;
	bra.uni 	$L__BB0_8192;
$L__BB0_2737:
	add.s64 	%rd5468, %rd1, %rd5;
	mov.b32 	%r4107, 1160421376;
	st.global.u32 	[%rd5468], %r4107;
	bra.uni 	$L__BB0_8192;
$L__BB0_2738:
	setp.neu.f32 	%p2736, %f1, %f689;
	@%p2736 bra 	$L__BB0_2740;
	add.s64 	%rd5466, %rd1, %rd5;
	mov.b32 	%r4106, 1160417280;
	st.global.u32 	[%rd5466], %r4106;
	bra.uni 	$L__BB0_8192;
$L__BB0_2740:
	add.s64 	%rd5464, %rd1, %rd5;
	mov.b32 	%r4105, 1160413184;
	st.global.u32 	[%rd5464], %r4105;
	bra.uni 	$L__BB0_8192;
$L__BB0_2741:
	add.s32 	%r4092, %r2, 2723;
	cvt.rn.f32.s32 	%f690, %r4092;
	setp.leu.f32 	%p2727, %f1, %f690;
	@%p2727 bra 	$L__BB0_2749;
	add.s32 	%r4098, %r2, 2725;
	cvt.rn.f32.s32 	%f691, %r4098;
	setp.leu.f32 	%p2731, %f1, %f691;
	@%p2731 bra 	$L__BB0_2746;
	setp.neu.f32 	%p2733, %f1, %f686;
	@%p2733 bra 	$L__BB0_2745;
	add.s64 	%rd5462, %rd1, %rd5;
	mov.b32 	%r4102, 1160409088;
	st.global.u32 	[%rd5462], %r4102;
	bra.uni 	$L__BB0_8192;
$L__BB0_2745:
	add.s64 	%rd5460, %rd1, %rd5;
	mov.b32 	%r4101, 1160404992;
	st.global.u32 	[%rd5460], %r4101;
	bra.uni 	$L__BB0_8192;
$L__BB0_2746:
	setp.neu.f32 	%p2732, %f1, %f691;
	@%p2732 bra 	$L__BB0_2748;
	add.s64 	%rd5458, %rd1, %rd5;
	mov.b32 	%r4100, 1160400896;
	st.global.u32 	[%rd5458], %r4100;
	bra.uni 	$L__BB0_8192;
$L__BB0_2748:
	add.s64 	%rd5456, %rd1, %rd5;
	mov.b32 	%r4099, 1160396800;
	st.global.u32 	[%rd5456], %r4099;
	bra.uni 	$L__BB0_8192;
$L__BB0_2749:
	add.s32 	%r4093, %r2, 2721;
	cvt.rn.f32.s32 	%f692, %r4093;
	setp.leu.f32 	%p2728, %f1, %f692;
	@%p2728 bra 	$L__BB0_2753;
	setp.neu.f32 	%p2730, %f1, %f690;
	@%p2730 bra 	$L__BB0_2752;
	add.s64 	%rd5454, %rd1, %rd5;
	mov.b32 	%r4097, 1160392704;
	st.global.u32 	[%rd5454], %r4097;
	bra.uni 	$L__BB0_8192;
$L__BB0_2752:
	add.s64 	%rd5452, %rd1, %rd5;
	mov.b32 	%r4096, 1160388608;
	st.global.u32 	[%rd5452], %r4096;
	bra.uni 	$L__BB0_8192;
$L__BB0_2753:
	setp.neu.f32 	%p2729, %f1, %f692;
	@%p2729 bra 	$L__BB0_2755;
	add.s64 	%rd5450, %rd1, %rd5;
	mov.b32 	%r4095, 1160384512;
	st.global.u32 	[%rd5450], %r4095;
	bra.uni 	$L__BB0_8192;
$L__BB0_2755:
	add.s64 	%rd5448, %rd1, %rd5;
	mov.b32 	%r4094, 1160380416;
	st.global.u32 	[%rd5448], %r4094;
	bra.uni 	$L__BB0_8192;
$L__BB0_2756:
	add.s32 	%r4043, %r2, 2703;
	cvt.rn.f32.s32 	%f693, %r4043;
	setp.leu.f32 	%p2694, %f1, %f693;
	@%p2694 bra 	$L__BB0_2788;
	add.s32 	%r4067, %r2, 2711;
	cvt.rn.f32.s32 	%f694, %r4067;
	setp.leu.f32 	%p2710, %f1, %f694;
	@%p2710 bra 	$L__BB0_2773;
	add.s32 	%r4079, %r2, 2715;
	cvt.rn.f32.s32 	%f695, %r4079;
	setp.leu.f32 	%p2718, %f1, %f695;
	@%p2718 bra 	$L__BB0_2766;
	add.s32 	%r4085, %r2, 2717;
	cvt.rn.f32.s32 	%f696, %r4085;
	setp.leu.f32 	%p2722, %f1, %f696;
	@%p2722 bra 	$L__BB0_2763;
	setp.neu.f32 	%p2724, %f1, %f677;
	@%p2724 bra 	$L__BB0_2762;
	add.s64 	%rd5446, %rd1, %rd5;
	mov.b32 	%r4089, 1160376320;
	st.global.u32 	[%rd5446], %r4089;
	bra.uni 	$L__BB0_8192;
$L__BB0_2762:
	add.s64 	%rd5444, %rd1, %rd5;
	mov.b32 	%r4088, 1160372224;
	st.global.u32 	[%rd5444], %r4088;
	bra.uni 	$L__BB0_8192;
$L__BB0_2763:
	setp.neu.f32 	%p2723, %f1, %f696;
	@%p2723 bra 	$L__BB0_2765;
	add.s64 	%rd5442, %rd1, %rd5;
	mov.b32 	%r4087, 1160368128;
	st.global.u32 	[%rd5442], %r4087;
	bra.uni 	$L__BB0_8192;
$L__BB0_2765:
	add.s64 	%rd5440, %rd1, %rd5;
	mov.b32 	%r4086, 1160364032;
	st.global.u32 	[%rd5440], %r4086;
	bra.uni 	$L__BB0_8192;
$L__BB0_2766:
	add.s32 	%r4080, %r2, 2713;
	cvt.rn.f32.s32 	%f697, %r4080;
	setp.leu.f32 	%p2719, %f1, %f697;
	@%p2719 bra 	$L__BB0_2770;
	setp.neu.f32 	%p2721, %f1, %f695;
	@%p2721 bra 	$L__BB0_2769;
	add.s64 	%rd5438, %rd1, %rd5;
	mov.b32 	%r4084, 1160359936;
	st.global.u32 	[%rd5438], %r4084;
	bra.uni 	$L__BB0_8192;
$L__BB0_2769:
	add.s64 	%rd5436, %rd1, %rd5;
	mov.b32 	%r4083, 1160355840;
	st.global.u32 	[%rd5436], %r4083;
	bra.uni 	$L__BB0_8192;
$L__BB0_2770:
	setp.neu.f32 	%p2720, %f1, %f697;
	@%p2720 bra 	$L__BB0_2772;
	add.s64 	%rd5434, %rd1, %rd5;
	mov.b32 	%r4082, 1160351744;
	st.global.u32 	[%rd5434], %r4082;
	bra.uni 	$L__BB0_8192;
$L__BB0_2772:
	add.s64 	%rd5432, %rd1, %rd5;
	mov.b32 	%r4081, 1160347648;
	st.global.u32 	[%rd5432], %r4081;
	bra.uni 	$L__BB0_8192;
$L__BB0_2773:
	add.s32 	%r4068, %r2, 2707;
	cvt.rn.f32.s32 	%f698, %r4068;
	setp.leu.f32 	%p2711, %f1, %f698;
	@%p2711 bra 	$L__BB0_2781;
	add.s32 	%r4074, %r2, 2709;
	cvt.rn.f32.s32 	%f699, %r4074;
	setp.leu.f32 	%p2715, %f1, %f699;
	@%p2715 bra 	$L__BB0_2778;
	setp.neu.f32 	%p2717, %f1, %f694;
	@%p2717 bra 	$L__BB0_2777;
	add.s64 	%rd5430, %rd1, %rd5;
	mov.b32 	%r4078, 1160343552;
	st.global.u32 	[%rd5430], %r4078;
	bra.uni 	$L__BB0_8192;
$L__BB0_2777:
	add.s64 	%rd5428, %rd1, %rd5;
	mov.b32 	%r4077, 1160339456;
	st.global.u32 	[%rd5428], %r4077;
	bra.uni 	$L__BB0_8192;
$L__BB0_2778:
	setp.neu.f32 	%p2716, %f1, %f699;
	@%p2716 bra 	$L__BB0_2780;
	add.s64 	%rd5426, %rd1, %rd5;
	mov.b32 	%r4076, 1160335360;
	st.global.u32 	[%rd5426], %r4076;
	bra.uni 	$L__BB0_8192;
$L__BB0_2780:
	add.s64 	%rd5424, %rd1, %rd5;
	mov.b32 	%r4075, 1160331264;
	st.global.u32 	[%rd5424], %r4075;
	bra.uni 	$L__BB0_8192;
$L__BB0_2781:
	add.s32 	%r4069, %r2, 2705;
	cvt.rn.f32.s32 	%f700, %r4069;
	setp.leu.f32 	%p2712, %f1, %f700;
	@%p2712 bra 	$L__BB0_2785;
	setp.neu.f32 	%p2714, %f1, %f698;
	@%p2714 bra 	$L__BB0_2784;
	add.s64 	%rd5422, %rd1, %rd5;
	mov.b32 	%r4073, 1160327168;
	st.global.u32 	[%rd5422], %r4073;
	bra.uni 	$L__BB0_8192;
$L__BB0_2784:
	add.s64 	%rd5420, %rd1, %rd5;
	mov.b32 	%r4072, 1160323072;
	st.global.u32 	[%rd5420], %r4072;
	bra.uni 	$L__BB0_8192;
$L__BB0_2785:
	setp.neu.f32 	%p2713, %f1, %f700;
	@%p2713 bra 	$L__BB0_2787;
	add.s64 	%rd5418, %rd1, %rd5;
	mov.b32 	%r4071, 1160318976;
	st.global.u32 	[%rd5418], %r4071;
	bra.uni 	$L__BB0_8192;
$L__BB0_2787:
	add.s64 	%rd5416, %rd1, %rd5;
	mov.b32 	%r4070, 1160314880;
	st.global.u32 	[%rd5416], %r4070;
	bra.uni 	$L__BB0_8192;
$L__BB0_2788:
	add.s32 	%r4044, %r2, 2695;
	cvt.rn.f32.s32 	%f701, %r4044;
	setp.leu.f32 	%p2695, %f1, %f701;
	@%p2695 bra 	$L__BB0_2804;
	add.s32 	%r4056, %r2, 2699;
	cvt.rn.f32.s32 	%f702, %r4056;
	setp.leu.f32 	%p2703, %f1, %f702;
	@%p2703 bra 	$L__BB0_2797;
	add.s32 	%r4062, %r2, 2701;
	cvt.rn.f32.s32 	%f703, %r4062;
	setp.leu.f32 	%p2707, %f1, %f703;
	@%p2707 bra 	$L__BB0_2794;
	setp.neu.f32 	%p2709, %f1, %f693;
	@%p2709 bra 	$L__BB0_2793;
	add.s64 	%rd5414, %rd1, %rd5;
	mov.b32 	%r4066, 1160310784;
	st.global.u32 	[%rd5414], %r4066;
	bra.uni 	$L__BB0_8192;
$L__BB0_2793:
	add.s64 	%rd5412, %rd1, %rd5;
	mov.b32 	%r4065, 1160306688;
	st.global.u32 	[%rd5412], %r4065;
	bra.uni 	$L__BB0_8192;
$L__BB0_2794:
	setp.neu.f32 	%p2708, %f1, %f703;
	@%p2708 bra 	$L__BB0_2796;
	add.s64 	%rd5410, %rd1, %rd5;
	mov.b32 	%r4064, 1160302592;
	st.global.u32 	[%rd5410], %r4064;
	bra.uni 	$L__BB0_8192;
$L__BB0_2796:
	add.s64 	%rd5408, %rd1, %rd5;
	mov.b32 	%r4063, 1160298496;
	st.global.u32 	[%rd5408], %r4063;
	bra.uni 	$L__BB0_8192;
$L__BB0_2797:
	add.s32 	%r4057, %r2, 2697;
	cvt.rn.f32.s32 	%f704, %r4057;
	setp.leu.f32 	%p2704, %f1, %f704;
	@%p2704 bra 	$L__BB0_2801;
	setp.neu.f32 	%p2706, %f1, %f702;
	@%p2706 bra 	$L__BB0_2800;
	add.s64 	%rd5406, %rd1, %rd5;
	mov.b32 	%r4061, 1160294400;
	st.global.u32 	[%rd5406], %r4061;
	bra.uni 	$L__BB0_8192;
$L__BB0_2800:
	add.s64 	%rd5404, %rd1, %rd5;
	mov.b32 	%r4060, 1160290304;
	st.global.u32 	[%rd5404], %r4060;
	bra.uni 	$L__BB0_8192;
$L__BB0_2801:
	setp.neu.f32 	%p2705, %f1, %f704;
	@%p2705 bra 	$L__BB0_2803;
	add.s64 	%rd5402, %rd1, %rd5;
	mov.b32 	%r4059, 1160286208;
	st.global.u32 	[%rd5402], %r4059;
	bra.uni 	$L__BB0_8192;
$L__BB0_2803:
	add.s64 	%rd5400, %rd1, %rd5;
	mov.b32 	%r4058, 1160282112;
	st.global.u32 	[%rd5400], %r4058;
	bra.uni 	$L__BB0_8192;
$L__BB0_2804:
	add.s32 	%r4045, %r2, 2691;
	cvt.rn.f32.s32 	%f705, %r4045;
	setp.leu.f32 	%p2696, %f1, %f705;
	@%p2696 bra 	$L__BB0_2812;
	add.s32 	%r4051, %r2, 2693;
	cvt.rn.f32.s32 	%f706, %r4051;
	setp.leu.f32 	%p2700, %f1, %f706;
	@%p2700 bra 	$L__BB0_2809;
	setp.neu.f32 	%p2702, %f1, %f701;
	@%p2702 bra 	$L__BB0_2808;
	add.s64 	%rd5398, %rd1, %rd5;
	mov.b32 	%r4055, 1160278016;
	st.global.u32 	[%rd5398], %r4055;
	bra.uni 	$L__BB0_8192;
$L__BB0_2808:
	add.s64 	%rd5396, %rd1, %rd5;
	mov.b32 	%r4054, 1160273920;
	st.global.u32 	[%rd5396], %r4054;
	bra.uni 	$L__BB0_8192;
$L__BB0_2809:
	setp.neu.f32 	%p2701, %f1, %f706;
	@%p2701 bra 	$L__BB0_2811;
	add.s64 	%rd5394, %rd1, %rd5;
	mov.b32 	%r4053, 1160269824;
	st.global.u32 	[%rd5394], %r4053;
	bra.uni 	$L__BB0_8192;
$L__BB0_2811:
	add.s64 	%rd5392, %rd1, %rd5;
	mov.b32 	%r4052, 1160265728;
	st.global.u32 	[%rd5392], %r4052;
	bra.uni 	$L__BB0_8192;
$L__BB0_2812:
	add.s32 	%r4046, %r2, 2689;
	cvt.rn.f32.s32 	%f707, %r4046;
	setp.leu.f32 	%p2697, %f1, %f707;
	@%p2697 bra 	$L__BB0_2816;
	setp.neu.f32 	%p2699, %f1, %f705;
	@%p2699 bra 	$L__BB0_2815;
	add.s64 	%rd5390, %rd1, %rd5;
	mov.b32 	%r4050, 1160261632;
	st.global.u32 	[%rd5390], %r4050;
	bra.uni 	$L__BB0_8192;
$L__BB0_2815:
	add.s64 	%rd5388, %rd1, %rd5;
	mov.b32 	%r4049, 1160257536;
	st.global.u32 	[%rd5388], %r4049;
	bra.uni 	$L__BB0_8192;
$L__BB0_2816:
	setp.neu.f32 	%p2698, %f1, %f707;
	@%p2698 bra 	$L__BB0_2818;
	add.s64 	%rd5386, %rd1, %rd5;
	mov.b32 	%r4048, 1160253440;
	st.global.u32 	[%rd5386], %r4048;
	bra.uni 	$L__BB0_8192;
$L__BB0_2818:
	add.s64 	%rd5384, %rd1, %rd5;
	mov.b32 	%r4047, 1160249344;
	st.global.u32 	[%rd5384], %r4047;
	bra.uni 	$L__BB0_8192;
$L__BB0_2819:
	add.s32 	%r3850, %r2, 2623;
	cvt.rn.f32.s32 	%f708, %r3850;
	setp.leu.f32 	%p2565, %f1, %f708;
	@%p2565 bra 	$L__BB0_2947;
	add.s32 	%r3946, %r2, 2655;
	cvt.rn.f32.s32 	%f709, %r3946;
	setp.leu.f32 	%p2629, %f1, %f709;
	@%p2629 bra 	$L__BB0_2884;
	add.s32 	%r3994, %r2, 2671;
	cvt.rn.f32.s32 	%f710, %r3994;
	setp.leu.f32 	%p2661, %f1, %f710;
	@%p2661 bra 	$L__BB0_2853;
	add.s32 	%r4018, %r2, 2679;
	cvt.rn.f32.s32 	%f711, %r4018;
	setp.leu.f32 	%p2677, %f1, %f711;
	@%p2677 bra 	$L__BB0_2838;
	add.s32 	%r4030, %r2, 2683;
	cvt.rn.f32.s32 	%f712, %r4030;
	setp.leu.f32 	%p2685, %f1, %f712;
	@%p2685 bra 	$L__BB0_2831;
	add.s32 	%r4036, %r2, 2685;
	cvt.rn.f32.s32 	%f713, %r4036;
	setp.leu.f32 	%p2689, %f1, %f713;
	@%p2689 bra 	$L__BB0_2828;
	setp.neu.f32 	%p2691, %f1, %f644;
	@%p2691 bra 	$L__BB0_2827;
	add.s64 	%rd5382, %rd1, %rd5;
	mov.b32 	%r4040, 1160245248;
	st.global.u32 	[%rd5382], %r4040;
	bra.uni 	$L__BB0_8192;
$L__BB0_2827:
	add.s64 	%rd5380, %rd1, %rd5;
	mov.b32 	%r4039, 1160241152;
	st.global.u32 	[%rd5380], %r4039;
	bra.uni 	$L__BB0_8192;
$L__BB0_2828:
	setp.neu.f32 	%p2690, %f1, %f713;
	@%p2690 bra 	$L__BB0_2830;
	add.s64 	%rd5378, %rd1, %rd5;
	mov.b32 	%r4038, 1160237056;
	st.global.u32 	[%rd5378], %r4038;
	bra.uni 	$L__BB0_8192;
$L__BB0_2830:
	add.s64 	%rd5376, %rd1, %rd5;
	mov.b32 	%r4037, 1160232960;
	st.global.u32 	[%rd5376], %r4037;
	bra.uni 	$L__BB0_8192;
$L__BB0_2831:
	add.s32 	%r4031, %r2, 2681;
	cvt.rn.f32.s32 	%f714, %r4031;
	setp.leu.f32 	%p2686, %f1, %f714;
	@%p2686 bra 	$L__BB0_2835;
	setp.neu.f32 	%p2688, %f1, %f712;
	@%p2688 bra 	$L__BB0_2834;
	add.s64 	%rd5374, %rd1, %rd5;
	mov.b32 	%r4035, 1160228864;
	st.global.u32 	[%rd5374], %r4035;
	bra.uni 	$L__BB0_8192;
$L__BB0_2834:
	add.s64 	%rd5372, %rd1, %rd5;
	mov.b32 	%r4034, 1160224768;
	st.global.u32 	[%rd5372], %r4034;
	bra.uni 	$L__BB0_8192;
$L__BB0_2835:
	setp.neu.f32 	%p2687, %f1, %f714;
	@%p2687 bra 	$L__BB0_2837;
	add.s64 	%rd5370, %rd1, %rd5;
	mov.b32 	%r4033, 1160220672;
	st.global.u32 	[%rd5370], %r4033;
	bra.uni 	$L__BB0_8192;
$L__BB0_2837:
	add.s64 	%rd5368, %rd1, %rd5;
	mov.b32 	%r4032, 1160216576;
	st.global.u32 	[%rd5368], %r4032;
	bra.uni 	$L__BB0_8192;
$L__BB0_2838:
	add.s32 	%r4019, %r2, 2675;
	cvt.rn.f32.s32 	%f715, %r4019;
	setp.leu.f32 	%p2678, %f1, %f715;
	@%p2678 bra 	$L__BB0_2846;
	add.s32 	%r4025, %r2, 2677;
	cvt.rn.f32.s32 	%f716, %r4025;
	setp.leu.f32 	%p2682, %f1, %f716;
	@%p2682 bra 	$L__BB0_2843;
	setp.neu.f32 	%p2684, %f1, %f711;
	@%p2684 bra 	$L__BB0_2842;
	add.s64 	%rd5366, %rd1, %rd5;
	mov.b32 	%r4029, 1160212480;
	st.global.u32 	[%rd5366], %r4029;
	bra.uni 	$L__BB0_8192;
$L__BB0_2842:
	add.s64 	%rd5364, %rd1, %rd5;
	mov.b32 	%r4028, 1160208384;
	st.global.u32 	[%rd5364], %r4028;
	bra.uni 	$L__BB0_8192;
$L__BB0_2843:
	setp.neu.f32 	%p2683, %f1, %f716;
	@%p2683 bra 	$L__BB0_2845;
	add.s64 	%rd5362, %rd1, %rd5;
	mov.b32 	%r4027, 1160204288;
	st.global.u32 	[%rd5362], %r4027;
	bra.uni 	$L__BB0_8192;
$L__BB0_2845:
	add.s64 	%rd5360, %rd1, %rd5;
	mov.b32 	%r4026, 1160200192;
	st.global.u32 	[%rd5360], %r4026;
	bra.uni 	$L__BB0_8192;
$L__BB0_2846:
	add.s32 	%r4020, %r2, 2673;
	cvt.rn.f32.s32 	%f717, %r4020;
	setp.leu.f32 	%p2679, %f1, %f717;
	@%p2679 bra 	$L__BB0_2850;
	setp.neu.f32 	%p2681, %f1, %f715;
	@%p2681 bra 	$L__BB0_2849;
	add.s64 	%rd5358, %rd1, %rd5;
	mov.b32 	%r4024, 1160196096;
	st.global.u32 	[%rd5358], %r4024;
	bra.uni 	$L__BB0_8192;
$L__BB0_2849:
	add.s64 	%rd5356, %rd1, %rd5;
	mov.b32 	%r4023, 1160192000;
	st.global.u32 	[%rd5356], %r4023;
	bra.uni 	$L__BB0_8192;
$L__BB0_2850:
	setp.neu.f32 	%p2680, %f1, %f717;
	@%p2680 bra 	$L__BB0_2852;
	add.s64 	%rd5354, %rd1, %rd5;
	mov.b32 	%r4022, 1160187904;
	st.global.u32 	[%rd5354], %r4022;
	bra.uni 	$L__BB0_8192;
$L__BB0_2852:
	add.s64 	%rd5352, %rd1, %rd5;
	mov.b32 	%r4021, 1160183808;
	st.global.u32 	[%rd5352], %r4021;
	bra.uni 	$L__BB0_8192;
$L__BB0_2853:
	add.s32 	%r3995, %r2, 2663;
	cvt.rn.f32.s32 	%f718, %r3995;
	setp.leu.f32 	%p2662, %f1, %f718;
	@%p2662 bra 	$L__BB0_2869;
	add.s32 	%r4007, %r2, 2667;
	cvt.rn.f32.s32 	%f719, %r4007;
	setp.leu.f32 	%p2670, %f1, %f719;
	@%p2670 bra 	$L__BB0_2862;
	add.s32 	%r4013, %r2, 2669;
	cvt.rn.f32.s32 	%f720, %r4013;
	setp.leu.f32 	%p2674, %f1, %f720;
	@%p2674 bra 	$L__BB0_2859;
	setp.neu.f32 	%p2676, %f1, %f710;
	@%p2676 bra 	$L__BB0_2858;
	add.s64 	%rd5350, %rd1, %rd5;
	mov.b32 	%r4017, 1160179712;
	st.global.u32 	[%rd5350], %r4017;
	bra.uni 	$L__BB0_8192;
$L__BB0_2858:
	add.s64 	%rd5348, %rd1, %rd5;
	mov.b32 	%r4016, 1160175616;
	st.global.u32 	[%rd5348], %r4016;
	bra.uni 	$L__BB0_8192;
$L__BB0_2859:
	setp.neu.f32 	%p2675, %f1, %f720;
	@%p2675 bra 	$L__BB0_2861;
	add.s64 	%rd5346, %rd1, %rd5;
	mov.b32 	%r4015, 1160171520;
	st.global.u32 	[%rd5346], %r4015;
	bra.uni 	$L__BB0_8192;
$L__BB0_2861:
	add.s64 	%rd5344, %rd1, %rd5;
	mov.b32 	%r4014, 1160167424;
	st.global.u32 	[%rd5344], %r4014;
	bra.uni 	$L__BB0_8192;
$L__BB0_2862:
	add.s32 	%r4008, %r2, 2665;
	cvt.rn.f32.s32 	%f721, %r4008;
	setp.leu.f32 	%p2671, %f1, %f721;
	@%p2671 bra 	$L__BB0_2866;
	setp.neu.f32 	%p2673, %f1, %f719;
	@%p2673 bra 	$L__BB0_2865;
	add.s64 	%rd5342, %rd1, %rd5;
	mov.b32 	%r4012, 1160163328;
	st.global.u32 	[%rd5342], %r4012;
	bra.uni 	$L__BB0_8192;
$L__BB0_2865:
	add.s64 	%rd5340, %rd1, %rd5;
	mov.b32 	%r4011, 1160159232;
	st.global.u32 	[%rd5340], %r4011;
	bra.uni 	$L__BB0_8192;
$L__BB0_2866:
	setp.neu.f32 	%p2672, %f1, %f721;
	@%p2672 bra 	$L__BB0_2868;
	add.s64 	%rd5338, %rd1, %rd5;
	mov.b32 	%r4010, 1160155136;
	st.global.u32 	[%rd5338], %r4010;
	bra.uni 	$L__BB0_8192;
$L__BB0_2868:
	add.s64 	%rd5336, %rd1, %rd5;
	mov.b32 	%r4009, 1160151040;
	st.global.u32 	[%rd5336], %r4009;
	bra.uni 	$L__BB0_8192;
$L__BB0_2869:
	add.s32 	%r3996, %r2, 2659;
	cvt.rn.f32.s32 	%f722, %r3996;
	setp.leu.f32 	%p2663, %f1, %f722;
	@%p2663 bra 	$L__BB0_2877;
	add.s32 	%r4002, %r2, 2661;
	cvt.rn.f32.s32 	%f723, %r4002;
	setp.leu.f32 	%p2667, %f1, %f723;
	@%p2667 bra 	$L__BB0_2874;
	setp.neu.f32 	%p2669, %f1, %f718;
	@%p2669 bra 	$L__BB0_2873;
	add.s64 	%rd5334, %rd1, %rd5;
	mov.b32 	%r4006, 1160146944;
	st.global.u32 	[%rd5334], %r4006;
	bra.uni 	$L__BB0_8192;
$L__BB0_2873:
	add.s64 	%rd5332, %rd1, %rd5;
	mov.b32 	%r4005, 1160142848;
	st.global.u32 	[%rd5332], %r4005;
	bra.uni 	$L__BB0_8192;
$L__BB0_2874:
	setp.neu.f32 	%p2668, %f1, %f723;
	@%p2668 bra 	$L__BB0_2876;
	add.s64 	%rd5330, %rd1, %rd5;
	mov.b32 	%r4004, 1160138752;
	st.global.u32 	[%rd5330], %r4004;
	bra.uni 	$L__BB0_8192;
$L__BB0_2876:
	add.s64 	%rd5328, %rd1, %rd5;
	mov.b32 	%r4003, 1160134656;
	st.global.u32 	[%rd5328], %r4003;
	bra.uni 	$L__BB0_8192;
$L__BB0_2877:
	add.s32 	%r3997, %r2, 2657;
	cvt.rn.f32.s32 	%f724, %r3997;
	setp.leu.f32 	%p2664, %f1, %f724;
	@%p2664 bra 	$L__BB0_2881;
	setp.neu.f32 	%p2666, %f1, %f722;
	@%p2666 bra 	$L__BB0_2880;
	add.s64 	%rd5326, %rd1, %rd5;
	mov.b32 	%r4001, 1160130560;
	st.global.u32 	[%rd5326], %r4001;
	bra.uni 	$L__BB0_8192;
$L__BB0_2880:
	add.s64 	%rd5324, %rd1, %rd5;
	mov.b32 	%r4000, 1160126464;
	st.global.u32 	[%rd5324], %r4000;
	bra.uni 	$L__BB0_8192;
$L__BB0_2881:
	setp.neu.f32 	%p2665, %f1, %f724;
	@%p2665 bra 	$L__BB0_2883;
	add.s64 	%rd5322, %rd1, %rd5;
	mov.b32 	%r3999, 1160122368;
	st.global.u32 	[%rd5322], %r3999;
	bra.uni 	$L__BB0_8192;
$L__BB0_2883:
	add.s64 	%rd5320, %rd1, %rd5;
	mov.b32 	%r3998, 1160118272;
	st.global.u32 	[%rd5320], %r3998;
	bra.uni 	$L__BB0_8192;
$L__BB0_2884:
	add.s32 	%r3947, %r2, 2639;
	cvt.rn.f32.s32 	%f725, %r3947;
	setp.leu.f32 	%p2630, %f1, %f725;
	@%p2630 bra 	$L__BB0_2916;
	add.s32 	%r3971, %r2, 2647;
	cvt.rn.f32.s32 	%f726, %r3971;
	setp.leu.f32 	%p2646, %f1, %f726;
	@%p2646 bra 	$L__BB0_2901;
	add.s32 	%r3983, %r2, 2651;
	cvt.rn.f32.s32 	%f727, %r3983;
	setp.leu.f32 	%p2654, %f1, %f727;
	@%p2654 bra 	$L__BB0_2894;
	add.s32 	%r3989, %r2, 2653;
	cvt.rn.f32.s32 	%f728, %r3989;
	setp.leu.f32 	%p2658, %f1, %f728;
	@%p2658 bra 	$L__BB0_2891;
	setp.neu.f32 	%p2660, %f1, %f709;
	@%p2660 bra 	$L__BB0_2890;
	add.s64 	%rd5318, %rd1, %rd5;
	mov.b32 	%r3993, 1160114176;
	st.global.u32 	[%rd5318], %r3993;
	bra.uni 	$L__BB0_8192;
$L__BB0_2890:
	add.s64 	%rd5316, %rd1, %rd5;
	mov.b32 	%r3992, 1160110080;
	st.global.u32 	[%rd5316], %r3992;
	bra.uni 	$L__BB0_8192;
$L__BB0_2891:
	setp.neu.f32 	%p2659, %f1, %f728;
	@%p2659 bra 	$L__BB0_2893;
	add.s64 	%rd5314, %rd1, %rd5;
	mov.b32 	%r3991, 1160105984;
	st.global.u32 	[%rd5314], %r3991;
	bra.uni 	$L__BB0_8192;
$L__BB0_2893:
	add.s64 	%rd5312, %rd1, %rd5;
	mov.b32 	%r3990, 1160101888;
	st.global.u32 	[%rd5312], %r3990;
	bra.uni 	$L__BB0_8192;
$L__BB0_2894:
	add.s32 	%r3984, %r2, 2649;
	cvt.rn.f32.s32 	%f729, %r3984;
	setp.leu.f32 	%p2655, %f1, %f729;
	@%p2655 bra 	$L__BB0_2898;
	setp.neu.f32 	%p2657, %f1, %f727;
	@%p2657 bra 	$L__BB0_2897;
	add.s64 	%rd5310, %rd1, %rd5;
	mov.b32 	%r3988, 1160097792;
	st.global.u32 	[%rd5310], %r3988;
	bra.uni 	$L__BB0_8192;
$L__BB0_2897:
	add.s64 	%rd5308, %rd1, %rd5;
	mov.b32 	%r3987, 1160093696;
	st.global.u32 	[%rd5308], %r3987;
	bra.uni 	$L__BB0_8192;
$L__BB0_2898:
	setp.neu.f32 	%p2656, %f1, %f729;
	@%p2656 bra 	$L__BB0_2900;
	add.s64 	%rd5306, %rd1, %rd5;
	mov.b32 	%r3986, 1160089600;
	st.global.u32 	[%rd5306], %r3986;
	bra.uni 	$L__BB0_8192;
$L__BB0_2900:
	add.s64 	%rd5304, %rd1, %rd5;
	mov.b32 	%r3985, 1160085504;
	st.global.u32 	[%rd5304], %r3985;
	bra.uni 	$L__BB0_8192;
$L__BB0_2901:
	add.s32 	%r3972, %r2, 2643;
	cvt.rn.f32.s32 	%f730, %r3972;
	setp.leu.f32 	%p2647, %f1, %f730;
	@%p2647 bra 	$L__BB0_2909;
	add.s32 	%r3978, %r2, 2645;
	cvt.rn.f32.s32 	%f731, %r3978;
	setp.leu.f32 	%p2651, %f1, %f731;
	@%p2651 bra 	$L__BB0_2906;
	setp.neu.f32 	%p2653, %f1, %f726;
	@%p2653 bra 	$L__BB0_2905;
	add.s64 	%rd5302, %rd1, %rd5;
	mov.b32 	%r3982, 1160081408;
	st.global.u32 	[%rd5302], %r3982;
	bra.uni 	$L__BB0_8192;
$L__BB0_2905:
	add.s64 	%rd5300, %rd1, %rd5;
	mov.b32 	%r3981, 1160077312;
	st.global.u32 	[%rd5300], %r3981;
	bra.uni 	$L__BB0_8192;
$L__BB0_2906:
	setp.neu.f32 	%p2652, %f1, %f731;
	@%p2652 bra 	$L__BB0_2908;
	add.s64 	%rd5298, %rd1, %rd5;
	mov.b32 	%r3980, 1160073216;
	st.global.u32 	[%rd5298], %r3980;
	bra.uni 	$L__BB0_8192;
$L__BB0_2908:
	add.s64 	%rd5296, %rd1, %rd5;
	mov.b32 	%r3979, 1160069120;
	st.global.u32 	[%rd5296], %r3979;
	bra.uni 	$L__BB0_8192;
$L__BB0_2909:
	add.s32 	%r3973, %r2, 2641;
	cvt.rn.f32.s32 	%f732, %r3973;
	setp.leu.f32 	%p2648, %f1, %f732;
	@%p2648 bra 	$L__BB0_2913;
	setp.neu.f32 	%p2650, %f1, %f730;
	@%p2650 bra 	$L__BB0_2912;
	add.s64 	%rd5294, %rd1, %rd5;
	mov.b32 	%r3977, 1160065024;
	st.global.u32 	[%rd5294], %r3977;
	bra.uni 	$L__BB0_8192;
$L__BB0_2912:
	add.s64 	%rd5292, %rd1, %rd5;
	mov.b32 	%r3976, 1160060928;
	st.global.u32 	[%rd5292], %r3976;
	bra.uni 	$L__BB0_8192;
$L__BB0_2913:
	setp.neu.f32 	%p2649, %f1, %f732;
	@%p2649 bra 	$L__BB0_2915;
	add.s64 	%rd5290, %rd1, %rd5;
	mov.b32 	%r3975, 1160056832;
	st.global.u32 	[%rd5290], %r3975;
	bra.uni 	$L__BB0_8192;
$L__BB0_2915:
	add.s64 	%rd5288, %rd1, %rd5;
	mov.b32 	%r3974, 1160052736;
	st.global.u32 	[%rd5288], %r3974;
	bra.uni 	$L__BB0_8192;
$L__BB0_2916:
	add.s32 	%r3948, %r2, 2631;
	cvt.rn.f32.s32 	%f733, %r3948;
	setp.leu.f32 	%p2631, %f1, %f733;
	@%p2631 bra 	$L__BB0_2932;
	add.s32 	%r3960, %r2, 2635;
	cvt.rn.f32.s32 	%f734, %r3960;
	setp.leu.f32 	%p2639, %f1, %f734;
	@%p2639 bra 	$L__BB0_2925;
	add.s32 	%r3966, %r2, 2637;
	cvt.rn.f32.s32 	%f735, %r3966;
	setp.leu.f32 	%p2643, %f1, %f735;
	@%p2643 bra 	$L__BB0_2922;
	setp.neu.f32 	%p2645, %f1, %f725;
	@%p2645 bra 	$L__BB0_2921;
	add.s64 	%rd5286, %rd1, %rd5;
	mov.b32 	%r3970, 1160048640;
	st.global.u32 	[%rd5286], %r3970;
	bra.uni 	$L__BB0_8192;
$L__BB0_2921:
	add.s64 	%rd5284, %rd1, %rd5;
	mov.b32 	%r3969, 1160044544;
	st.global.u32 	[%rd5284], %r3969;
	bra.uni 	$L__BB0_8192;
$L__BB0_2922:
	setp.neu.f32 	%p2644, %f1, %f735;
	@%p2644 bra 	$L__BB0_2924;
	add.s64 	%rd5282, %rd1, %rd5;
	mov.b32 	%r3968, 1160040448;
	st.global.u32 	[%rd5282], %r3968;
	bra.uni 	$L__BB0_8192;
$L__BB0_2924:
	add.s64 	%rd5280, %rd1, %rd5;
	mov.b32 	%r3967, 1160036352;
	st.global.u32 	[%rd5280], %r3967;
	bra.uni 	$L__BB0_8192;
$L__BB0_2925:
	add.s32 	%r3961, %r2, 2633;
	cvt.rn.f32.s32 	%f736, %r3961;
	setp.leu.f32 	%p2640, %f1, %f736;
	@%p2640 bra 	$L__BB0_2929;
	setp.neu.f32 	%p2642, %f1, %f734;
	@%p2642 bra 	$L__BB0_2928;
	add.s64 	%rd5278, %rd1, %rd5;
	mov.b32 	%r3965, 1160032256;
	st.global.u32 	[%rd5278], %r3965;
	bra.uni 	$L__BB0_8192;
$L__BB0_2928:
	add.s64 	%rd5276, %rd1, %rd5;
	mov.b32 	%r3964, 1160028160;
	st.global.u32 	[%rd5276], %r3964;
	bra.uni 	$L__BB0_8192;
$L__BB0_2929:
	setp.neu.f32 	%p2641, %f1, %f736;
	@%p2641 bra 	$L__BB0_2931;
	add.s64 	%rd5274, %rd1, %rd5;
	mov.b32 	%r3963, 1160024064;
	st.global.u32 	[%rd5274], %r3963;
	bra.uni 	$L__BB0_8192;
$L__BB0_2931:
	add.s64 	%rd5272, %rd1, %rd5;
	mov.b32 	%r3962, 1160019968;
	st.global.u32 	[%rd5272], %r3962;
	bra.uni 	$L__BB0_8192;
$L__BB0_2932:
	add.s32 	%r3949, %r2, 2627;
	cvt.rn.f32.s32 	%f737, %r3949;
	setp.leu.f32 	%p2632, %f1, %f737;
	@%p2632 bra 	$L__BB0_2940;
	add.s32 	%r3955, %r2, 2629;
	cvt.rn.f32.s32 	%f738, %r3955;
	setp.leu.f32 	%p2636, %f1, %f738;
	@%p2636 bra 	$L__BB0_2937;
	setp.neu.f32 	%p2638, %f1, %f733;
	@%p2638 bra 	$L__BB0_2936;
	add.s64 	%rd5270, %rd1, %rd5;
	mov.b32 	%r3959, 1160015872;
	st.global.u32 	[%rd5270], %r3959;
	bra.uni 	$L__BB0_8192;
$L__BB0_2936:
	add.s64 	%rd5268, %rd1, %rd5;
	mov.b32 	%r3958, 1160011776;
	st.global.u32 	[%rd5268], %r3958;
	bra.uni 	$L__BB0_8192;
$L__BB0_2937:
	setp.neu.f32 	%p2637, %f1, %f738;
	@%p2637 bra 	$L__BB0_2939;
	add.s64 	%rd5266, %rd1, %rd5;
	mov.b32 	%r3957, 1160007680;
	st.global.u32 	[%rd5266], %r3957;
	bra.uni 	$L__BB0_8192;
$L__BB0_2939:
	add.s64 	%rd5264, %rd1, %rd5;
	mov.b32 	%r3956, 1160003584;
	st.global.u32 	[%rd5264], %r3956;
	bra.uni 	$L__BB0_8192;
$L__BB0_2940:
	add.s32 	%r3950, %r2, 2625;
	cvt.rn.f32.s32 	%f739, %r3950;
	setp.leu.f32 	%p2633, %f1, %f739;
	@%p2633 bra 	$L__BB0_2944;
	setp.neu.f32 	%p2635, %f1, %f737;
	@%p2635 bra 	$L__BB0_2943;
	add.s64 	%rd5262, %rd1, %rd5;
	mov.b32 	%r3954, 1159999488;
	st.global.u32 	[%rd5262], %r3954;
	bra.uni 	$L__BB0_8192;
$L__BB0_2943:
	add.s64 	%rd5260, %rd1, %rd5;
	mov.b32 	%r3953, 1159995392;
	st.global.u32 	[%rd5260], %r3953;
	bra.uni 	$L__BB0_8192;
$L__BB0_2944:
	setp.neu.f32 	%p2634, %f1, %f739;
	@%p2634 bra 	$L__BB0_2946;
	add.s64 	%rd5258, %rd1, %rd5;
	mov.b32 	%r3952, 1159991296;
	st.global.u32 	[%rd5258], %r3952;
	bra.uni 	$L__BB0_8192;
$L__BB0_2946:
	add.s64 	%rd5256, %rd1, %rd5;
	mov.b32 	%r3951, 1159987200;
	st.global.u32 	[%rd5256], %r3951;
	bra.uni 	$L__BB0_8192;
$L__BB0_2947:
	add.s32 	%r3851, %r2, 2591;
	cvt.rn.f32.s32 	%f740, %r3851;
	setp.leu.f32 	%p2566, %f1, %f740;
	@%p2566 bra 	$L__BB0_3011;
	add.s32 	%r3899, %r2, 2607;
	cvt.rn.f32.s32 	%f741, %r3899;
	setp.leu.f32 	%p2598, %f1, %f741;
	@%p2598 bra 	$L__BB0_2980;
	add.s32 	%r3923, %r2, 2615;
	cvt.rn.f32.s32 	%f742, %r3923;
	setp.leu.f32 	%p2614, %f1, %f742;
	@%p2614 bra 	$L__BB0_2965;
	add.s32 	%r3935, %r2, 2619;
	cvt.rn.f32.s32 	%f743, %r3935;
	setp.leu.f32 	%p2622, %f1, %f743;
	@%p2622 bra 	$L__BB0_2958;
	add.s32 	%r3941, %r2, 2621;
	cvt.rn.f32.s32 	%f744, %r3941;
	setp.leu.f32 	%p2626, %f1, %f744;
	@%p2626 bra 	$L__BB0_2955;
	setp.neu.f32 	%p2628, %f1, %f708;
	@%p2628 bra 	$L__BB0_2954;
	add.s64 	%rd5254, %rd1, %rd5;
	mov.b32 	%r3945, 1159983104;
	st.global.u32 	[%rd5254], %r3945;
	bra.uni 	$L__BB0_8192;
$L__BB0_2954:
	add.s64 	%rd5252, %rd1, %rd5;
	mov.b32 	%r3944, 1159979008;
	st.global.u32 	[%rd5252], %r3944;
	bra.uni 	$L__BB0_8192;
$L__BB0_2955:
	setp.neu.f32 	%p2627, %f1, %f744;
	@%p2627 bra 	$L__BB0_2957;
	add.s64 	%rd5250, %rd1, %rd5;
	mov.b32 	%r3943, 1159974912;
	st.global.u32 	[%rd5250], %r3943;
	bra.uni 	$L__BB0_8192;
$L__BB0_2957:
	add.s64 	%rd5248, %rd1, %rd5;
	mov.b32 	%r3942, 1159970816;
	st.global.u32 	[%rd5248], %r3942;
	bra.uni 	$L__BB0_8192;
$L__BB0_2958:
	add.s32 	%r3936, %r2, 2617;
	cvt.rn.f32.s32 	%f745, %r3936;
	setp.leu.f32 	%p2623, %f1, %f745;
	@%p2623 bra 	$L__BB0_2962;
	setp.neu.f32 	%p2625, %f1, %f743;
	@%p2625 bra 	$L__BB0_2961;
	add.s64 	%rd5246, %rd1, %rd5;
	mov.b32 	%r3940, 1159966720;
	st.global.u32 	[%rd5246], %r3940;
	bra.uni 	$L__BB0_8192;
$L__BB0_2961:
	add.s64 	%rd5244, %rd1, %rd5;
	mov.b32 	%r3939, 1159962624;
	st.global.u32 	[%rd5244], %r3939;
	bra.uni 	$L__BB0_8192;
$L__BB0_2962:
	setp.neu.f32 	%p2624, %f1, %f745;
	@%p2624 bra 	$L__BB0_2964;
	add.s64 	%rd5242, %rd1, %rd5;
	mov.b32 	%r3938, 1159958528;
	st.global.u32 	[%rd5242], %r3938;
	bra.uni 	$L__BB0_8192;
$L__BB0_2964:
	add.s64 	%rd5240, %rd1, %rd5;
	mov.b32 	%r3937, 1159954432;
	st.global.u32 	[%rd5240], %r3937;
	bra.uni 	$L__BB0_8192;
$L__BB0_2965:
	add.s32 	%r3924, %r2, 2611;
	cvt.rn.f32.s32 	%f746, %r3924;
	setp.leu.f32 	%p2615, %f1, %f746;
	@%p2615 bra 	$L__BB0_2973;
	add.s32 	%r3930, %r2, 2613;
	cvt.rn.f32.s32 	%f747, %r3930;
	setp.leu.f32 	%p2619, %f1, %f747;
	@%p2619 bra 	$L__BB0_2970;
	setp.neu.f32 	%p2621, %f1, %f742;
	@%p2621 bra 	$L__BB0_2969;
	add.s64 	%rd5238, %rd1, %rd5;
	mov.b32 	%r3934, 1159950336;
	st.global.u32 	[%rd5238], %r3934;
	bra.uni 	$L__BB0_8192;
$L__BB0_2969:
	add.s64 	%rd5236, %rd1, %rd5;
	mov.b32 	%r3933, 1159946240;
	st.global.u32 	[%rd5236], %r3933;
	bra.uni 	$L__BB0_8192;
$L__BB0_2970:
	setp.neu.f32 	%p2620, %f1, %f747;
	@%p2620 bra 	$L__BB0_2972;
	add.s64 	%rd5234, %rd1, %rd5;
	mov.b32 	%r3932, 1159942144;
	st.global.u32 	[%rd5234], %r3932;
	bra.uni 	$L__BB0_8192;
$L__BB0_2972:
	add.s64 	%rd5232, %rd1, %rd5;
	mov.b32 	%r3931, 1159938048;
	st.global.u32 	[%rd5232], %r3931;
	bra.uni 	$L__BB0_8192;
$L__BB0_2973:
	add.s32 	%r3925, %r2, 2609;
	cvt.rn.f32.s32 	%f748, %r3925;
	setp.leu.f32 	%p2616, %f1, %f748;
	@%p2616 bra 	$L__BB0_2977;
	setp.neu.f32 	%p2618, %f1, %f746;
	@%p2618 bra 	$L__BB0_2976;
	add.s64 	%rd5230, %rd1, %rd5;
	mov.b32 	%r3929, 1159933952;
	st.global.u32 	[%rd5230], %r3929;
	bra.uni 	$L__BB0_8192;
$L__BB0_2976:
	add.s64 	%rd5228, %rd1, %rd5;
	mov.b32 	%r3928, 1159929856;
	st.global.u32 	[%rd5228], %r3928;
	bra.uni 	$L__BB0_8192;
$L__BB0_2977:
	setp.neu.f32 	%p2617, %f1, %f748;
	@%p2617 bra 	$L__BB0_2979;
	add.s64 	%rd5226, %rd1, %rd5;
	mov.b32 	%r3927, 1159925760;
	st.global.u32 	[%rd5226], %r3927;
	bra.uni 	$L__BB0_8192;
$L__BB0_2979:
	add.s64 	%rd5224, %rd1, %rd5;
	mov.b32 	%r3926, 1159921664;
	st.global.u32 	[%rd5224], %r3926;
	bra.uni 	$L__BB0_8192;
$L__BB0_2980:
	add.s32 	%r3900, %r2, 2599;
	cvt.rn.f32.s32 	%f749, %r3900;
	setp.leu.f32 	%p2599, %f1, %f749;
	@%p2599 bra 	$L__BB0_2996;
	add.s32 	%r3912, %r2, 2603;
	cvt.rn.f32.s32 	%f750, %r3912;
	setp.leu.f32 	%p2607, %f1, %f750;
	@%p2607 bra 	$L__BB0_2989;
	add.s32 	%r3918, %r2, 2605;
	cvt.rn.f32.s32 	%f751, %r3918;
	setp.leu.f32 	%p2611, %f1, %f751;
	@%p2611 bra 	$L__BB0_2986;
	setp.neu.f32 	%p2613, %f1, %f741;
	@%p2613 bra 	$L__BB0_2985;
	add.s64 	%rd5222, %rd1, %rd5;
	mov.b32 	%r3922, 1159917568;
	st.global.u32 	[%rd5222], %r3922;
	bra.uni 	$L__BB0_8192;
$L__BB0_2985:
	add.s64 	%rd5220, %rd1, %rd5;
	mov.b32 	%r3921, 1159913472;
	st.global.u32 	[%rd5220], %r3921;
	bra.uni 	$L__BB0_8192;
$L__BB0_2986:
	setp.neu.f32 	%p2612, %f1, %f751;
	@%p2612 bra 	$L__BB0_2988;
	add.s64 	%rd5218, %rd1, %rd5;
	mov.b32 	%r3920, 1159909376;
	st.global.u32 	[%rd5218], %r3920;
	bra.uni 	$L__BB0_8192;
$L__BB0_2988:
	add.s64 	%rd5216, %rd1, %rd5;
	mov.b32 	%r3919, 1159905280;
	st.global.u32 	[%rd5216], %r3919;
	bra.uni 	$L__BB0_8192;
$L__BB0_2989:
	add.s32 	%r3913, %r2, 2601;
	cvt.rn.f32.s32 	%f752, %r3913;
	setp.leu.f32 	%p2608, %f1, %f752;
	@%p2608 bra 	$L__BB0_2993;
	setp.neu.f32 	%p2610, %f1, %f750;
	@%p2610 bra 	$L__BB0_2992;
	add.s64 	%rd5214, %rd1, %rd5;
	mov.b32 	%r3917, 1159901184;
	st.global.u32 	[%rd5214], %r3917;
	bra.uni 	$L__BB0_8192;
$L__BB0_2992:
	add.s64 	%rd5212, %rd1, %rd5;
	mov.b32 	%r3916, 1159897088;
	st.global.u32 	[%rd5212], %r3916;
	bra.uni 	$L__BB0_8192;
$L__BB0_2993:
	setp.neu.f32 	%p2609, %f1, %f752;
	@%p2609 bra 	$L__BB0_2995;
	add.s64 	%rd5210, %rd1, %rd5;
	mov.b32 	%r3915, 1159892992;
	st.global.u32 	[%rd5210], %r3915;
	bra.uni 	$L__BB0_8192;
$L__BB0_2995:
	add.s64 	%rd5208, %rd1, %rd5;
	mov.b32 	%r3914, 1159888896;
	st.global.u32 	[%rd5208], %r3914;
	bra.uni 	$L__BB0_8192;
$L__BB0_2996:
	add.s32 	%r3901, %r2, 2595;
	cvt.rn.f32.s32 	%f753, %r3901;
	setp.leu.f32 	%p2600, %f1, %f753;
	@%p2600 bra 	$L__BB0_3004;
	add.s32 	%r3907, %r2, 2597;
	cvt.rn.f32.s32 	%f754, %r3907;
	setp.leu.f32 	%p2604, %f1, %f754;
	@%p2604 bra 	$L__BB0_3001;
	setp.neu.f32 	%p2606, %f1, %f749;
	@%p2606 bra 	$L__BB0_3000;
	add.s64 	%rd5206, %rd1, %rd5;
	mov.b32 	%r3911, 1159884800;
	st.global.u32 	[%rd5206], %r3911;
	bra.uni 	$L__BB0_8192;
$L__BB0_3000:
	add.s64 	%rd5204, %rd1, %rd5;
	mov.b32 	%r3910, 1159880704;
	st.global.u32 	[%rd5204], %r3910;
	bra.uni 	$L__BB0_8192;
$L__BB0_3001:
	setp.neu.f32 	%p2605, %f1, %f754;
	@%p2605 bra 	$L__BB0_3003;
	add.s64 	%rd5202, %rd1, %rd5;
	mov.b32 	%r3909, 1159876608;
	st.global.u32 	[%rd5202], %r3909;
	bra.uni 	$L__BB0_8192;
$L__BB0_3003:
	add.s64 	%rd5200, %rd1, %rd5;
	mov.b32 	%r3908, 1159872512;
	st.global.u32 	[%rd5200], %r3908;
	bra.uni 	$L__BB0_8192;
$L__BB0_3004:
	add.s32 	%r3902, %r2, 2593;
	cvt.rn.f32.s32 	%f755, %r3902;
	setp.leu.f32 	%p2601, %f1, %f755;
	@%p2601 bra 	$L__BB0_3008;
	setp.neu.f32 	%p2603, %f1, %f753;
	@%p2603 bra 	$L__BB0_3007;
	add.s64 	%rd5198, %rd1, %rd5;
	mov.b32 	%r3906, 1159868416;
	st.global.u32 	[%rd5198], %r3906;
	bra.uni 	$L__BB0_8192;
$L__BB0_3007:
	add.s64 	%rd5196, %rd1, %rd5;
	mov.b32 	%r3905, 1159864320;
	st.global.u32 	[%rd5196], %r3905;
	bra.uni 	$L__BB0_8192;
$L__BB0_3008:
	setp.neu.f32 	%p2602, %f1, %f755;
	@%p2602 bra 	$L__BB0_3010;
	add.s64 	%rd5194, %rd1, %rd5;
	mov.b32 	%r3904, 1159860224;
	st.global.u32 	[%rd5194], %r3904;
	bra.uni 	$L__BB0_8192;
$L__BB0_3010:
	add.s64 	%rd5192, %rd1, %rd5;
	mov.b32 	%r3903, 1159856128;
	st.global.u32 	[%rd5192], %r3903;
	bra.uni 	$L__BB0_8192;
$L__BB0_3011:
	add.s32 	%r3852, %r2, 2575;
	cvt.rn.f32.s32 	%f756, %r3852;
	setp.leu.f32 	%p2567, %f1, %f756;
	@%p2567 bra 	$L__BB0_3043;
	add.s32 	%r3876, %r2, 2583;
	cvt.rn.f32.s32 	%f757, %r3876;
	setp.leu.f32 	%p2583, %f1, %f757;
	@%p2583 bra 	$L__BB0_3028;
	add.s32 	%r3888, %r2, 2587;
	cvt.rn.f32.s32 	%f758, %r3888;
	setp.leu.f32 	%p2591, %f1, %f758;
	@%p2591 bra 	$L__BB0_3021;
	add.s32 	%r3894, %r2, 2589;
	cvt.rn.f32.s32 	%f759, %r3894;
	setp.leu.f32 	%p2595, %f1, %f759;
	@%p2595 bra 	$L__BB0_3018;
	setp.neu.f32 	%p2597, %f1, %f740;
	@%p2597 bra 	$L__BB0_3017;
	add.s64 	%rd5190, %rd1, %rd5;
	mov.b32 	%r3898, 1159852032;
	st.global.u32 	[%rd5190], %r3898;
	bra.uni 	$L__BB0_8192;
$L__BB0_3017:
	add.s64 	%rd5188, %rd1, %rd5;
	mov.b32 	%r3897, 1159847936;
	st.global.u32 	[%rd5188], %r3897;
	bra.uni 	$L__BB0_8192;
$L__BB0_3018:
	setp.neu.f32 	%p2596, %f1, %f759;
	@%p2596 bra 	$L__BB0_3020;
	add.s64 	%rd5186, %rd1, %rd5;
	mov.b32 	%r3896, 1159843840;
	st.global.u32 	[%rd5186], %r3896;
	bra.uni 	$L__BB0_8192;
$L__BB0_3020:
	add.s64 	%rd5184, %rd1, %rd5;
	mov.b32 	%r3895, 1159839744;
	st.global.u32 	[%rd5184], %r3895;
	bra.uni 	$L__BB0_8192;
$L__BB0_3021:
	add.s32 	%r3889, %r2, 2585;
	cvt.rn.f32.s32 	%f760, %r3889;
	setp.leu.f32 	%p2592, %f1, %f760;
	@%p2592 bra 	$L__BB0_3025;
	setp.neu.f32 	%p2594, %f1, %f758;
	@%p2594 bra 	$L__BB0_3024;
	add.s64 	%rd5182, %rd1, %rd5;
	mov.b32 	%r3893, 1159835648;
	st.global.u32 	[%rd5182], %r3893;
	bra.uni 	$L__BB0_8192;
$L__BB0_3024:
	add.s64 	%rd5180, %rd1, %rd5;
	mov.b32 	%r3892, 1159831552;
	st.global.u32 	[%rd5180], %r3892;
	bra.uni 	$L__BB0_8192;
$L__BB0_3025:
	setp.neu.f32 	%p2593, %f1, %f760;
	@%p2593 bra 	$L__BB0_3027;
	add.s64 	%rd5178, %rd1, %rd5;
	mov.b32 	%r3891, 1159827456;
	st.global.u32 	[%rd5178], %r3891;
	bra.uni 	$L__BB0_8192;
$L__BB0_3027:
	add.s64 	%rd5176, %rd1, %rd5;
	mov.b32 	%r3890, 1159823360;
	st.global.u32 	[%rd5176], %r3890;
	bra.uni 	$L__BB0_8192;
$L__BB0_3028:
	add.s32 	%r3877, %r2, 2579;
	cvt.rn.f32.s32 	%f761, %r3877;
	setp.leu.f32 	%p2584, %f1, %f761;
	@%p2584 bra 	$L__BB0_3036;
	add.s32 	%r3883, %r2, 2581;
	cvt.rn.f32.s32 	%f762, %r3883;
	setp.leu.f32 	%p2588, %f1, %f762;
	@%p2588 bra 	$L__BB0_3033;
	setp.neu.f32 	%p2590, %f1, %f757;
	@%p2590 bra 	$L__BB0_3032;
	add.s64 	%rd5174, %rd1, %rd5;
	mov.b32 	%r3887, 1159819264;
	st.global.u32 	[%rd5174], %r3887;
	bra.uni 	$L__BB0_8192;
$L__BB0_3032:
	add.s64 	%rd5172, %rd1, %rd5;
	mov.b32 	%r3886, 1159815168;
	st.global.u32 	[%rd5172], %r3886;
	bra.uni 	$L__BB0_8192;
$L__BB0_3033:
	setp.neu.f32 	%p2589, %f1, %f762;
	@%p2589 bra 	$L__BB0_3035;
	add.s64 	%rd5170, %rd1, %rd5;
	mov.b32 	%r3885, 1159811072;
	st.global.u32 	[%rd5170], %r3885;
	bra.uni 	$L__BB0_8192;
$L__BB0_3035:
	add.s64 	%rd5168, %rd1, %rd5;
	mov.b32 	%r3884, 1159806976;
	st.global.u32 	[%rd5168], %r3884;
	bra.uni 	$L__BB0_8192;
$L__BB0_3036:
	add.s32 	%r3878, %r2, 2577;
	cvt.rn.f32.s32 	%f763, %r3878;
	setp.leu.f32 	%p2585, %f1, %f763;
	@%p2585 bra 	$L__BB0_3040;
	setp.neu.f32 	%p2587, %f1, %f761;
	@%p2587 bra 	$L__BB0_3039;
	add.s64 	%rd5166, %rd1, %rd5;
	mov.b32 	%r3882, 1159802880;
	st.global.u32 	[%rd5166], %r3882;
	bra.uni 	$L__BB0_8192;
$L__BB0_3039:
	add.s64 	%rd5164, %rd1, %rd5;
	mov.b32 	%r3881, 1159798784;
	st.global.u32 	[%rd5164], %r3881;
	bra.uni 	$L__BB0_8192;
$L__BB0_3040:
	setp.neu.f32 	%p2586, %f1, %f763;
	@%p2586 bra 	$L__BB0_3042;
	add.s64 	%rd5162, %rd1, %rd5;
	mov.b32 	%r3880, 1159794688;
	st.global.u32 	[%rd5162], %r3880;
	bra.uni 	$L__BB0_8192;
$L__BB0_3042:
	add.s64 	%rd5160, %rd1, %rd5;
	mov.b32 	%r3879, 1159790592;
	st.global.u32 	[%rd5160], %r3879;
	bra.uni 	$L__BB0_8192;
$L__BB0_3043:
	add.s32 	%r3853, %r2, 2567;
	cvt.rn.f32.s32 	%f764, %r3853;
	setp.leu.f32 	%p2568, %f1, %f764;
	@%p2568 bra 	$L__BB0_3059;
	add.s32 	%r3865, %r2, 2571;
	cvt.rn.f32.s32 	%f765, %r3865;
	setp.leu.f32 	%p2576, %f1, %f765;
	@%p2576 bra 	$L__BB0_3052;
	add.s32 	%r3871, %r2, 2573;
	cvt.rn.f32.s32 	%f766, %r3871;
	setp.leu.f32 	%p2580, %f1, %f766;
	@%p2580 bra 	$L__BB0_3049;
	setp.neu.f32 	%p2582, %f1, %f756;
	@%p2582 bra 	$L__BB0_3048;
	add.s64 	%rd5158, %rd1, %rd5;
	mov.b32 	%r3875, 1159786496;
	st.global.u32 	[%rd5158], %r3875;
	bra.uni 	$L__BB0_8192;
$L__BB0_3048:
	add.s64 	%rd5156, %rd1, %rd5;
	mov.b32 	%r3874, 1159782400;
	st.global.u32 	[%rd5156], %r3874;
	bra.uni 	$L__BB0_8192;
$L__BB0_3049:
	setp.neu.f32 	%p2581, %f1, %f766;
	@%p2581 bra 	$L__BB0_3051;
	add.s64 	%rd5154, %rd1, %rd5;
	mov.b32 	%r3873, 1159778304;
	st.global.u32 	[%rd5154], %r3873;
	bra.uni 	$L__BB0_8192;
$L__BB0_3051:
	add.s64 	%rd5152, %rd1, %rd5;
	mov.b32 	%r3872, 1159774208;
	st.global.u32 	[%rd5152], %r3872;
	bra.uni 	$L__BB0_8192;
$L__BB0_3052:
	add.s32 	%r3866, %r2, 2569;
	cvt.rn.f32.s32 	%f767, %r3866;
	setp.leu.f32 	%p2577, %f1, %f767;
	@%p2577 bra 	$L__BB0_3056;
	setp.neu.f32 	%p2579, %f1, %f765;
	@%p2579 bra 	$L__BB0_3055;
	add.s64 	%rd5150, %rd1, %rd5;
	mov.b32 	%r3870, 1159770112;
	st.global.u32 	[%rd5150], %r3870;
	bra.uni 	$L__BB0_8192;
$L__BB0_3055:
	add.s64 	%rd5148, %rd1, %rd5;
	mov.b32 	%r3869, 1159766016;
	st.global.u32 	[%rd5148], %r3869;
	bra.uni 	$L__BB0_8192;
$L__BB0_3056:
	setp.neu.f32 	%p2578, %f1, %f767;
	@%p2578 bra 	$L__BB0_3058;
	add.s64 	%rd5146, %rd1, %rd5;
	mov.b32 	%r3868, 1159761920;
	st.global.u32 	[%rd5146], %r3868;
	bra.uni 	$L__BB0_8192;
$L__BB0_3058:
	add.s64 	%rd5144, %rd1, %rd5;
	mov.b32 	%r3867, 1159757824;
	st.global.u32 	[%rd5144], %r3867;
	bra.uni 	$L__BB0_8192;
$L__BB0_3059:
	add.s32 	%r3854, %r2, 2563;
	cvt.rn.f32.s32 	%f768, %r3854;
	setp.leu.f32 	%p2569, %f1, %f768;
	@%p2569 bra 	$L__BB0_3067;
	add.s32 	%r3860, %r2, 2565;
	cvt.rn.f32.s32 	%f769, %r3860;
	setp.leu.f32 	%p2573, %f1, %f769;
	@%p2573 bra 	$L__BB0_3064;
	setp.neu.f32 	%p2575, %f1, %f764;
	@%p2575 bra 	$L__BB0_3063;
	add.s64 	%rd5142, %rd1, %rd5;
	mov.b32 	%r3864, 1159753728;
	st.global.u32 	[%rd5142], %r3864;
	bra.uni 	$L__BB0_8192;
$L__BB0_3063:
	add.s64 	%rd5140, %rd1, %rd5;
	mov.b32 	%r3863, 1159749632;
	st.global.u32 	[%rd5140], %r3863;
	bra.uni 	$L__BB0_8192;
$L__BB0_3064:
	setp.neu.f32 	%p2574, %f1, %f769;
	@%p2574 bra 	$L__BB0_3066;
	add.s64 	%rd5138, %rd1, %rd5;
	mov.b32 	%r3862, 1159745536;
	st.global.u32 	[%rd5138], %r3862;
	bra.uni 	$L__BB0_8192;
$L__BB0_3066:
	add.s64 	%rd5136, %rd1, %rd5;
	mov.b32 	%r3861, 1159741440;
	st.global.u32 	[%rd5136], %r3861;
	bra.uni 	$L__BB0_8192;
$L__BB0_3067:
	add.s32 	%r3855, %r2, 2561;
	cvt.rn.f32.s32 	%f770, %r3855;
	setp.leu.f32 	%p2570, %f1, %f770;
	@%p2570 bra 	$L__BB0_3071;
	setp.neu.f32 	%p2572, %f1, %f768;
	@%p2572 bra 	$L__BB0_3070;
	add.s64 	%rd5134, %rd1, %rd5;
	mov.b32 	%r3859, 1159737344;
	st.global.u32 	[%rd5134], %r3859;
	bra.uni 	$L__BB0_8192;
$L__BB0_3070:
	add.s64 	%rd5132, %rd1, %rd5;
	mov.b32 	%r3858, 1159733248;
	st.global.u32 	[%rd5132], %r3858;
	bra.uni 	$L__BB0_8192;
$L__BB0_3071:
	setp.neu.f32 	%p2571, %f1, %f770;
	@%p2571 bra 	$L__BB0_3073;
	add.s64 	%rd5130, %rd1, %rd5;
	mov.b32 	%r3857, 1159729152;
	st.global.u32 	[%rd5130], %r3857;
	bra.uni 	$L__BB0_8192;
$L__BB0_3073:
	add.s64 	%rd5128, %rd1, %rd5;
	mov.b32 	%r3856, 1159725056;
	st.global.u32 	[%rd5128], %r3856;
	bra.uni 	$L__BB0_8192;
$L__BB0_3074:
	add.s32 	%r3081, %r2, 2303;
	cvt.rn.f32.s32 	%f771, %r3081;
	setp.leu.f32 	%p2052, %f1, %f771;
	@%p2052 bra 	$L__BB0_3586;
	add.s32 	%r3465, %r2, 2431;
	cvt.rn.f32.s32 	%f772, %r3465;
	setp.leu.f32 	%p2308, %f1, %f772;
	@%p2308 bra 	$L__BB0_3331;
	add.s32 	%r3657, %r2, 2495;
	cvt.rn.f32.s32 	%f773, %r3657;
	setp.leu.f32 	%p2436, %f1, %f773;
	@%p2436 bra 	$L__BB0_3204;
	add.s32 	%r3753, %r2, 2527;
	cvt.rn.f32.s32 	%f774, %r3753;
	setp.leu.f32 	%p2500, %f1, %f774;
	@%p2500 bra 	$L__BB0_3141;
	add.s32 	%r3801, %r2, 2543;
	cvt.rn.f32.s32 	%f775, %r3801;
	setp.leu.f32 	%p2532, %f1, %f775;
	@%p2532 bra 	$L__BB0_3110;
	add.s32 	%r3825, %r2, 2551;
	cvt.rn.f32.s32 	%f776, %r3825;
	setp.leu.f32 	%p2548, %f1, %f776;
	@%p2548 bra 	$L__BB0_3095;
	add.s32 	%r3837, %r2, 2555;
	cvt.rn.f32.s32 	%f777, %r3837;
	setp.leu.f32 	%p2556, %f1, %f777;
	@%p2556 bra 	$L__BB0_3088;
	add.s32 	%r3843, %r2, 2557;
	cvt.rn.f32.s32 	%f778, %r3843;
	setp.leu.f32 	%p2560, %f1, %f778;
	@%p2560 bra 	$L__BB0_3085;
	setp.neu.f32 	%p2562, %f1, %f515;
	@%p2562 bra 	$L__BB0_3084;
	add.s64 	%rd5126, %rd1, %rd5;
	mov.b32 	%r3847, 1159720960;
	st.global.u32 	[%rd5126], %r3847;
	bra.uni 	$L__BB0_8192;
$L__BB0_3084:
	add.s64 	%rd5124, %rd1, %rd5;
	mov.b32 	%r3846, 1159716864;
	st.global.u32 	[%rd5124], %r3846;
	bra.uni 	$L__BB0_8192;
$L__BB0_3085:
	setp.neu.f32 	%p2561, %f1, %f778;
	@%p2561 bra 	$L__BB0_3087;
	add.s64 	%rd5122, %rd1, %rd5;
	mov.b32 	%r3845, 1159712768;
	st.global.u32 	[%rd5122], %r3845;
	bra.uni 	$L__BB0_8192;
$L__BB0_3087:
	add.s64 	%rd5120, %rd1, %rd5;
	mov.b32 	%r3844, 1159708672;
	st.global.u32 	[%rd5120], %r3844;
	bra.uni 	$L__BB0_8192;
$L__BB0_3088:
	add.s32 	%r3838, %r2, 2553;
	cvt.rn.f32.s32 	%f779, %r3838;
	setp.leu.f32 	%p2557, %f1, %f779;
	@%p2557 bra 	$L__BB0_3092;
	setp.neu.f32 	%p2559, %f1, %f777;
	@%p2559 bra 	$L__BB0_3091;
	add.s64 	%rd5118, %rd1, %rd5;
	mov.b32 	%r3842, 1159704576;
	st.global.u32 	[%rd5118], %r3842;
	bra.uni 	$L__BB0_8192;
$L__BB0_3091:
	add.s64 	%rd5116, %rd1, %rd5;
	mov.b32 	%r3841, 1159700480;
	st.global.u32 	[%rd5116], %r3841;
	bra.uni 	$L__BB0_8192;
$L__BB0_3092:
	setp.neu.f32 	%p2558, %f1, %f779;
	@%p2558 bra 	$L__BB0_3094;
	add.s64 	%rd5114, %rd1, %rd5;
	mov.b32 	%r3840, 1159696384;
	st.global.u32 	[%rd5114], %r3840;
	bra.uni 	$L__BB0_8192;
$L__BB0_3094:
	add.s64 	%rd5112, %rd1, %rd5;
	mov.b32 	%r3839, 1159692288;
	st.global.u32 	[%rd5112], %r3839;
	bra.uni 	$L__BB0_8192;
$L__BB0_3095:
	add.s32 	%r3826, %r2, 2547;
	cvt.rn.f32.s32 	%f780, %r3826;
	setp.leu.f32 	%p2549, %f1, %f780;
	@%p2549 bra 	$L__BB0_3103;
	add.s32 	%r3832, %r2, 2549;
	cvt.rn.f32.s32 	%f781, %r3832;
	setp.leu.f32 	%p2553, %f1, %f781;
	@%p2553 bra 	$L__BB0_3100;
	setp.neu.f32 	%p2555, %f1, %f776;
	@%p2555 bra 	$L__BB0_3099;
	add.s64 	%rd5110, %rd1, %rd5;
	mov.b32 	%r3836, 1159688192;
	st.global.u32 	[%rd5110], %r3836;
	bra.uni 	$L__BB0_8192;
$L__BB0_3099:
	add.s64 	%rd5108, %rd1, %rd5;
	mov.b32 	%r3835, 1159684096;
	st.global.u32 	[%rd5108], %r3835;
	bra.uni 	$L__BB0_8192;
$L__BB0_3100:
	setp.neu.f32 	%p2554, %f1, %f781;
	@%p2554 bra 	$L__BB0_3102;
	add.s64 	%rd5106, %rd1, %rd5;
	mov.b32 	%r3834, 1159680000;
	st.global.u32 	[%rd5106], %r3834;
	bra.uni 	$L__BB0_8192;
$L__BB0_3102:
	add.s64 	%rd5104, %rd1, %rd5;
	mov.b32 	%r3833, 1159675904;
	st.global.u32 	[%rd5104], %r3833;
	bra.uni 	$L__BB0_8192;
$L__BB0_3103:
	add.s32 	%r3827, %r2, 2545;
	cvt.rn.f32.s32 	%f782, %r3827;
	setp.leu.f32 	%p2550, %f1, %f782;
	@%p2550 bra 	$L__BB0_3107;
	setp.neu.f32 	%p2552, %f1, %f780;
	@%p2552 bra 	$L__BB0_3106;
	add.s64 	%rd5102, %rd1, %rd5;
	mov.b32 	%r3831, 1159671808;
	st.global.u32 	[%rd5102], %r3831;
	bra.uni 	$L__BB0_8192;
$L__BB0_3106:
	add.s64 	%rd5100, %rd1, %rd5;
	mov.b32 	%r3830, 1159667712;
	st.global.u32 	[%rd5100], %r3830;
	bra.uni 	$L__BB0_8192;
$L__BB0_3107:
	setp.neu.f32 	%p2551, %f1, %f782;
	@%p2551 bra 	$L__BB0_3109;
	add.s64 	%rd5098, %rd1, %rd5;
	mov.b32 	%r3829, 1159663616;
	st.global.u32 	[%rd5098], %r3829;
	bra.uni 	$L__BB0_8192;
$L__BB0_3109:
	add.s64 	%rd5096, %rd1, %rd5;
	mov.b32 	%r3828, 1159659520;
	st.global.u32 	[%rd5096], %r3828;
	bra.uni 	$L__BB0_8192;
$L__BB0_3110:
	add.s32 	%r3802, %r2, 2535;
	cvt.rn.f32.s32 	%f783, %r3802;
	setp.leu.f32 	%p2533, %f1, %f783;
	@%p2533 bra 	$L__BB0_3126;
	add.s32 	%r3814, %r2, 2539;
	cvt.rn.f32.s32 	%f784, %r3814;
	setp.leu.f32 	%p2541, %f1, %f784;
	@%p2541 bra 	$L__BB0_3119;
	add.s32 	%r3820, %r2, 2541;
	cvt.rn.f32.s32 	%f785, %r3820;
	setp.leu.f32 	%p2545, %f1, %f785;
	@%p2545 bra 	$L__BB0_3116;
	setp.neu.f32 	%p2547, %f1, %f775;
	@%p2547 bra 	$L__BB0_3115;
	add.s64 	%rd5094, %rd1, %rd5;
	mov.b32 	%r3824, 1159655424;
	st.global.u32 	[%rd5094], %r3824;
	bra.uni 	$L__BB0_8192;
$L__BB0_3115:
	add.s64 	%rd5092, %rd1, %rd5;
	mov.b32 	%r3823, 1159651328;
	st.global.u32 	[%rd5092], %r3823;
	bra.uni 	$L__BB0_8192;
$L__BB0_3116:
	setp.neu.f32 	%p2546, %f1, %f785;
	@%p2546 bra 	$L__BB0_3118;
	add.s64 	%rd5090, %rd1, %rd5;
	mov.b32 	%r3822, 1159647232;
	st.global.u32 	[%rd5090], %r3822;
	bra.uni 	$L__BB0_8192;
$L__BB0_3118:
	add.s64 	%rd5088, %rd1, %rd5;
	mov.b32 	%r3821, 1159643136;
	st.global.u32 	[%rd5088], %r3821;
	bra.uni 	$L__BB0_8192;
$L__BB0_3119:
	add.s32 	%r3815, %r2, 2537;
	cvt.rn.f32.s32 	%f786, %r3815;
	setp.leu.f32 	%p2542, %f1, %f786;
	@%p2542 bra 	$L__BB0_3123;
	setp.neu.f32 	%p2544, %f1, %f784;
	@%p2544 bra 	$L__BB0_3122;
	add.s64 	%rd5086, %rd1, %rd5;
	mov.b32 	%r3819, 1159639040;
	st.global.u32 	[%rd5086], %r3819;
	bra.uni 	$L__BB0_8192;
$L__BB0_3122:
	add.s64 	%rd5084, %rd1, %rd5;
	mov.b32 	%r3818, 1159634944;
	st.global.u32 	[%rd5084], %r3818;
	bra.uni 	$L__BB0_8192;
$L__BB0_3123:
	setp.neu.f32 	%p2543, %f1, %f786;
	@%p2543 bra 	$L__BB0_3125;
	add.s64 	%rd5082, %rd1, %rd5;
	mov.b32 	%r3817, 1159630848;
	st.global.u32 	[%rd5082], %r3817;
	bra.uni 	$L__BB0_8192;
$L__BB0_3125:
	add.s64 	%rd5080, %rd1, %rd5;
	mov.b32 	%r3816, 1159626752;
	st.global.u32 	[%rd5080], %r3816;
	bra.uni 	$L__BB0_8192;
$L__BB0_3126:
	add.s32 	%r3803, %r2, 2531;
	cvt.rn.f32.s32 	%f787, %r3803;
	setp.leu.f32 	%p2534, %f1, %f787;
	@%p2534 bra 	$L__BB0_3134;
	add.s32 	%r3809, %r2, 2533;
	cvt.rn.f32.s32 	%f788, %r3809;
	setp.leu.f32 	%p2538, %f1, %f788;
	@%p2538 bra 	$L__BB0_3131;
	setp.neu.f32 	%p2540, %f1, %f783;
	@%p2540 bra 	$L__BB0_3130;
	add.s64 	%rd5078, %rd1, %rd5;
	mov.b32 	%r3813, 1159622656;
	st.global.u32 	[%rd5078], %r3813;
	bra.uni 	$L__BB0_8192;
$L__BB0_3130:
	add.s64 	%rd5076, %rd1, %rd5;
	mov.b32 	%r3812, 1159618560;
	st.global.u32 	[%rd5076], %r3812;
	bra.uni 	$L__BB0_8192;
$L__BB0_3131:
	setp.neu.f32 	%p2539, %f1, %f788;
	@%p2539 bra 	$L__BB0_3133;
	add.s64 	%rd5074, %rd1, %rd5;
	mov.b32 	%r3811, 1159614464;
	st.global.u32 	[%rd5074], %r3811;
	bra.uni 	$L__BB0_8192;
$L__BB0_3133:
	add.s64 	%rd5072, %rd1, %rd5;
	mov.b32 	%r3810, 1159610368;
	st.global.u32 	[%rd5072], %r3810;
	bra.uni 	$L__BB0_8192;
$L__BB0_3134:
	add.s32 	%r3804, %r2, 2529;
	cvt.rn.f32.s32 	%f789, %r3804;
	setp.leu.f32 	%p2535, %f1, %f789;
	@%p2535 bra 	$L__BB0_3138;
	setp.neu.f32 	%p2537, %f1, %f787;
	@%p2537 bra 	$L__BB0_3137;
	add.s64 	%rd5070, %rd1, %rd5;
	mov.b32 	%r3808, 1159606272;
	st.global.u32 	[%rd5070], %r3808;
	bra.uni 	$L__BB0_8192;
$L__BB0_3137:
	add.s64 	%rd5068, %rd1, %rd5;
	mov.b32 	%r3807, 1159602176;
	st.global.u32 	[%rd5068], %r3807;
	bra.uni 	$L__BB0_8192;
$L__BB0_3138:
	setp.neu.f32 	%p2536, %f1, %f789;
	@%p2536 bra 	$L__BB0_3140;
	add.s64 	%rd5066, %rd1, %rd5;
	mov.b32 	%r3806, 1159598080;
	st.global.u32 	[%rd5066], %r3806;
	bra.uni 	$L__BB0_8192;
$L__BB0_3140:
	add.s64 	%rd5064, %rd1, %rd5;
	mov.b32 	%r3805, 1159593984;
	st.global.u32 	[%rd5064], %r3805;
	bra.uni 	$L__BB0_8192;
$L__BB0_3141:
	add.s32 	%r3754, %r2, 2511;
	cvt.rn.f32.s32 	%f790, %r3754;
	setp.leu.f32 	%p2501, %f1, %f790;
	@%p2501 bra 	$L__BB0_3173;
	add.s32 	%r3778, %r2, 2519;
	cvt.rn.f32.s32 	%f791, %r3778;
	setp.leu.f32 	%p2517, %f1, %f791;
	@%p2517 bra 	$L__BB0_3158;
	add.s32 	%r3790, %r2, 2523;
	cvt.rn.f32.s32 	%f792, %r3790;
	setp.leu.f32 	%p2525, %f1, %f792;
	@%p2525 bra 	$L__BB0_3151;
	add.s32 	%r3796, %r2, 2525;
	cvt.rn.f32.s32 	%f793, %r3796;
	setp.leu.f32 	%p2529, %f1, %f793;
	@%p2529 bra 	$L__BB0_3148;
	setp.neu.f32 	%p2531, %f1, %f774;
	@%p2531 bra 	$L__BB0_3147;
	add.s64 	%rd5062, %rd1, %rd5;
	mov.b32 	%r3800, 1159589888;
	st.global.u32 	[%rd5062], %r3800;
	bra.uni 	$L__BB0_8192;
$L__BB0_3147:
	add.s64 	%rd5060, %rd1, %rd5;
	mov.b32 	%r3799, 1159585792;
	st.global.u32 	[%rd5060], %r3799;
	bra.uni 	$L__BB0_8192;
$L__BB0_3148:
	setp.neu.f32 	%p2530, %f1, %f793;
	@%p2530 bra 	$L__BB0_3150;
	add.s64 	%rd5058, %rd1, %rd5;
	mov.b32 	%r3798, 1159581696;
	st.global.u32 	[%rd5058], %r3798;
	bra.uni 	$L__BB0_8192;
$L__BB0_3150:
	add.s64 	%rd5056, %rd1, %rd5;
	mov.b32 	%r3797, 1159577600;
	st.global.u32 	[%rd5056], %r3797;
	bra.uni 	$L__BB0_8192;
$L__BB0_3151:
	add.s32 	%r3791, %r2, 2521;
	cvt.rn.f32.s32 	%f794, %r3791;
	setp.leu.f32 	%p2526, %f1, %f794;
	@%p2526 bra 	$L__BB0_3155;
	setp.neu.f32 	%p2528, %f1, %f792;
	@%p2528 bra 	$L__BB0_3154;
	add.s64 	%rd5054, %rd1, %rd5;
	mov.b32 	%r3795, 1159573504;
	st.global.u32 	[%rd5054], %r3795;
	bra.uni 	$L__BB0_8192;
$L__BB0_3154:
	add.s64 	%rd5052, %rd1, %rd5;
	mov.b32 	%r3794, 1159569408;
	st.global.u32 	[%rd5052], %r3794;
	bra.uni 	$L__BB0_8192;
$L__BB0_3155:
	setp.neu.f32 	%p2527, %f1, %f794;
	@%p2527 bra 	$L__BB0_3157;
	add.s64 	%rd5050, %rd1, %rd5;
	mov.b32 	%r3793, 1159565312;
	st.global.u32 	[%rd5050], %r3793;
	bra.uni 	$L__BB0_8192;
$L__BB0_3157:
	add.s64 	%rd5048, %rd1, %rd5;
	mov.b32 	%r3792, 1159561216;
	st.global.u32 	[%rd5048], %r3792;
	bra.uni 	$L__BB0_8192;
$L__BB0_3158:
	add.s32 	%r3779, %r2, 2515;
	cvt.rn.f32.s32 	%f795, %r3779;
	setp.leu.f32 	%p2518, %f1, %f795;
	@%p2518 bra 	$L__BB0_3166;
	add.s32 	%r3785, %r2, 2517;
	cvt.rn.f32.s32 	%f796, %r3785;
	setp.leu.f32 	%p2522, %f1, %f796;
	@%p2522 bra 	$L__BB0_3163;
	setp.neu.f32 	%p2524, %f1, %f791;
	@%p2524 bra 	$L__BB0_3162;
	add.s64 	%rd5046, %rd1, %rd5;
	mov.b32 	%r3789, 1159557120;
	st.global.u32 	[%rd5046], %r3789;
	bra.uni 	$L__BB0_8192;
$L__BB0_3162:
	add.s64 	%rd5044, %rd1, %rd5;
	mov.b32 	%r3788, 1159553024;
	st.global.u32 	[%rd5044], %r3788;
	bra.uni 	$L__BB0_8192;
$L__BB0_3163:
	setp.neu.f32 	%p2523, %f1, %f796;
	@%p2523 bra 	$L__BB0_3165;
	add.s64 	%rd5042, %rd1, %rd5;
	mov.b32 	%r3787, 1159548928;
	st.global.u32 	[%rd5042], %r3787;
	bra.uni 	$L__BB0_8192;
$L__BB0_3165:
	add.s64 	%rd5040, %rd1, %rd5;
	mov.b32 	%r3786, 1159544832;
	st.global.u32 	[%rd5040], %r3786;
	bra.uni 	$L__BB0_8192;
$L__BB0_3166:
	add.s32 	%r3780, %r2, 2513;
	cvt.rn.f32.s32 	%f797, %r3780;
	setp.leu.f32 	%p2519, %f1, %f797;
	@%p2519 bra 	$L__BB0_3170;
	setp.neu.f32 	%p2521, %f1, %f795;
	@%p2521 bra 	$L__BB0_3169;
	add.s64 	%rd5038, %rd1, %rd5;
	mov.b32 	%r3784, 1159540736;
	st.global.u32 	[%rd5038], %r3784;
	bra.uni 	$L__BB0_8192;
$L__BB0_3169:
	add.s64 	%rd5036, %rd1, %rd5;
	mov.b32 	%r3783, 1159536640;
	st.global.u32 	[%rd5036], %r3783;
	bra.uni 	$L__BB0_8192;
$L__BB0_3170:
	setp.neu.f32 	%p2520, %f1, %f797;
	@%p2520 bra 	$L__BB0_3172;
	add.s64 	%rd5034, %rd1, %rd5;
	mov.b32 	%r3782, 1159532544;
	st.global.u32 	[%rd5034], %r3782;
	bra.uni 	$L__BB0_8192;
$L__BB0_3172:
	add.s64 	%rd5032, %rd1, %rd5;
	mov.b32 	%r3781, 1159528448;
	st.global.u32 	[%rd5032], %r3781;
	bra.uni 	$L__BB0_8192;
$L__BB0_3173:
	add.s32 	%r3755, %r2, 2503;
	cvt.rn.f32.s32 	%f798, %r3755;
	setp.leu.f32 	%p2502, %f1, %f798;
	@%p2502 bra 	$L__BB0_3189;
	add.s32 	%r3767, %r2, 2507;
	cvt.rn.f32.s32 	%f799, %r3767;
	setp.leu.f32 	%p2510, %f1, %f799;
	@%p2510 bra 	$L__BB0_3182;
	add.s32 	%r3773, %r2, 2509;
	cvt.rn.f32.s32 	%f800, %r3773;
	setp.leu.f32 	%p2514, %f1, %f800;
	@%p2514 bra 	$L__BB0_3179;
	setp.neu.f32 	%p2516, %f1, %f790;
	@%p2516 bra 	$L__BB0_3178;
	add.s64 	%rd5030, %rd1, %rd5;
	mov.b32 	%r3777, 1159524352;
	st.global.u32 	[%rd5030], %r3777;
	bra.uni 	$L__BB0_8192;
$L__BB0_3178:
	add.s64 	%rd5028, %rd1, %rd5;
	mov.b32 	%r3776, 1159520256;
	st.global.u32 	[%rd5028], %r3776;
	bra.uni 	$L__BB0_8192;
$L__BB0_3179:
	setp.neu.f32 	%p2515, %f1, %f800;
	@%p2515 bra 	$L__BB0_3181;
	add.s64 	%rd5026, %rd1, %rd5;
	mov.b32 	%r3775, 1159516160;
	st.global.u32 	[%rd5026], %r3775;
	bra.uni 	$L__BB0_8192;
$L__BB0_3181:
	add.s64 	%rd5024, %rd1, %rd5;
	mov.b32 	%r3774, 1159512064;
	st.global.u32 	[%rd5024], %r3774;
	bra.uni 	$L__BB0_8192;
$L__BB0_3182:
	add.s32 	%r3768, %r2, 2505;
	cvt.rn.f32.s32 	%f801, %r3768;
	setp.leu.f32 	%p2511, %f1, %f801;
	@%p2511 bra 	$L__BB0_3186;
	setp.neu.f32 	%p2513, %f1, %f799;
	@%p2513 bra 	$L__BB0_3185;
	add.s64 	%rd5022, %rd1, %rd5;
	mov.b32 	%r3772, 1159507968;
	st.global.u32 	[%rd5022], %r3772;
	bra.uni 	$L__BB0_8192;
$L__BB0_3185:
	add.s64 	%rd5020, %rd1, %rd5;
	mov.b32 	%r3771, 1159503872;
	st.global.u32 	[%rd5020], %r3771;
	bra.uni 	$L__BB0_8192;
$L__BB0_3186:
	setp.neu.f32 	%p2512, %f1, %f801;
	@%p2512 bra 	$L__BB0_3188;
	add.s64 	%rd5018, %rd1, %rd5;
	mov.b32 	%r3770, 1159499776;
	st.global.u32 	[%rd5018], %r3770;
	bra.uni 	$L__BB0_8192;
$L__BB0_3188:
	add.s64 	%rd5016, %rd1, %rd5;
	mov.b32 	%r3769, 1159495680;
	st.global.u32 	[%rd5016], %r3769;
	bra.uni 	$L__BB0_8192;
$L__BB0_3189:
	add.s32 	%r3756, %r2, 2499;
	cvt.rn.f32.s32 	%f802, %r3756;
	setp.leu.f32 	%p2503, %f1, %f802;
	@%p2503 bra 	$L__BB0_3197;
	add.s32 	%r3762, %r2, 2501;
	cvt.rn.f32.s32 	%f803, %r3762;
	setp.leu.f32 	%p2507, %f1, %f803;
	@%p2507 bra 	$L__BB0_3194;
	setp.neu.f32 	%p2509, %f1, %f798;
	@%p2509 bra 	$L__BB0_3193;
	add.s64 	%rd5014, %rd1, %rd5;
	mov.b32 	%r3766, 1159491584;
	st.global.u32 	[%rd5014], %r3766;
	bra.uni 	$L__BB0_8192;
$L__BB0_3193:
	add.s64 	%rd5012, %rd1, %rd5;
	mov.b32 	%r3765, 1159487488;
	st.global.u32 	[%rd5012], %r3765;
	bra.uni 	$L__BB0_8192;
$L__BB0_3194:
	setp.neu.f32 	%p2508, %f1, %f803;
	@%p2508 bra 	$L__BB0_3196;
	add.s64 	%rd5010, %rd1, %rd5;
	mov.b32 	%r3764, 1159483392;
	st.global.u32 	[%rd5010], %r3764;
	bra.uni 	$L__BB0_8192;
$L__BB0_3196:
	add.s64 	%rd5008, %rd1, %rd5;
	mov.b32 	%r3763, 1159479296;
	st.global.u32 	[%rd5008], %r3763;
	bra.uni 	$L__BB0_8192;
$L__BB0_3197:
	add.s32 	%r3757, %r2, 2497;
	cvt.rn.f32.s32 	%f804, %r3757;
	setp.leu.f32 	%p2504, %f1, %f804;
	@%p2504 bra 	$L__BB0_3201;
	setp.neu.f32 	%p2506, %f1, %f802;
	@%p2506 bra 	$L__BB0_3200;
	add.s64 	%rd5006, %rd1, %rd5;
	mov.b32 	%r3761, 1159475200;
	st.global.u32 	[%rd5006], %r3761;
	bra.uni 	$L__BB0_8192;
$L__BB0_3200:
	add.s64 	%rd5004, %rd1, %rd5;
	mov.b32 	%r3760, 1159471104;
	st.global.u32 	[%rd5004], %r3760;
	bra.uni 	$L__BB0_8192;
$L__BB0_3201:
	setp.neu.f32 	%p2505, %f1, %f804;
	@%p2505 bra 	$L__BB0_3203;
	add.s64 	%rd5002, %rd1, %rd5;
	mov.b32 	%r3759, 1159467008;
	st.global.u32 	[%rd5002], %r3759;
	bra.uni 	$L__BB0_8192;
$L__BB0_3203:
	add.s64 	%rd5000, %rd1, %rd5;
	mov.b32 	%r3758, 1159462912;
	st.global.u32 	[%rd5000], %r3758;
	bra.uni 	$L__BB0_8192;
$L__BB0_3204:
	add.s32 	%r3658, %r2, 2463;
	cvt.rn.f32.s32 	%f805, %r3658;
	setp.leu.f32 	%p2437, %f1, %f805;
	@%p2437 bra 	$L__BB0_3268;
	add.s32 	%r3706, %r2, 2479;
	cvt.rn.f32.s32 	%f806, %r3706;
	setp.leu.f32 	%p2469, %f1, %f806;
	@%p2469 bra 	$L__BB0_3237;
	add.s32 	%r3730, %r2, 2487;
	cvt.rn.f32.s32 	%f807, %r3730;
	setp.leu.f32 	%p2485, %f1, %f807;
	@%p2485 bra 	$L__BB0_3222;
	add.s32 	%r3742, %r2, 2491;
	cvt.rn.f32.s32 	%f808, %r3742;
	setp.leu.f32 	%p2493, %f1, %f808;
	@%p2493 bra 	$L__BB0_3215;
	add.s32 	%r3748, %r2, 2493;
	cvt.rn.f32.s32 	%f809, %r3748;
	setp.leu.f32 	%p2497, %f1, %f809;
	@%p2497 bra 	$L__BB0_3212;
	setp.neu.f32 	%p2499, %f1, %f773;
	@%p2499 bra 	$L__BB0_3211;
	add.s64 	%rd4998, %rd1, %rd5;
	mov.b32 	%r3752, 1159458816;
	st.global.u32 	[%rd4998], %r3752;
	bra.uni 	$L__BB0_8192;
$L__BB0_3211:
	add.s64 	%rd4996, %rd1, %rd5;
	mov.b32 	%r3751, 1159454720;
	st.global.u32 	[%rd4996], %r3751;
	bra.uni 	$L__BB0_8192;
$L__BB0_3212:
	setp.neu.f32 	%p2498, %f1, %f809;
	@%p2498 bra 	$L__BB0_3214;
	add.s64 	%rd4994, %rd1, %rd5;
	mov.b32 	%r3750, 1159450624;
	st.global.u32 	[%rd4994], %r3750;
	bra.uni 	$L__BB0_8192;
$L__BB0_3214:
	add.s64 	%rd4992, %rd1, %rd5;
	mov.b32 	%r3749, 1159446528;
	st.global.u32 	[%rd4992], %r3749;
	bra.uni 	$L__BB0_8192;
$L__BB0_3215:
	add.s32 	%r3743, %r2, 2489;
	cvt.rn.f32.s32 	%f810, %r3743;
	setp.leu.f32 	%p2494, %f1, %f810;
	@%p2494 bra 	$L__BB0_3219;
	setp.neu.f32 	%p2496, %f1, %f808;
	@%p2496 bra 	$L__BB0_3218;
	add.s64 	%rd4990, %rd1, %rd5;
	mov.b32 	%r3747, 1159442432;
	st.global.u32 	[%rd4990], %r3747;
	bra.uni 	$L__BB0_8192;
$L__BB0_3218:
	add.s64 	%rd4988, %rd1, %rd5;
	mov.b32 	%r3746, 1159438336;
	st.global.u32 	[%rd4988], %r3746;
	bra.uni 	$L__BB0_8192;
$L__BB0_3219:
	setp.neu.f32 	%p2495, %f1, %f810;
	@%p2495 bra 	$L__BB0_3221;
	add.s64 	%rd4986, %rd1, %rd5;
	mov.b32 	%r3745, 1159434240;
	st.global.u32 	[%rd4986], %r3745;
	bra.uni 	$L__BB0_8192;
$L__BB0_3221:
	add.s64 	%rd4984, %rd1, %rd5;
	mov.b32 	%r3744, 1159430144;
	st.global.u32 	[%rd4984], %r3744;
	bra.uni 	$L__BB0_8192;
$L__BB0_3222:
	add.s32 	%r3731, %r2, 2483;
	cvt.rn.f32.s32 	%f811, %r3731;
	setp.leu.f32 	%p2486, %f1, %f811;
	@%p2486 bra 	$L__BB0_3230;
	add.s32 	%r3737, %r2, 2485;
	cvt.rn.f32.s32 	%f812, %r3737;
	setp.leu.f32 	%p2490, %f1, %f812;
	@%p2490 bra 	$L__BB0_3227;
	setp.neu.f32 	%p2492, %f1, %f807;
	@%p2492 bra 	$L__BB0_3226;
	add.s64 	%rd4982, %rd1, %rd5;
	mov.b32 	%r3741, 1159426048;
	st.global.u32 	[%rd4982], %r3741;
	bra.uni 	$L__BB0_8192;
$L__BB0_3226:
	add.s64 	%rd4980, %rd1, %rd5;
	mov.b32 	%r3740, 1159421952;
	st.global.u32 	[%rd4980], %r3740;
	bra.uni 	$L__BB0_8192;
$L__BB0_3227:
	setp.neu.f32 	%p2491, %f1, %f812;
	@%p2491 bra 	$L__BB0_3229;
	add.s64 	%rd4978, %rd1, %rd5;
	mov.b32 	%r3739, 1159417856;
	st.global.u32 	[%rd4978], %r3739;
	bra.uni 	$L__BB0_8192;
$L__BB0_3229:
	add.s64 	%rd4976, %rd1, %rd5;
	mov.b32 	%r3738, 1159413760;
	st.global.u32 	[%rd4976], %r3738;
	bra.uni 	$L__BB0_8192;
$L__BB0_3230:
	add.s32 	%r3732, %r2, 2481;
	cvt.rn.f32.s32 	%f813, %r3732;
	setp.leu.f32 	%p2487, %f1, %f813;
	@%p2487 bra 	$L__BB0_3234;
	setp.neu.f32 	%p2489, %f1, %f811;
	@%p2489 bra 	$L__BB0_3233;
	add.s64 	%rd4974, %rd1, %rd5;
	mov.b32 	%r3736, 1159409664;
	st.global.u32 	[%rd4974], %r3736;
	bra.uni 	$L__BB0_8192;
$L__BB0_3233:
	add.s64 	%rd4972, %rd1, %rd5;
	mov.b32 	%r3735, 1159405568;
	st.global.u32 	[%rd4972], %r3735;
	bra.uni 	$L__BB0_8192;
$L__BB0_3234:
	setp.neu.f32 	%p2488, %f1, %f813;
	@%p2488 bra 	$L__BB0_3236;
	add.s64 	%rd4970, %rd1, %rd5;
	mov.b32 	%r3734, 1159401472;
	st.global.u32 	[%rd4970], %r3734;
	bra.uni 	$L__BB0_8192;
$L__BB0_3236:
	add.s64 	%rd4968, %rd1, %rd5;
	mov.b32 	%r3733, 1159397376;
	st.global.u32 	[%rd4968], %r3733;
	bra.uni 	$L__BB0_8192;
$L__BB0_3237:
	add.s32 	%r3707, %r2, 2471;
	cvt.rn.f32.s32 	%f814, %r3707;
	setp.leu.f32 	%p2470, %f1, %f814;
	@%p2470 bra 	$L__BB0_3253;
	add.s32 	%r3719, %r2, 2475;
	cvt.rn.f32.s32 	%f815, %r3719;
	setp.leu.f32 	%p2478, %f1, %f815;
	@%p2478 bra 	$L__BB0_3246;
	add.s32 	%r3725, %r2, 2477;
	cvt.rn.f32.s32 	%f816, %r3725;
	setp.leu.f32 	%p2482, %f1, %f816;
	@%p2482 bra 	$L__BB0_3243;
	setp.neu.f32 	%p2484, %f1, %f806;
	@%p2484 bra 	$L__BB0_3242;
	add.s64 	%rd4966, %rd1, %rd5;
	mov.b32 	%r3729, 1159393280;
	st.global.u32 	[%rd4966], %r3729;
	bra.uni 	$L__BB0_8192;
$L__BB0_3242:
	add.s64 	%rd4964, %rd1, %rd5;
	mov.b32 	%r3728, 1159389184;
	st.global.u32 	[%rd4964], %r3728;
	bra.uni 	$L__BB0_8192;
$L__BB0_3243:
	setp.neu.f32 	%p2483, %f1, %f816;
	@%p2483 bra 	$L__BB0_3245;
	add.s64 	%rd4962, %rd1, %rd5;
	mov.b32 	%r3727, 1159385088;
	st.global.u32 	[%rd4962], %r3727;
	bra.uni 	$L__BB0_8192;
$L__BB0_3245:
	add.s64 	%rd4960, %rd1, %rd5;
	mov.b32 	%r3726, 1159380992;
	st.global.u32 	[%rd4960], %r3726;
	bra.uni 	$L__BB0_8192;
$L__BB0_3246:
	add.s32 	%r3720, %r2, 2473;
	cvt.rn.f32.s32 	%f817, %r3720;
	setp.leu.f32 	%p2479, %f1, %f817;
	@%p2479 bra 	$L__BB0_3250;
	setp.neu.f32 	%p2481, %f1, %f815;
	@%p2481 bra 	$L__BB0_3249;
	add.s64 	%rd4958, %rd1, %rd5;
	mov.b32 	%r3724, 1159376896;
	st.global.u32 	[%rd4958], %r3724;
	bra.uni 	$L__BB0_8192;
$L__BB0_3249:
	add.s64 	%rd4956, %rd1, %rd5;
	mov.b32 	%r3723, 1159372800;
	st.global.u32 	[%rd4956], %r3723;
	bra.uni 	$L__BB0_8192;
$L__BB0_3250:
	setp.neu.f32 	%p2480, %f1, %f817;
	@%p2480 bra 	$L__BB0_3252;
	add.s64 	%rd4954, %rd1, %rd5;
	mov.b32 	%r3722, 1159368704;
	st.global.u32 	[%rd4954], %r3722;
	bra.uni 	$L__BB0_8192;
$L__BB0_3252:
	add.s64 	%rd4952, %rd1, %rd5;
	mov.b32 	%r3721, 1159364608;
	st.global.u32 	[%rd4952], %r3721;
	bra.uni 	$L__BB0_8192;
$L__BB0_3253:
	add.s32 	%r3708, %r2, 2467;
	cvt.rn.f32.s32 	%f818, %r3708;
	setp.leu.f32 	%p2471, %f1, %f818;
	@%p2471 bra 	$L__BB0_3261;
	add.s32 	%r3714, %r2, 2469;
	cvt.rn.f32.s32 	%f819, %r3714;
	setp.leu.f32 	%p2475, %f1, %f819;
	@%p2475 bra 	$L__BB0_3258;
	setp.neu.f32 	%p2477, %f1, %f814;
	@%p2477 bra 	$L__BB0_3257;
	add.s64 	%rd4950, %rd1, %rd5;
	mov.b32 	%r3718, 1159360512;
	st.global.u32 	[%rd4950], %r3718;
	bra.uni 	$L__BB0_8192;
$L__BB0_3257:
	add.s64 	%rd4948, %rd1, %rd5;
	mov.b32 	%r3717, 1159356416;
	st.global.u32 	[%rd4948], %r3717;
	bra.uni 	$L__BB0_8192;
$L__BB0_3258:
	setp.neu.f32 	%p2476, %f1, %f819;
	@%p2476 bra 	$L__BB0_3260;
	add.s64 	%rd4946, %rd1, %rd5;
	mov.b32 	%r3716, 1159352320;
	st.global.u32 	[%rd4946], %r3716;
	bra.uni 	$L__BB0_8192;
$L__BB0_3260:
	add.s64 	%rd4944, %rd1, %rd5;
	mov.b32 	%r3715, 1159348224;
	st.global.u32 	[%rd4944], %r3715;
	bra.uni 	$L__BB0_8192;
$L__BB0_3261:
	add.s32 	%r3709, %r2, 2465;
	cvt.rn.f32.s32 	%f820, %r3709;
	setp.leu.f32 	%p2472, %f1, %f820;
	@%p2472 bra 	$L__BB0_3265;
	setp.neu.f32 	%p2474, %f1, %f818;
	@%p2474 bra 	$L__BB0_3264;
	add.s64 	%rd4942, %rd1, %rd5;
	mov.b32 	%r3713, 1159344128;
	st.global.u32 	[%rd4942], %r3713;
	bra.uni 	$L__BB0_8192;
$L__BB0_3264:
	add.s64 	%rd4940, %rd1, %rd5;
	mov.b32 	%r3712, 1159340032;
	st.global.u32 	[%rd4940], %r3712;
	bra.uni 	$L__BB0_8192;
$L__BB0_3265:
	setp.neu.f32 	%p2473, %f1, %f820;
	@%p2473 bra 	$L__BB0_3267;
	add.s64 	%rd4938, %rd1, %rd5;
	mov.b32 	%r3711, 1159335936;
	st.global.u32 	[%rd4938], %r3711;
	bra.uni 	$L__BB0_8192;
$L__BB0_3267:
	add.s64 	%rd4936, %rd1, %rd5;
	mov.b32 	%r3710, 1159331840;
	st.global.u32 	[%rd4936], %r3710;
	bra.uni 	$L__BB0_8192;
$L__BB0_3268:
	add.s32 	%r3659, %r2, 2447;
	cvt.rn.f32.s32 	%f821, %r3659;
	setp.leu.f32 	%p2438, %f1, %f821;
	@%p2438 bra 	$L__BB0_3300;
	add.s32 	%r3683, %r2, 2455;
	cvt.rn.f32.s32 	%f822, %r3683;
	setp.leu.f32 	%p2454, %f1, %f822;
	@%p2454 bra 	$L__BB0_3285;
	add.s32 	%r3695, %r2, 2459;
	cvt.rn.f32.s32 	%f823, %r3695;
	setp.leu.f32 	%p2462, %f1, %f823;
	@%p2462 bra 	$L__BB0_3278;
	add.s32 	%r3701, %r2, 2461;
	cvt.rn.f32.s32 	%f824, %r3701;
	setp.leu.f32 	%p2466, %f1, %f824;
	@%p2466 bra 	$L__BB0_3275;
	setp.neu.f32 	%p2468, %f1, %f805;
	@%p2468 bra 	$L__BB0_3274;
	add.s64 	%rd4934, %rd1, %rd5;
	mov.b32 	%r3705, 1159327744;
	st.global.u32 	[%rd4934], %r3705;
	bra.uni 	$L__BB0_8192;
$L__BB0_3274:
	add.s64 	%rd4932, %rd1, %rd5;
	mov.b32 	%r3704, 1159323648;
	st.global.u32 	[%rd4932], %r3704;
	bra.uni 	$L__BB0_8192;
$L__BB0_3275:
	setp.neu.f32 	%p2467, %f1, %f824;
	@%p2467 bra 	$L__BB0_3277;
	add.s64 	%rd4930, %rd1, %rd5;
	mov.b32 	%r3703, 1159319552;
	st.global.u32 	[%rd4930], %r3703;
	bra.uni 	$L__BB0_8192;
$L__BB0_3277:
	add.s64 	%rd4928, %rd1, %rd5;
	mov.b32 	%r3702, 1159315456;
	st.global.u32 	[%rd4928], %r3702;
	bra.uni 	$L__BB0_8192;
$L__BB0_3278:
	add.s32 	%r3696, %r2, 2457;
	cvt.rn.f32.s32 	%f825, %r3696;
	setp.leu.f32 	%p2463, %f1, %f825;
	@%p2463 bra 	$L__BB0_3282;
	setp.neu.f32 	%p2465, %f1, %f823;
	@%p2465 bra 	$L__BB0_3281;
	add.s64 	%rd4926, %rd1, %rd5;
	mov.b32 	%r3700, 1159311360;
	st.global.u32 	[%rd4926], %r3700;
	bra.uni 	$L__BB0_8192;
$L__BB0_3281:
	add.s64 	%rd4924, %rd1, %rd5;
	mov.b32 	%r3699, 1159307264;
	st.global.u32 	[%rd4924], %r3699;
	bra.uni 	$L__BB0_8192;
$L__BB0_3282:
	setp.neu.f32 	%p2464, %f1, %f825;
	@%p2464 bra 	$L__BB0_3284;
	add.s64 	%rd4922, %rd1, %rd5;
	mov.b32 	%r3698, 1159303168;
	st.global.u32 	[%rd4922], %r3698;
	bra.uni 	$L__BB0_8192;
$L__BB0_3284:
	add.s64 	%rd4920, %rd1, %rd5;
	mov.b32 	%r3697, 1159299072;
	st.global.u32 	[%rd4920], %r3697;
	bra.uni 	$L__BB0_8192;
$L__BB0_3285:
	add.s32 	%r3684, %r2, 2451;
	cvt.rn.f32.s32 	%f826, %r3684;
	setp.leu.f32 	%p2455, %f1, %f826;
	@%p2455 bra 	$L__BB0_3293;
	add.s32 	%r3690, %r2, 2453;
	cvt.rn.f32.s32 	%f827, %r3690;
	setp.leu.f32 	%p2459, %f1, %f827;
	@%p2459 bra 	$L__BB0_3290;
	setp.neu.f32 	%p2461, %f1, %f822;
	@%p2461 bra 	$L__BB0_3289;
	add.s64 	%rd4918, %rd1, %rd5;
	mov.b32 	%r3694, 1159294976;
	st.global.u32 	[%rd4918], %r3694;
	bra.uni 	$L__BB0_8192;
$L__BB0_3289:
	add.s64 	%rd4916, %rd1, %rd5;
	mov.b32 	%r3693, 1159290880;
	st.global.u32 	[%rd4916], %r3693;
	bra.uni 	$L__BB0_8192;
$L__BB0_3290:
	setp.neu.f32 	%p2460, %f1, %f827;
	@%p2460 bra 	$L__BB0_3292;
	add.s64 	%rd4914, %rd1, %rd5;
	mov.b32 	%r3692, 1159286784;
	st.global.u32 	[%rd4914], %r3692;
	bra.uni 	$L__BB0_8192;
$L__BB0_3292:
	add.s64 	%rd4912, %rd1, %rd5;
	mov.b32 	%r3691, 1159282688;
	st.global.u32 	[%rd4912], %r3691;
	bra.uni 	$L__BB0_8192;
$L__BB0_3293:
	add.s32 	%r3685, %r2, 2449;
	cvt.rn.f32.s32 	%f828, %r3685;
	setp.leu.f32 	%p2456, %f1, %f828;
	@%p2456 bra 	$L__BB0_3297;
	setp.neu.f32 	%p2458, %f1, %f826;
	@%p2458 bra 	$L__BB0_3296;
	add.s64 	%rd4910, %rd1, %rd5;
	mov.b32 	%r3689, 1159278592;
	st.global.u32 	[%rd4910], %r3689;
	bra.uni 	$L__BB0_8192;
$L__BB0_3296:
	add.s64 	%rd4908, %rd1, %rd5;
	mov.b32 	%r3688, 1159274496;
	st.global.u32 	[%rd4908], %r3688;
	bra.uni 	$L__BB0_8192;
$L__BB0_3297:
	setp.neu.f32 	%p2457, %f1, %f828;
	@%p2457 bra 	$L__BB0_3299;
	add.s64 	%rd4906, %rd1, %rd5;
	mov.b32 	%r3687, 1159270400;
	st.global.u32 	[%rd4906], %r3687;
	bra.uni 	$L__BB0_8192;
$L__BB0_3299:
	add.s64 	%rd4904, %rd1, %rd5;
	mov.b32 	%r3686, 1159266304;
	st.global.u32 	[%rd4904], %r3686;
	bra.uni 	$L__BB0_8192;
$L__BB0_3300:
	add.s32 	%r3660, %r2, 2439;
	cvt.rn.f32.s32 	%f829, %r3660;
	setp.leu.f32 	%p2439, %f1, %f829;
	@%p2439 bra 	$L__BB0_3316;
	add.s32 	%r3672, %r2, 2443;
	cvt.rn.f32.s32 	%f830, %r3672;
	setp.leu.f32 	%p2447, %f1, %f830;
	@%p2447 bra 	$L__BB0_3309;
	add.s32 	%r3678, %r2, 2445;
	cvt.rn.f32.s32 	%f831, %r3678;
	setp.leu.f32 	%p2451, %f1, %f831;
	@%p2451 bra 	$L__BB0_3306;
	setp.neu.f32 	%p2453, %f1, %f821;
	@%p2453 bra 	$L__BB0_3305;
	add.s64 	%rd4902, %rd1, %rd5;
	mov.b32 	%r3682, 1159262208;
	st.global.u32 	[%rd4902], %r3682;
	bra.uni 	$L__BB0_8192;
$L__BB0_3305:
	add.s64 	%rd4900, %rd1, %rd5;
	mov.b32 	%r3681, 1159258112;
	st.global.u32 	[%rd4900], %r3681;
	bra.uni 	$L__BB0_8192;
$L__BB0_3306:
	setp.neu.f32 	%p2452, %f1, %f831;
	@%p2452 bra 	$L__BB0_3308;
	add.s64 	%rd4898, %rd1, %rd5;
	mov.b32 	%r3680, 1159254016;
	st.global.u32 	[%rd4898], %r3680;
	bra.uni 	$L__BB0_8192;
$L__BB0_3308:
	add.s64 	%rd4896, %rd1, %rd5;
	mov.b32 	%r3679, 1159249920;
	st.global.u32 	[%rd4896], %r3679;
	bra.uni 	$L__BB0_8192;
$L__BB0_3309:
	add.s32 	%r3673, %r2, 2441;
	cvt.rn.f32.s32 	%f832, %r3673;
	setp.leu.f32 	%p2448, %f1, %f832;
	@%p2448 bra 	$L__BB0_3313;
	setp.neu.f32 	%p2450, %f1, %f830;
	@%p2450 bra 	$L__BB0_3312;
	add.s64 	%rd4894, %rd1, %rd5;
	mov.b32 	%r3677, 1159245824;
	st.global.u32 	[%rd4894], %r3677;
	bra.uni 	$L__BB0_8192;
$L__BB0_3312:
	add.s64 	%rd4892, %rd1, %rd5;
	mov.b32 	%r3676, 1159241728;
	st.global.u32 	[%rd4892], %r3676;
	bra.uni 	$L__BB0_8192;
$L__BB0_3313:
	setp.neu.f32 	%p2449, %f1, %f832;
	@%p2449 bra 	$L__BB0_3315;
	add.s64 	%rd4890, %rd1, %rd5;
	mov.b32 	%r3675, 1159237632;
	st.global.u32 	[%rd4890], %r3675;
	bra.uni 	$L__BB0_8192;
$L__BB0_3315:
	add.s64 	%rd4888, %rd1, %rd5;
	mov.b32 	%r3674, 1159233536;
	st.global.u32 	[%rd4888], %r3674;
	bra.uni 	$L__BB0_8192;
$L__BB0_3316:
	add.s32 	%r3661, %r2, 2435;
	cvt.rn.f32.s32 	%f833, %r3661;
	setp.leu.f32 	%p2440, %f1, %f833;
	@%p2440 bra 	$L__BB0_3324;
	add.s32 	%r3667, %r2, 2437;
	cvt.rn.f32.s32 	%f834, %r3667;
	setp.leu.f32 	%p2444, %f1, %f834;
	@%p2444 bra 	$L__BB0_3321;
	setp.neu.f32 	%p2446, %f1, %f829;
	@%p2446 bra 	$L__BB0_3320;
	add.s64 	%rd4886, %rd1, %rd5;
	mov.b32 	%r3671, 1159229440;
	st.global.u32 	[%rd4886], %r3671;
	bra.uni 	$L__BB0_8192;
$L__BB0_3320:
	add.s64 	%rd4884, %rd1, %rd5;
	mov.b32 	%r3670, 1159225344;
	st.global.u32 	[%rd4884], %r3670;
	bra.uni 	$L__BB0_8192;
$L__BB0_3321:
	setp.neu.f32 	%p2445, %f1, %f834;
	@%p2445 bra 	$L__BB0_3323;
	add.s64 	%rd4882, %rd1, %rd5;
	mov.b32 	%r3669, 1159221248;
	st.global.u32 	[%rd4882], %r3669;
	bra.uni 	$L__BB0_8192;
$L__BB0_3323:
	add.s64 	%rd4880, %rd1, %rd5;
	mov.b32 	%r3668, 1159217152;
	st.global.u32 	[%rd4880], %r3668;
	bra.uni 	$L__BB0_8192;
$L__BB0_3324:
	add.s32 	%r3662, %r2, 2433;
	cvt.rn.f32.s32 	%f835, %r3662;
	setp.leu.f32 	%p2441, %f1, %f835;
	@%p2441 bra 	$L__BB0_3328;
	setp.neu.f32 	%p2443, %f1, %f833;
	@%p2443 bra 	$L__BB0_3327;
	add.s64 	%rd4878, %rd1, %rd5;
	mov.b32 	%r3666, 1159213056;
	st.global.u32 	[%rd4878], %r3666;
	bra.uni 	$L__BB0_8192;
$L__BB0_3327:
	add.s64 	%rd4876, %rd1, %rd5;
	mov.b32 	%r3665, 1159208960;
	st.global.u32 	[%rd4876], %r3665;
	bra.uni 	$L__BB0_8192;
$L__BB0_3328:
	setp.neu.f32 	%p2442, %f1, %f835;
	@%p2442 bra 	$L__BB0_3330;
	add.s64 	%rd4874, %rd1, %rd5;
	mov.b32 	%r3664, 1159204864;
	st.global.u32 	[%rd4874], %r3664;
	bra.uni 	$L__BB0_8192;
$L__BB0_3330:
	add.s64 	%rd4872, %rd1, %rd5;
	mov.b32 	%r3663, 1159200768;
	st.global.u32 	[%rd4872], %r3663;
	bra.uni 	$L__BB0_8192;
$L__BB0_3331:
	add.s32 	%r3466, %r2, 2367;
	cvt.rn.f32.s32 	%f836, %r3466;
	setp.leu.f32 	%p2309, %f1, %f836;
	@%p2309 bra 	$L__BB0_3459;
	add.s32 	%r3562, %r2, 2399;
	cvt.rn.f32.s32 	%f837, %r3562;
	setp.leu.f32 	%p2373, %f1, %f837;
	@%p2373 bra 	$L__BB0_3396;
	add.s32 	%r3610, %r2, 2415;
	cvt.rn.f32.s32 	%f838, %r3610;
	setp.leu.f32 	%p2405, %f1, %f838;
	@%p2405 bra 	$L__BB0_3365;
	add.s32 	%r3634, %r2, 2423;
	cvt.rn.f32.s32 	%f839, %r3634;
	setp.leu.f32 	%p2421, %f1, %f839;
	@%p2421 bra 	$L__BB0_3350;
	add.s32 	%r3646, %r2, 2427;
	cvt.rn.f32.s32 	%f840, %r3646;
	setp.leu.f32 	%p2429, %f1, %f840;
	@%p2429 bra 	$L__BB0_3343;
	add.s32 	%r3652, %r2, 2429;
	cvt.rn.f32.s32 	%f841, %r3652;
	setp.leu.f32 	%p2433, %f1, %f841;
	@%p2433 bra 	$L__BB0_3340;
	setp.neu.f32 	%p2435, %f1, %f772;
	@%p2435 bra 	$L__BB0_3339;
	add.s64 	%rd4870, %rd1, %rd5;
	mov.b32 	%r3656, 1159196672;
	st.global.u32 	[%rd4870], %r3656;
	bra.uni 	$L__BB0_8192;
$L__BB0_3339:
	add.s64 	%rd4868, %rd1, %rd5;
	mov.b32 	%r3655, 1159192576;
	st.global.u32 	[%rd4868], %r3655;
	bra.uni 	$L__BB0_8192;
$L__BB0_3340:
	setp.neu.f32 	%p2434, %f1, %f841;
	@%p2434 bra 	$L__BB0_3342;
	add.s64 	%rd4866, %rd1, %rd5;
	mov.b32 	%r3654, 1159188480;
	st.global.u32 	[%rd4866], %r3654;
	bra.uni 	$L__BB0_8192;
$L__BB0_3342:
	add.s64 	%rd4864, %rd1, %rd5;
	mov.b32 	%r3653, 1159184384;
	st.global.u32 	[%rd4864], %r3653;
	bra.uni 	$L__BB0_8192;
$L__BB0_3343:
	add.s32 	%r3647, %r2, 2425;
	cvt.rn.f32.s32 	%f842, %r3647;
	setp.leu.f32 	%p2430, %f1, %f842;
	@%p2430 bra 	$L__BB0_3347;
	setp.neu.f32 	%p2432, %f1, %f840;
	@%p2432 bra 	$L__BB0_3346;
	add.s64 	%rd4862, %rd1, %rd5;
	mov.b32 	%r3651, 1159180288;
	st.global.u32 	[%rd4862], %r3651;
	bra.uni 	$L__BB0_8192;
$L__BB0_3346:
	add.s64 	%rd4860, %rd1, %rd5;
	mov.b32 	%r3650, 1159176192;
	st.global.u32 	[%rd4860], %r3650;
	bra.uni 	$L__BB0_8192;
$L__BB0_3347:
	setp.neu.f32 	%p2431, %f1, %f842;
	@%p2431 bra 	$L__BB0_3349;
	add.s64 	%rd4858, %rd1, %rd5;
	mov.b32 	%r3649, 1159172096;
	st.global.u32 	[%rd4858], %r3649;
	bra.uni 	$L__BB0_8192;
$L__BB0_3349:
	add.s64 	%rd4856, %rd1, %rd5;
	mov.b32 	%r3648, 1159168000;
	st.global.u32 	[%rd4856], %r3648;
	bra.uni 	$L__BB0_8192;
$L__BB0_3350:
	add.s32 	%r3635, %r2, 2419;
	cvt.rn.f32.s32 	%f843, %r3635;
	setp.leu.f32 	%p2422, %f1, %f843;
	@%p2422 bra 	$L__BB0_3358;
	add.s32 	%r3641, %r2, 2421;
	cvt.rn.f32.s32 	%f844, %r3641;
	setp.leu.f32 	%p2426, %f1, %f844;
	@%p2426 bra 	$L__BB0_3355;
	setp.neu.f32 	%p2428, %f1, %f839;
	@%p2428 bra 	$L__BB0_3354;
	add.s64 	%rd4854, %rd1, %rd5;
	mov.b32 	%r3645, 1159163904;
	st.global.u32 	[%rd4854], %r3645;
	bra.uni 	$L__BB0_8192;
$L__BB0_3354:
	add.s64 	%rd4852, %rd1, %rd5;
	mov.b32 	%r3644, 1159159808;
	st.global.u32 	[%rd4852], %r3644;
	bra.uni 	$L__BB0_8192;
$L__BB0_3355:
	setp.neu.f32 	%p2427, %f1, %f844;
	@%p2427 bra 	$L__BB0_3357;
	add.s64 	%rd4850, %rd1, %rd5;
	mov.b32 	%r3643, 1159155712;
	st.global.u32 	[%rd4850], %r3643;
	bra.uni 	$L__BB0_8192;
$L__BB0_3357:
	add.s64 	%rd4848, %rd1, %rd5;
	mov.b32 	%r3642, 1159151616;
	st.global.u32 	[%rd4848], %r3642;
	bra.uni 	$L__BB0_8192;
$L__BB0_3358:
	add.s32 	%r3636, %r2, 2417;
	cvt.rn.f32.s32 	%f845, %r3636;
	setp.leu.f32 	%p2423, %f1, %f845;
	@%p2423 bra 	$L__BB0_3362;
	setp.neu.f32 	%p2425, %f1, %f843;
	@%p2425 bra 	$L__BB0_3361;
	add.s64 	%rd4846, %rd1, %rd5;
	mov.b32 	%r3640, 1159147520;
	st.global.u32 	[%rd4846], %r3640;
	bra.uni 	$L__BB0_8192;
$L__BB0_3361:
	add.s64 	%rd4844, %rd1, %rd5;
	mov.b32 	%r3639, 1159143424;
	st.global.u32 	[%rd4844], %r3639;
	bra.uni 	$L__BB0_8192;
$L__BB0_3362:
	setp.neu.f32 	%p2424, %f1, %f845;
	@%p2424 bra 	$L__BB0_3364;
	add.s64 	%rd4842, %rd1, %rd5;
	mov.b32 	%r3638, 1159139328;
	st.global.u32 	[%rd4842], %r3638;
	bra.uni 	$L__BB0_8192;
$L__BB0_3364:
	add.s64 	%rd4840, %rd1, %rd5;
	mov.b32 	%r3637, 1159135232;
	st.global.u32 	[%rd4840], %r3637;
	bra.uni 	$L__BB0_8192;
$L__BB0_3365:
	add.s32 	%r3611, %r2, 2407;
	cvt.rn.f32.s32 	%f846, %r3611;
	setp.leu.f32 	%p2406, %f1, %f846;
	@%p2406 bra 	$L__BB0_3381;
	add.s32 	%r3623, %r2, 2411;
	cvt.rn.f32.s32 	%f847, %r3623;
	setp.leu.f32 	%p2414, %f1, %f847;
	@%p2414 bra 	$L__BB0_3374;
	add.s32 	%r3629, %r2, 2413;
	cvt.rn.f32.s32 	%f848, %r3629;
	setp.leu.f32 	%p2418, %f1, %f848;
	@%p2418 bra 	$L__BB0_3371;
	setp.neu.f32 	%p2420, %f1, %f838;
	@%p2420 bra 	$L__BB0_3370;
	add.s64 	%rd4838, %rd1, %rd5;
	mov.b32 	%r3633, 1159131136;
	st.global.u32 	[%rd4838], %r3633;
	bra.uni 	$L__BB0_8192;
$L__BB0_3370:
	add.s64 	%rd4836, %rd1, %rd5;
	mov.b32 	%r3632, 1159127040;
	st.global.u32 	[%rd4836], %r3632;
	bra.uni 	$L__BB0_8192;
$L__BB0_3371:
	setp.neu.f32 	%p2419, %f1, %f848;
	@%p2419 bra 	$L__BB0_3373;
	add.s64 	%rd4834, %rd1, %rd5;
	mov.b32 	%r3631, 1159122944;
	st.global.u32 	[%rd4834], %r3631;
	bra.uni 	$L__BB0_8192;
$L__BB0_3373:
	add.s64 	%rd4832, %rd1, %rd5;
	mov.b32 	%r3630, 1159118848;
	st.global.u32 	[%rd4832], %r3630;
	bra.uni 	$L__BB0_8192;
$L__BB0_3374:
	add.s32 	%r3624, %r2, 2409;
	cvt.rn.f32.s32 	%f849, %r3624;
	setp.leu.f32 	%p2415, %f1, %f849;
	@%p2415 bra 	$L__BB0_3378;
	setp.neu.f32 	%p2417, %f1, %f847;
	@%p2417 bra 	$L__BB0_3377;
	add.s64 	%rd4830, %rd1, %rd5;
	mov.b32 	%r3628, 1159114752;
	st.global.u32 	[%rd4830], %r3628;
	bra.uni 	$L__BB0_8192;
$L__BB0_3377:
	add.s64 	%rd4828, %rd1, %rd5;
	mov.b32 	%r3627, 1159110656;
	st.global.u32 	[%rd4828], %r3627;
	bra.uni 	$L__BB0_8192;
$L__BB0_3378:
	setp.neu.f32 	%p2416, %f1, %f849;
	@%p2416 bra 	$L__BB0_3380;
	add.s64 	%rd4826, %rd1, %rd5;
	mov.b32 	%r3626, 1159106560;
	st.global.u32 	[%rd4826], %r3626;
	bra.uni 	$L__BB0_8192;
$L__BB0_3380:
	add.s64 	%rd4824, %rd1, %rd5;
	mov.b32 	%r3625, 1159102464;
	st.global.u32 	[%rd4824], %r3625;
	bra.uni 	$L__BB0_8192;
$L__BB0_3381:
	add.s32 	%r3612, %r2, 2403;
	cvt.rn.f32.s32 	%f850, %r3612;
	setp.leu.f32 	%p2407, %f1, %f850;
	@%p2407 bra 	$L__BB0_3389;
	add.s32 	%r3618, %r2, 2405;
	cvt.rn.f32.s32 	%f851, %r3618;
	setp.leu.f32 	%p2411, %f1, %f851;
	@%p2411 bra 	$L__BB0_3386;
	setp.neu.f32 	%p2413, %f1, %f846;
	@%p2413 bra 	$L__BB0_3385;
	add.s64 	%rd4822, %rd1, %rd5;
	mov.b32 	%r3622, 1159098368;
	st.global.u32 	[%rd4822], %r3622;
	bra.uni 	$L__BB0_8192;
$L__BB0_3385:
	add.s64 	%rd4820, %rd1, %rd5;
	mov.b32 	%r3621, 1159094272;
	st.global.u32 	[%rd4820], %r3621;
	bra.uni 	$L__BB0_8192;
$L__BB0_3386:
	setp.neu.f32 	%p2412, %f1, %f851;
	@%p2412 bra 	$L__BB0_3388;
	add.s64 	%rd4818, %rd1, %rd5;
	mov.b32 	%r3620, 1159090176;
	st.global.u32 	[%rd4818], %r3620;
	bra.uni 	$L__BB0_8192;
$L__BB0_3388:
	add.s64 	%rd4816, %rd1, %rd5;
	mov.b32 	%r3619, 1159086080;
	st.global.u32 	[%rd4816], %r3619;
	bra.uni 	$L__BB0_8192;
$L__BB0_3389:
	add.s32 	%r3613, %r2, 2401;
	cvt.rn.f32.s32 	%f852, %r3613;
	setp.leu.f32 	%p2408, %f1, %f852;
	@%p2408 bra 	$L__BB0_3393;
	setp.neu.f32 	%p2410, %f1, %f850;
	@%p2410 bra 	$L__BB0_3392;
	add.s64 	%rd4814, %rd1, %rd5;
	mov.b32 	%r3617, 1159081984;
	st.global.u32 	[%rd4814], %r3617;
	bra.uni 	$L__BB0_8192;
$L__BB0_3392:
	add.s64 	%rd4812, %rd1, %rd5;
	mov.b32 	%r3616, 1159077888;
	st.global.u32 	[%rd4812], %r3616;
	bra.uni 	$L__BB0_8192;
$L__BB0_3393:
	setp.neu.f32 	%p2409, %f1, %f852;
	@%p2409 bra 	$L__BB0_3395;
	add.s64 	%rd4810, %rd1, %rd5;
	mov.b32 	%r3615, 1159073792;
	st.global.u32 	[%rd4810], %r3615;
	bra.uni 	$L__BB0_8192;
$L__BB0_3395:
	add.s64 	%rd4808, %rd1, %rd5;
	mov.b32 	%r3614, 1159069696;
	st.global.u32 	[%rd4808], %r3614;
	bra.uni 	$L__BB0_8192;
$L__BB0_3396:
	add.s32 	%r3563, %r2, 2383;
	cvt.rn.f32.s32 	%f853, %r3563;
	setp.leu.f32 	%p2374, %f1, %f853;
	@%p2374 bra 	$L__BB0_3428;
	add.s32 	%r3587, %r2, 2391;
	cvt.rn.f32.s32 	%f854, %r3587;
	setp.leu.f32 	%p2390, %f1, %f854;
	@%p2390 bra 	$L__BB0_3413;
	add.s32 	%r3599, %r2, 2395;
	cvt.rn.f32.s32 	%f855, %r3599;
	setp.leu.f32 	%p2398, %f1, %f855;
	@%p2398 bra 	$L__BB0_3406;
	add.s32 	%r3605, %r2, 2397;
	cvt.rn.f32.s32 	%f856, %r3605;
	setp.leu.f32 	%p2402, %f1, %f856;
	@%p2402 bra 	$L__BB0_3403;
	setp.neu.f32 	%p2404, %f1, %f837;
	@%p2404 bra 	$L__BB0_3402;
	add.s64 	%rd4806, %rd1, %rd5;
	mov.b32 	%r3609, 1159065600;
	st.global.u32 	[%rd4806], %r3609;
	bra.uni 	$L__BB0_8192;
$L__BB0_3402:
	add.s64 	%rd4804, %rd1, %rd5;
	mov.b32 	%r3608, 1159061504;
	st.global.u32 	[%rd4804], %r3608;
	bra.uni 	$L__BB0_8192;
$L__BB0_3403:
	setp.neu.f32 	%p2403, %f1, %f856;
	@%p2403 bra 	$L__BB0_3405;
	add.s64 	%rd4802, %rd1, %rd5;
	mov.b32 	%r3607, 1159057408;
	st.global.u32 	[%rd4802], %r3607;
	bra.uni 	$L__BB0_8192;
$L__BB0_3405:
	add.s64 	%rd4800, %rd1, %rd5;
	mov.b32 	%r3606, 1159053312;
	st.global.u32 	[%rd4800], %r3606;
	bra.uni 	$L__BB0_8192;
$L__BB0_3406:
	add.s32 	%r3600, %r2, 2393;
	cvt.rn.f32.s32 	%f857, %r3600;
	setp.leu.f32 	%p2399, %f1, %f857;
	@%p2399 bra 	$L__BB0_3410;
	setp.neu.f32 	%p2401, %f1, %f855;
	@%p2401 bra 	$L__BB0_3409;
	add.s64 	%rd4798, %rd1, %rd5;
	mov.b32 	%r3604, 1159049216;
	st.global.u32 	[%rd4798], %r3604;
	bra.uni 	$L__BB0_8192;
$L__BB0_3409:
	add.s64 	%rd4796, %rd1, %rd5;
	mov.b32 	%r3603, 1159045120;
	st.global.u32 	[%rd4796], %r3603;
	bra.uni 	$L__BB0_8192;
$L__BB0_3410:
	setp.neu.f32 	%p2400, %f1, %f857;
	@%p2400 bra 	$L__BB0_3412;
	add.s64 	%rd4794, %rd1, %rd5;
	mov.b32 	%r3602, 1159041024;
	st.global.u32 	[%rd4794], %r3602;
	bra.uni 	$L__BB0_8192;
$L__BB0_3412:
	add.s64 	%rd4792, %rd1, %rd5;
	mov.b32 	%r3601, 1159036928;
	st.global.u32 	[%rd4792], %r3601;
	bra.uni 	$L__BB0_8192;
$L__BB0_3413:
	add.s32 	%r3588, %r2, 2387;
	cvt.rn.f32.s32 	%f858, %r3588;
	setp.leu.f32 	%p2391, %f1, %f858;
	@%p2391 bra 	$L__BB0_3421;
	add.s32 	%r3594, %r2, 2389;
	cvt.rn.f32.s32 	%f859, %r3594;
	setp.leu.f32 	%p2395, %f1, %f859;
	@%p2395 bra 	$L__BB0_3418;
	setp.neu.f32 	%p2397, %f1, %f854;
	@%p2397 bra 	$L__BB0_3417;
	add.s64 	%rd4790, %rd1, %rd5;
	mov.b32 	%r3598, 1159032832;
	st.global.u32 	[%rd4790], %r3598;
	bra.uni 	$L__BB0_8192;
$L__BB0_3417:
	add.s64 	%rd4788, %rd1, %rd5;
	mov.b32 	%r3597, 1159028736;
	st.global.u32 	[%rd4788], %r3597;
	bra.uni 	$L__BB0_8192;
$L__BB0_3418:
	setp.neu.f32 	%p2396, %f1, %f859;
	@%p2396 bra 	$L__BB0_3420;
	add.s64 	%rd4786, %rd1, %rd5;
	mov.b32 	%r3596, 1159024640;
	st.global.u32 	[%rd4786], %r3596;
	bra.uni 	$L__BB0_8192;
$L__BB0_3420:
	add.s64 	%rd4784, %rd1, %rd5;
	mov.b32 	%r3595, 1159020544;
	st.global.u32 	[%rd4784], %r3595;
	bra.uni 	$L__BB0_8192;
$L__BB0_3421:
	add.s32 	%r3589, %r2, 2385;
	cvt.rn.f32.s32 	%f860, %r3589;
	setp.leu.f32 	%p2392, %f1, %f860;
	@%p2392 bra 	$L__BB0_3425;
	setp.neu.f32 	%p2394, %f1, %f858;
	@%p2394 bra 	$L__BB0_3424;
	add.s64 	%rd4782, %rd1, %rd5;
	mov.b32 	%r3593, 1159016448;
	st.global.u32 	[%rd4782], %r3593;
	bra.uni 	$L__BB0_8192;
$L__BB0_3424:
	add.s64 	%rd4780, %rd1, %rd5;
	mov.b32 	%r3592, 1159012352;
	st.global.u32 	[%rd4780], %r3592;
	bra.uni 	$L__BB0_8192;
$L__BB0_3425:
	setp.neu.f32 	%p2393, %f1, %f860;
	@%p2393 bra 	$L__BB0_3427;
	add.s64 	%rd4778, %rd1, %rd5;
	mov.b32 	%r3591, 1159008256;
	st.global.u32 	[%rd4778], %r3591;
	bra.uni 	$L__BB0_8192;
$L__BB0_3427:
	add.s64 	%rd4776, %rd1, %rd5;
	mov.b32 	%r3590, 1159004160;
	st.global.u32 	[%rd4776], %r3590;
	bra.uni 	$L__BB0_8192;
$L__BB0_3428:
	add.s32 	%r3564, %r2, 2375;
	cvt.rn.f32.s32 	%f861, %r3564;
	setp.leu.f32 	%p2375, %f1, %f861;
	@%p2375 bra 	$L__BB0_3444;
	add.s32 	%r3576, %r2, 2379;
	cvt.rn.f32.s32 	%f862, %r3576;
	setp.leu.f32 	%p2383, %f1, %f862;
	@%p2383 bra 	$L__BB0_3437;
	add.s32 	%r3582, %r2, 2381;
	cvt.rn.f32.s32 	%f863, %r3582;
	setp.leu.f32 	%p2387, %f1, %f863;
	@%p2387 bra 	$L__BB0_3434;
	setp.neu.f32 	%p2389, %f1, %f853;
	@%p2389 bra 	$L__BB0_3433;
	add.s64 	%rd4774, %rd1, %rd5;
	mov.b32 	%r3586, 1159000064;
	st.global.u32 	[%rd4774], %r3586;
	bra.uni 	$L__BB0_8192;
$L__BB0_3433:
	add.s64 	%rd4772, %rd1, %rd5;
	mov.b32 	%r3585, 1158995968;
	st.global.u32 	[%rd4772], %r3585;
	bra.uni 	$L__BB0_8192;
$L__BB0_3434:
	setp.neu.f32 	%p2388, %f1, %f863;
	@%p2388 bra 	$L__BB0_3436;
	add.s64 	%rd4770, %rd1, %rd5;
	mov.b32 	%r3584, 1158991872;
	st.global.u32 	[%rd4770], %r3584;
	bra.uni 	$L__BB0_8192;
$L__BB0_3436:
	add.s64 	%rd4768, %rd1, %rd5;
	mov.b32 	%r3583, 1158987776;
	st.global.u32 	[%rd4768], %r3583;
	bra.uni 	$L__BB0_8192;
$L__BB0_3437:
	add.s32 	%r3577, %r2, 2377;
	cvt.rn.f32.s32 	%f864, %r3577;
	setp.leu.f32 	%p2384, %f1, %f864;
	@%p2384 bra 	$L__BB0_3441;
	setp.neu.f32 	%p2386, %f1, %f862;
	@%p2386 bra 	$L__BB0_3440;
	add.s64 	%rd4766, %rd1, %rd5;
	mov.b32 	%r3581, 1158983680;
	st.global.u32 	[%rd4766], %r3581;
	bra.uni 	$L__BB0_8192;
$L__BB0_3440:
	add.s64 	%rd4764, %rd1, %rd5;
	mov.b32 	%r3580, 1158979584;
	st.global.u32 	[%rd4764], %r3580;
	bra.uni 	$L__BB0_8192;
$L__BB0_3441:
	setp.neu.f32 	%p2385, %f1, %f864;
	@%p2385 bra 	$L__BB0_3443;
	add.s64 	%rd4762, %rd1, %rd5;
	mov.b32 	%r3579, 1158975488;
	st.global.u32 	[%rd4762], %r3579;
	bra.uni 	$L__BB0_8192;
$L__BB0_3443:
	add.s64 	%rd4760, %rd1, %rd5;
	mov.b32 	%r3578, 1158971392;
	st.global.u32 	[%rd4760], %r3578;
	bra.uni 	$L__BB0_8192;
$L__BB0_3444:
	add.s32 	%r3565, %r2, 2371;
	cvt.rn.f32.s32 	%f865, %r3565;
	setp.leu.f32 	%p2376, %f1, %f865;
	@%p2376 bra 	$L__BB0_3452;
	add.s32 	%r3571, %r2, 2373;
	cvt.rn.f32.s32 	%f866, %r3571;
	setp.leu.f32 	%p2380, %f1, %f866;
	@%p2380 bra 	$L__BB0_3449;
	setp.neu.f32 	%p2382, %f1, %f861;
	@%p2382 bra 	$L__BB0_3448;
	add.s64 	%rd4758, %rd1, %rd5;
	mov.b32 	%r3575, 1158967296;
	st.global.u32 	[%rd4758], %r3575;
	bra.uni 	$L__BB0_8192;
$L__BB0_3448:
	add.s64 	%rd4756, %rd1, %rd5;
	mov.b32 	%r3574, 1158963200;
	st.global.u32 	[%rd4756], %r3574;
	bra.uni 	$L__BB0_8192;
$L__BB0_3449:
	setp.neu.f32 	%p2381, %f1, %f866;
	@%p2381 bra 	$L__BB0_3451;
	add.s64 	%rd4754, %rd1, %rd5;
	mov.b32 	%r3573, 1158959104;
	st.global.u32 	[%rd4754], %r3573;
	bra.uni 	$L__BB0_8192;
$L__BB0_3451:
	add.s64 	%rd4752, %rd1, %rd5;
	mov.b32 	%r3572, 1158955008;
	st.global.u32 	[%rd4752], %r3572;
	bra.uni 	$L__BB0_8192;
$L__BB0_3452:
	add.s32 	%r3566, %r2, 2369;
	cvt.rn.f32.s32 	%f867, %r3566;
	setp.leu.f32 	%p2377, %f1, %f867;
	@%p2377 bra 	$L__BB0_3456;
	setp.neu.f32 	%p2379, %f1, %f865;
	@%p2379 bra 	$L__BB0_3455;
	add.s64 	%rd4750, %rd1, %rd5;
	mov.b32 	%r3570, 1158950912;
	st.global.u32 	[%rd4750], %r3570;
	bra.uni 	$L__BB0_8192;
$L__BB0_3455:
	add.s64 	%rd4748, %rd1, %rd5;
	mov.b32 	%r3569, 1158946816;
	st.global.u32 	[%rd4748], %r3569;
	bra.uni 	$L__BB0_8192;
$L__BB0_3456:
	setp.neu.f32 	%p2378, %f1, %f867;
	@%p2378 bra 	$L__BB0_3458;
	add.s64 	%rd4746, %rd1, %rd5;
	mov.b32 	%r3568, 1158942720;
	st.global.u32 	[%rd4746], %r3568;
	bra.uni 	$L__BB0_8192;
$L__BB0_3458:
	add.s64 	%rd4744, %rd1, %rd5;
	mov.b32 	%r3567, 1158938624;
	st.global.u32 	[%rd4744], %r3567;
	bra.uni 	$L__BB0_8192;
$L__BB0_3459:
	add.s32 	%r3467, %r2, 2335;
	cvt.rn.f32.s32 	%f868, %r3467;
	setp.leu.f32 	%p2310, %f1, %f868;
	@%p2310 bra 	$L__BB0_3523;
	add.s32 	%r3515, %r2, 2351;
	cvt.rn.f32.s32 	%f869, %r3515;
	setp.leu.f32 	%p2342, %f1, %f869;
	@%p2342 bra 	$L__BB0_3492;
	add.s32 	%r3539, %r2, 2359;
	cvt.rn.f32.s32 	%f870, %r3539;
	setp.leu.f32 	%p2358, %f1, %f870;
	@%p2358 bra 	$L__BB0_3477;
	add.s32 	%r3551, %r2, 2363;
	cvt.rn.f32.s32 	%f871, %r3551;
	setp.leu.f32 	%p2366, %f1, %f871;
	@%p2366 bra 	$L__BB0_3470;
	add.s32 	%r3557, %r2, 2365;
	cvt.rn.f32.s32 	%f872, %r3557;
	setp.leu.f32 	%p2370, %f1, %f872;
	@%p2370 bra 	$L__BB0_3467;
	setp.neu.f32 	%p2372, %f1, %f836;
	@%p2372 bra 	$L__BB0_3466;
	add.s64 	%rd4742, %rd1, %rd5;
	mov.b32 	%r3561, 1158934528;
	st.global.u32 	[%rd4742], %r3561;
	bra.uni 	$L__BB0_8192;
$L__BB0_3466:
	add.s64 	%rd4740, %rd1, %rd5;
	mov.b32 	%r3560, 1158930432;
	st.global.u32 	[%rd4740], %r3560;
	bra.uni 	$L__BB0_8192;
$L__BB0_3467:
	setp.neu.f32 	%p2371, %f1, %f872;
	@%p2371 bra 	$L__BB0_3469;
	add.s64 	%rd4738, %rd1, %rd5;
	mov.b32 	%r3559, 1158926336;
	st.global.u32 	[%rd4738], %r3559;
	bra.uni 	$L__BB0_8192;
$L__BB0_3469:
	add.s64 	%rd4736, %rd1, %rd5;
	mov.b32 	%r3558, 1158922240;
	st.global.u32 	[%rd4736], %r3558;
	bra.uni 	$L__BB0_8192;
$L__BB0_3470:
	add.s32 	%r3552, %r2, 2361;
	cvt.rn.f32.s32 	%f873, %r3552;
	setp.leu.f32 	%p2367, %f1, %f873;
	@%p2367 bra 	$L__BB0_3474;
	setp.neu.f32 	%p2369, %f1, %f871;
	@%p2369 bra 	$L__BB0_3473;
	add.s64 	%rd4734, %rd1, %rd5;
	mov.b32 	%r3556, 1158918144;
	st.global.u32 	[%rd4734], %r3556;
	bra.uni 	$L__BB0_8192;
$L__BB0_3473:
	add.s64 	%rd4732, %rd1, %rd5;
	mov.b32 	%r3555, 1158914048;
	st.global.u32 	[%rd4732], %r3555;
	bra.uni 	$L__BB0_8192;
$L__BB0_3474:
	setp.neu.f32 	%p2368, %f1, %f873;
	@%p2368 bra 	$L__BB0_3476;
	add.s64 	%rd4730, %rd1, %rd5;
	mov.b32 	%r3554, 1158909952;
	st.global.u32 	[%rd4730], %r3554;
	bra.uni 	$L__BB0_8192;
$L__BB0_3476:
	add.s64 	%rd4728, %rd1, %rd5;
	mov.b32 	%r3553, 1158905856;
	st.global.u32 	[%rd4728], %r3553;
	bra.uni 	$L__BB0_8192;
$L__BB0_3477:
	add.s32 	%r3540, %r2, 2355;
	cvt.rn.f32.s32 	%f874, %r3540;
	setp.leu.f32 	%p2359, %f1, %f874;
	@%p2359 bra 	$L__BB0_3485;
	add.s32 	%r3546, %r2, 2357;
	cvt.rn.f32.s32 	%f875, %r3546;
	setp.leu.f32 	%p2363, %f1, %f875;
	@%p2363 bra 	$L__BB0_3482;
	setp.neu.f32 	%p2365, %f1, %f870;
	@%p2365 bra 	$L__BB0_3481;
	add.s64 	%rd4726, %rd1, %rd5;
	mov.b32 	%r3550, 1158901760;
	st.global.u32 	[%rd4726], %r3550;
	bra.uni 	$L__BB0_8192;
$L__BB0_3481:
	add.s64 	%rd4724, %rd1, %rd5;
	mov.b32 	%r3549, 1158897664;
	st.global.u32 	[%rd4724], %r3549;
	bra.uni 	$L__BB0_8192;
$L__BB0_3482:
	setp.neu.f32 	%p2364, %f1, %f875;
	@%p2364 bra 	$L__BB0_3484;
	add.s64 	%rd4722, %rd1, %rd5;
	mov.b32 	%r3548, 1158893568;
	st.global.u32 	[%rd4722], %r3548;
	bra.uni 	$L__BB0_8192;
$L__BB0_3484:
	add.s64 	%rd4720, %rd1, %rd5;
	mov.b32 	%r3547, 1158889472;
	st.global.u32 	[%rd4720], %r3547;
	bra.uni 	$L__BB0_8192;
$L__BB0_3485:
	add.s32 	%r3541, %r2, 2353;
	cvt.rn.f32.s32 	%f876, %r3541;
	setp.leu.f32 	%p2360, %f1, %f876;
	@%p2360 bra 	$L__BB0_3489;
	setp.neu.f32 	%p2362, %f1, %f874;
	@%p2362 bra 	$L__BB0_3488;
	add.s64 	%rd4718, %rd1, %rd5;
	mov.b32 	%r3545, 1158885376;
	st.global.u32 	[%rd4718], %r3545;
	bra.uni 	$L__BB0_8192;
$L__BB0_3488:
	add.s64 	%rd4716, %rd1, %rd5;
	mov.b32 	%r3544, 1158881280;
	st.global.u32 	[%rd4716], %r3544;
	bra.uni 	$L__BB0_8192;
$L__BB0_3489:
	setp.neu.f32 	%p2361, %f1, %f876;
	@%p2361 bra 	$L__BB0_3491;
	add.s64 	%rd4714, %rd1, %rd5;
	mov.b32 	%r3543, 1158877184;
	st.global.u32 	[%rd4714], %r3543;
	bra.uni 	$L__BB0_8192;
$L__BB0_3491:
	add.s64 	%rd4712, %rd1, %rd5;
	mov.b32 	%r3542, 1158873088;
	st.global.u32 	[%rd4712], %r3542;
	bra.uni 	$L__BB0_8192;
$L__BB0_3492:
	add.s32 	%r3516, %r2, 2343;
	cvt.rn.f32.s32 	%f877, %r3516;
	setp.leu.f32 	%p2343, %f1, %f877;
	@%p2343 bra 	$L__BB0_3508;
	add.s32 	%r3528, %r2, 2347;
	cvt.rn.f32.s32 	%f878, %r3528;
	setp.leu.f32 	%p2351, %f1, %f878;
	@%p2351 bra 	$L__BB0_3501;
	add.s32 	%r3534, %r2, 2349;
	cvt.rn.f32.s32 	%f879, %r3534;
	setp.leu.f32 	%p2355, %f1, %f879;
	@%p2355 bra 	$L__BB0_3498;
	setp.neu.f32 	%p2357, %f1, %f869;
	@%p2357 bra 	$L__BB0_3497;
	add.s64 	%rd4710, %rd1, %rd5;
	mov.b32 	%r3538, 1158868992;
	st.global.u32 	[%rd4710], %r3538;
	bra.uni 	$L__BB0_8192;
$L__BB0_3497:
	add.s64 	%rd4708, %rd1, %rd5;
	mov.b32 	%r3537, 1158864896;
	st.global.u32 	[%rd4708], %r3537;
	bra.uni 	$L__BB0_8192;
$L__BB0_3498:
	setp.neu.f32 	%p2356, %f1, %f879;
	@%p2356 bra 	$L__BB0_3500;
	add.s64 	%rd4706, %rd1, %rd5;
	mov.b32 	%r3536, 1158860800;
	st.global.u32 	[%rd4706], %r3536;
	bra.uni 	$L__BB0_8192;
$L__BB0_3500:
	add.s64 	%rd4704, %rd1, %rd5;
	mov.b32 	%r3535, 1158856704;
	st.global.u32 	[%rd4704], %r3535;
	bra.uni 	$L__BB0_8192;
$L__BB0_3501:
	add.s32 	%r3529, %r2, 2345;
	cvt.rn.f32.s32 	%f880, %r3529;
	setp.leu.f32 	%p2352, %f1, %f880;
	@%p2352 bra 	$L__BB0_3505;
	setp.neu.f32 	%p2354, %f1, %f878;
	@%p2354 bra 	$L__BB0_3504;
	add.s64 	%rd4702, %rd1, %rd5;
	mov.b32 	%r3533, 1158852608;
	st.global.u32 	[%rd4702], %r3533;
	bra.uni 	$L__BB0_8192;
$L__BB0_3504:
	add.s64 	%rd4700, %rd1, %rd5;
	mov.b32 	%r3532, 1158848512;
	st.global.u32 	[%rd4700], %r3532;
	bra.uni 	$L__BB0_8192;
$L__BB0_3505:
	setp.neu.f32 	%p2353, %f1, %f880;
	@%p2353 bra 	$L__BB0_3507;
	add.s64 	%rd4698, %rd1, %rd5;
	mov.b32 	%r3531, 1158844416;
	st.global.u32 	[%rd4698], %r3531;
	bra.uni 	$L__BB0_8192;
$L__BB0_3507:
	add.s64 	%rd4696, %rd1, %rd5;
	mov.b32 	%r3530, 1158840320;
	st.global.u32 	[%rd4696], %r3530;
	bra.uni 	$L__BB0_8192;
$L__BB0_3508:
	add.s32 	%r3517, %r2, 2339;
	cvt.rn.f32.s32 	%f881, %r3517;
	setp.leu.f32 	%p2344, %f1, %f881;
	@%p2344 bra 	$L__BB0_3516;
	add.s32 	%r3523, %r2, 2341;
	cvt.rn.f32.s32 	%f882, %r3523;
	setp.leu.f32 	%p2348, %f1, %f882;
	@%p2348 bra 	$L__BB0_3513;
	setp.neu.f32 	%p2350, %f1, %f877;
	@%p2350 bra 	$L__BB0_3512;
	add.s64 	%rd4694, %rd1, %rd5;
	mov.b32 	%r3527, 1158836224;
	st.global.u32 	[%rd4694], %r3527;
	bra.uni 	$L__BB0_8192;
$L__BB0_3512:
	add.s64 	%rd4692, %rd1, %rd5;
	mov.b32 	%r3526, 1158832128;
	st.global.u32 	[%rd4692], %r3526;
	bra.uni 	$L__BB0_8192;
$L__BB0_3513:
	setp.neu.f32 	%p2349, %f1, %f882;
	@%p2349 bra 	$L__BB0_3515;
	add.s64 	%rd4690, %rd1, %rd5;
	mov.b32 	%r3525, 1158828032;
	st.global.u32 	[%rd4690], %r3525;
	bra.uni 	$L__BB0_8192;
$L__BB0_3515:
	add.s64 	%rd4688, %rd1, %rd5;
	mov.b32 	%r3524, 1158823936;
	st.global.u32 	[%rd4688], %r3524;
	bra.uni 	$L__BB0_8192;
$L__BB0_3516:
	add.s32 	%r3518, %r2, 2337;
	cvt.rn.f32.s32 	%f883, %r3518;
	setp.leu.f32 	%p2345, %f1, %f883;
	@%p2345 bra 	$L__BB0_3520;
	setp.neu.f32 	%p2347, %f1, %f881;
	@%p2347 bra 	$L__BB0_3519;
	add.s64 	%rd4686, %rd1, %rd5;
	mov.b32 	%r3522, 1158819840;
	st.global.u32 	[%rd4686], %r3522;
	bra.uni 	$L__BB0_8192;
$L__BB0_3519:
	add.s64 	%rd4684, %rd1, %rd5;
	mov.b32 	%r3521, 1158815744;
	st.global.u32 	[%rd4684], %r3521;
	bra.uni 	$L__BB0_8192;
$L__BB0_3520:
	setp.neu.f32 	%p2346, %f1, %f883;
	@%p2346 bra 	$L__BB0_3522;
	add.s64 	%rd4682, %rd1, %rd5;
	mov.b32 	%r3520, 1158811648;
	st.global.u32 	[%rd4682], %r3520;
	bra.uni 	$L__BB0_8192;
$L__BB0_3522:
	add.s64 	%rd4680, %rd1, %rd5;
	mov.b32 	%r3519, 1158807552;
	st.global.u32 	[%rd4680], %r3519;
	bra.uni 	$L__BB0_8192;
$L__BB0_3523:
	add.s32 	%r3468, %r2, 2319;
	cvt.rn.f32.s32 	%f884, %r3468;
	setp.leu.f32 	%p2311, %f1, %f884;
	@%p2311 bra 	$L__BB0_3555;
	add.s32 	%r3492, %r2, 2327;
	cvt.rn.f32.s32 	%f885, %r3492;
	setp.leu.f32 	%p2327, %f1, %f885;
	@%p2327 bra 	$L__BB0_3540;
	add.s32 	%r3504, %r2, 2331;
	cvt.rn.f32.s32 	%f886, %r3504;
	setp.leu.f32 	%p2335, %f1, %f886;
	@%p2335 bra 	$L__BB0_3533;
	add.s32 	%r3510, %r2, 2333;
	cvt.rn.f32.s32 	%f887, %r3510;
	setp.leu.f32 	%p2339, %f1, %f887;
	@%p2339 bra 	$L__BB0_3530;
	setp.neu.f32 	%p2341, %f1, %f868;
	@%p2341 bra 	$L__BB0_3529;
	add.s64 	%rd4678, %rd1, %rd5;
	mov.b32 	%r3514, 1158803456;
	st.global.u32 	[%rd4678], %r3514;
	bra.uni 	$L__BB0_8192;
$L__BB0_3529:
	add.s64 	%rd4676, %rd1, %rd5;
	mov.b32 	%r3513, 1158799360;
	st.global.u32 	[%rd4676], %r3513;
	bra.uni 	$L__BB0_8192;
$L__BB0_3530:
	setp.neu.f32 	%p2340, %f1, %f887;
	@%p2340 bra 	$L__BB0_3532;
	add.s64 	%rd4674, %rd1, %rd5;
	mov.b32 	%r3512, 1158795264;
	st.global.u32 	[%rd4674], %r3512;
	bra.uni 	$L__BB0_8192;
$L__BB0_3532:
	add.s64 	%rd4672, %rd1, %rd5;
	mov.b32 	%r3511, 1158791168;
	st.global.u32 	[%rd4672], %r3511;
	bra.uni 	$L__BB0_8192;
$L__BB0_3533:
	add.s32 	%r3505, %r2, 2329;
	cvt.rn.f32.s32 	%f888, %r3505;
	setp.leu.f32 	%p2336, %f1, %f888;
	@%p2336 bra 	$L__BB0_3537;
	setp.neu.f32 	%p2338, %f1, %f886;
	@%p2338 bra 	$L__BB0_3536;
	add.s64 	%rd4670, %rd1, %rd5;
	mov.b32 	%r3509, 1158787072;
	st.global.u32 	[%rd4670], %r3509;
	bra.uni 	$L__BB0_8192;
$L__BB0_3536:
	add.s64 	%rd4668, %rd1, %rd5;
	mov.b32 	%r3508, 1158782976;
	st.global.u32 	[%rd4668], %r3508;
	bra.uni 	$L__BB0_8192;
$L__BB0_3537:
	setp.neu.f32 	%p2337, %f1, %f888;
	@%p2337 bra 	$L__BB0_3539;
	add.s64 	%rd4666, %rd1, %rd5;
	mov.b32 	%r3507, 1158778880;
	st.global.u32 	[%rd4666], %r3507;
	bra.uni 	$L__BB0_8192;
$L__BB0_3539:
	add.s64 	%rd4664, %rd1, %rd5;
	mov.b32 	%r3506, 1158774784;
	st.global.u32 	[%rd4664], %r3506;
	bra.uni 	$L__BB0_8192;
$L__BB0_3540:
	add.s32 	%r3493, %r2, 2323;
	cvt.rn.f32.s32 	%f889, %r3493;
	setp.leu.f32 	%p2328, %f1, %f889;
	@%p2328 bra 	$L__BB0_3548;
	add.s32 	%r3499, %r2, 2325;
	cvt.rn.f32.s32 	%f890, %r3499;
	setp.leu.f32 	%p2332, %f1, %f890;
	@%p2332 bra 	$L__BB0_3545;
	setp.neu.f32 	%p2334, %f1, %f885;
	@%p2334 bra 	$L__BB0_3544;
	add.s64 	%rd4662, %rd1, %rd5;
	mov.b32 	%r3503, 1158770688;
	st.global.u32 	[%rd4662], %r3503;
	bra.uni 	$L__BB0_8192;
$L__BB0_3544:
	add.s64 	%rd4660, %rd1, %rd5;
	mov.b32 	%r3502, 1158766592;
	st.global.u32 	[%rd4660], %r3502;
	bra.uni 	$L__BB0_8192;
$L__BB0_3545:
	setp.neu.f32 	%p2333, %f1, %f890;
	@%p2333 bra 	$L__BB0_3547;
	add.s64 	%rd4658, %rd1, %rd5;
	mov.b32 	%r3501, 1158762496;
	st.global.u32 	[%rd4658], %r3501;
	bra.uni 	$L__BB0_8192;
$L__BB0_3547:
	add.s64 	%rd4656, %rd1, %rd5;
	mov.b32 	%r3500, 1158758400;
	st.global.u32 	[%rd4656], %r3500;
	bra.uni 	$L__BB0_8192;
$L__BB0_3548:
	add.s32 	%r3494, %r2, 2321;
	cvt.rn.f32.s32 	%f891, %r3494;
	setp.leu.f32 	%p2329, %f1, %f891;
	@%p2329 bra 	$L__BB0_3552;
	setp.neu.f32 	%p2331, %f1, %f889;
	@%p2331 bra 	$L__BB0_3551;
	add.s64 	%rd4654, %rd1, %rd5;
	mov.b32 	%r3498, 1158754304;
	st.global.u32 	[%rd4654], %r3498;
	bra.uni 	$L__BB0_8192;
$L__BB0_3551:
	add.s64 	%rd4652, %rd1, %rd5;
	mov.b32 	%r3497, 1158750208;
	st.global.u32 	[%rd4652], %r3497;
	bra.uni 	$L__BB0_8192;
$L__BB0_3552:
	setp.neu.f32 	%p2330, %f1, %f891;
	@%p2330 bra 	$L__BB0_3554;
	add.s64 	%rd4650, %rd1, %rd5;
	mov.b32 	%r3496, 1158746112;
	st.global.u32 	[%rd4650], %r3496;
	bra.uni 	$L__BB0_8192;
$L__BB0_3554:
	add.s64 	%rd4648, %rd1, %rd5;
	mov.b32 	%r3495, 1158742016;
	st.global.u32 	[%rd4648], %r3495;
	bra.uni 	$L__BB0_8192;
$L__BB0_3555:
	add.s32 	%r3469, %r2, 2311;
	cvt.rn.f32.s32 	%f892, %r3469;
	setp.leu.f32 	%p2312, %f1, %f892;
	@%p2312 bra 	$L__BB0_3571;
	add.s32 	%r3481, %r2, 2315;
	cvt.rn.f32.s32 	%f893, %r3481;
	setp.leu.f32 	%p2320, %f1, %f893;
	@%p2320 bra 	$L__BB0_3564;
	add.s32 	%r3487, %r2, 2317;
	cvt.rn.f32.s32 	%f894, %r3487;
	setp.leu.f32 	%p2324, %f1, %f894;
	@%p2324 bra 	$L__BB0_3561;
	setp.neu.f32 	%p2326, %f1, %f884;
	@%p2326 bra 	$L__BB0_3560;
	add.s64 	%rd4646, %rd1, %rd5;
	mov.b32 	%r3491, 1158737920;
	st.global.u32 	[%rd4646], %r3491;
	bra.uni 	$L__BB0_8192;
$L__BB0_3560:
	add.s64 	%rd4644, %rd1, %rd5;
	mov.b32 	%r3490, 1158733824;
	st.global.u32 	[%rd4644], %r3490;
	bra.uni 	$L__BB0_8192;
$L__BB0_3561:
	setp.neu.f32 	%p2325, %f1, %f894;
	@%p2325 bra 	$L__BB0_3563;
	add.s64 	%rd4642, %rd1, %rd5;
	mov.b32 	%r3489, 1158729728;
	st.global.u32 	[%rd4642], %r3489;
	bra.uni 	$L__BB0_8192;
$L__BB0_3563:
	add.s64 	%rd4640, %rd1, %rd5;
	mov.b32 	%r3488, 1158725632;
	st.global.u32 	[%rd4640], %r3488;
	bra.uni 	$L__BB0_8192;
$L__BB0_3564:
	add.s32 	%r3482, %r2, 2313;
	cvt.rn.f32.s32 	%f895, %r3482;
	setp.leu.f32 	%p2321, %f1, %f895;
	@%p2321 bra 	$L__BB0_3568;
	setp.neu.f32 	%p2323, %f1, %f893;
	@%p2323 bra 	$L__BB0_3567;
	add.s64 	%rd4638, %rd1, %rd5;
	mov.b32 	%r3486, 1158721536;
	st.global.u32 	[%rd4638], %r3486;
	bra.uni 	$L__BB0_8192;
$L__BB0_3567:
	add.s64 	%rd4636, %rd1, %rd5;
	mov.b32 	%r3485, 1158717440;
	st.global.u32 	[%rd4636], %r3485;
	bra.uni 	$L__BB0_8192;
$L__BB0_3568:
	setp.neu.f32 	%p2322, %f1, %f895;
	@%p2322 bra 	$L__BB0_3570;
	add.s64 	%rd4634, %rd1, %rd5;
	mov.b32 	%r3484, 1158713344;
	st.global.u32 	[%rd4634], %r3484;
	bra.uni 	$L__BB0_8192;
$L__BB0_3570:
	add.s64 	%rd4632, %rd1, %rd5;
	mov.b32 	%r3483, 1158709248;
	st.global.u32 	[%rd4632], %r3483;
	bra.uni 	$L__BB0_8192;
$L__BB0_3571:
	add.s32 	%r3470, %r2, 2307;
	cvt.rn.f32.s32 	%f896, %r3470;
	setp.leu.f32 	%p2313, %f1, %f896;
	@%p2313 bra 	$L__BB0_3579;
	add.s32 	%r3476, %r2, 2309;
	cvt.rn.f32.s32 	%f897, %r3476;
	setp.leu.f32 	%p2317, %f1, %f897;
	@%p2317 bra 	$L__BB0_3576;
	setp.neu.f32 	%p2319, %f1, %f892;
	@%p2319 bra 	$L__BB0_3575;
	add.s64 	%rd4630, %rd1, %rd5;
	mov.b32 	%r3480, 1158705152;
	st.global.u32 	[%rd4630], %r3480;
	bra.uni 	$L__BB0_8192;
$L__BB0_3575:
	add.s64 	%rd4628, %rd1, %rd5;
	mov.b32 	%r3479, 1158701056;
	st.global.u32 	[%rd4628], %r3479;
	bra.uni 	$L__BB0_8192;
$L__BB0_3576:
	setp.neu.f32 	%p2318, %f1, %f897;
	@%p2318 bra 	$L__BB0_3578;
	add.s64 	%rd4626, %rd1, %rd5;
	mov.b32 	%r3478, 1158696960;
	st.global.u32 	[%rd4626], %r3478;
	bra.uni 	$L__BB0_8192;
$L__BB0_3578:
	add.s64 	%rd4624, %rd1, %rd5;
	mov.b32 	%r3477, 1158692864;
	st.global.u32 	[%rd4624], %r3477;
	bra.uni 	$L__BB0_8192;
$L__BB0_3579:
	add.s32 	%r3471, %r2, 2305;
	cvt.rn.f32.s32 	%f898, %r3471;
	setp.leu.f32 	%p2314, %f1, %f898;
	@%p2314 bra 	$L__BB0_3583;
	setp.neu.f32 	%p2316, %f1, %f896;
	@%p2316 bra 	$L__BB0_3582;
	add.s64 	%rd4622, %rd1, %rd5;
	mov.b32 	%r3475, 1158688768;
	st.global.u32 	[%rd4622], %r3475;
	bra.uni 	$L__BB0_8192;
$L__BB0_3582:
	add.s64 	%rd4620, %rd1, %rd5;
	mov.b32 	%r3474, 1158684672;
	st.global.u32 	[%rd4620], %r3474;
	bra.uni 	$L__BB0_8192;
$L__BB0_3583:
	setp.neu.f32 	%p2315, %f1, %f898;
	@%p2315 bra 	$L__BB0_3585;
	add.s64 	%rd4618, %rd1, %rd5;
	mov.b32 	%r3473, 1158680576;
	st.global.u32 	[%rd4618], %r3473;
	bra.uni 	$L__BB0_8192;
$L__BB0_3585:
	add.s64 	%rd4616, %rd1, %rd5;
	mov.b32 	%r3472, 1158676480;
	st.global.u32 	[%rd4616], %r3472;
	bra.uni 	$L__BB0_8192;
$L__BB0_3586:
	add.s32 	%r3082, %r2, 2175;
	cvt.rn.f32.s32 	%f899, %r3082;
	setp.leu.f32 	%p2053, %f1, %f899;
	@%p2053 bra 	$L__BB0_3842;
	add.s32 	%r3274, %r2, 2239;
	cvt.rn.f32.s32 	%f900, %r3274;
	setp.leu.f32 	%p2181, %f1, %f900;
	@%p2181 bra 	$L__BB0_3715;
	add.s32 	%r3370, %r2, 2271;
	cvt.rn.f32.s32 	%f901, %r3370;
	setp.leu.f32 	%p2245, %f1, %f901;
	@%p2245 bra 	$L__BB0_3652;
	add.s32 	%r3418, %r2, 2287;
	cvt.rn.f32.s32 	%f902, %r3418;
	setp.leu.f32 	%p2277, %f1, %f902;
	@%p2277 bra 	$L__BB0_3621;
	add.s32 	%r3442, %r2, 2295;
	cvt.rn.f32.s32 	%f903, %r3442;
	setp.leu.f32 	%p2293, %f1, %f903;
	@%p2293 bra 	$L__BB0_3606;
	add.s32 	%r3454, %r2, 2299;
	cvt.rn.f32.s32 	%f904, %r3454;
	setp.leu.f32 	%p2301, %f1, %f904;
	@%p2301 bra 	$L__BB0_3599;
	add.s32 	%r3460, %r2, 2301;
	cvt.rn.f32.s32 	%f905, %r3460;
	setp.leu.f32 	%p2305, %f1, %f905;
	@%p2305 bra 	$L__BB0_3596;
	setp.neu.f32 	%p2307, %f1, %f771;
	@%p2307 bra 	$L__BB0_3595;
	add.s64 	%rd4614, %rd1, %rd5;
	mov.b32 	%r3464, 1158672384;
	st.global.u32 	[%rd4614], %r3464;
	bra.uni 	$L__BB0_8192;
$L__BB0_3595:
	add.s64 	%rd4612, %rd1, %rd5;
	mov.b32 	%r3463, 1158668288;
	st.global.u32 	[%rd4612], %r3463;
	bra.uni 	$L__BB0_8192;
$L__BB0_3596:
	setp.neu.f32 	%p2306, %f1, %f905;
	@%p2306 bra 	$L__BB0_3598;
	add.s64 	%rd4610, %rd1, %rd5;
	mov.b32 	%r3462, 1158664192;
	st.global.u32 	[%rd4610], %r3462;
	bra.uni 	$L__BB0_8192;
$L__BB0_3598:
	add.s64 	%rd4608, %rd1, %rd5;
	mov.b32 	%r3461, 1158660096;
	st.global.u32 	[%rd4608], %r3461;
	bra.uni 	$L__BB0_8192;
$L__BB0_3599:
	add.s32 	%r3455, %r2, 2297;
	cvt.rn.f32.s32 	%f906, %r3455;
	setp.leu.f32 	%p2302, %f1, %f906;
	@%p2302 bra 	$L__BB0_3603;
	setp.neu.f32 	%p2304, %f1, %f904;
	@%p2304 bra 	$L__BB0_3602;
	add.s64 	%rd4606, %rd1, %rd5;
	mov.b32 	%r3459, 1158656000;
	st.global.u32 	[%rd4606], %r3459;
	bra.uni 	$L__BB0_8192;
$L__BB0_3602:
	add.s64 	%rd4604, %rd1, %rd5;
	mov.b32 	%r3458, 1158651904;
	st.global.u32 	[%rd4604], %r3458;
	bra.uni 	$L__BB0_8192;
$L__BB0_3603:
	setp.neu.f32 	%p2303, %f1, %f906;
	@%p2303 bra 	$L__BB0_3605;
	add.s64 	%rd4602, %rd1, %rd5;
	mov.b32 	%r3457, 1158647808;
	st.global.u32 	[%rd4602], %r3457;
	bra.uni 	$L__BB0_8192;
$L__BB0_3605:
	add.s64 	%rd4600, %rd1, %rd5;
	mov.b32 	%r3456, 1158643712;
	st.global.u32 	[%rd4600], %r3456;
	bra.uni 	$L__BB0_8192;
$L__BB0_3606:
	add.s32 	%r3443, %r2, 2291;
	cvt.rn.f32.s32 	%f907, %r3443;
	setp.leu.f32 	%p2294, %f1, %f907;
	@%p2294 bra 	$L__BB0_3614;
	add.s32 	%r3449, %r2, 2293;
	cvt.rn.f32.s32 	%f908, %r3449;
	setp.leu.f32 	%p2298, %f1, %f908;
	@%p2298 bra 	$L__BB0_3611;
	setp.neu.f32 	%p2300, %f1, %f903;
	@%p2300 bra 	$L__BB0_3610;
	add.s64 	%rd4598, %rd1, %rd5;
	mov.b32 	%r3453, 1158639616;
	st.global.u32 	[%rd4598], %r3453;
	bra.uni 	$L__BB0_8192;
$L__BB0_3610:
	add.s64 	%rd4596, %rd1, %rd5;
	mov.b32 	%r3452, 1158635520;
	st.global.u32 	[%rd4596], %r3452;
	bra.uni 	$L__BB0_8192;
$L__BB0_3611:
	setp.neu.f32 	%p2299, %f1, %f908;
	@%p2299 bra 	$L__BB0_3613;
	add.s64 	%rd4594, %rd1, %rd5;
	mov.b32 	%r3451, 1158631424;
	st.global.u32 	[%rd4594], %r3451;
	bra.uni 	$L__BB0_8192;
$L__BB0_3613:
	add.s64 	%rd4592, %rd1, %rd5;
	mov.b32 	%r3450, 1158627328;
	st.global.u32 	[%rd4592], %r3450;
	bra.uni 	$L__BB0_8192;
$L__BB0_3614:
	add.s32 	%r3444, %r2, 2289;
	cvt.rn.f32.s32 	%f909, %r3444;
	setp.leu.f32 	%p2295, %f1, %f909;
	@%p2295 bra 	$L__BB0_3618;
	setp.neu.f32 	%p2297, %f1, %f907;
	@%p2297 bra 	$L__BB0_3617;
	add.s64 	%rd4590, %rd1, %rd5;
	mov.b32 	%r3448, 1158623232;
	st.global.u32 	[%rd4590], %r3448;
	bra.uni 	$L__BB0_8192;
$L__BB0_3617:
	add.s64 	%rd4588, %rd1, %rd5;
	mov.b32 	%r3447, 1158619136;
	st.global.u32 	[%rd4588], %r3447;
	bra.uni 	$L__BB0_8192;
$L__BB0_3618:
	setp.neu.f32 	%p2296, %f1, %f909;
	@%p2296 bra 	$L__BB0_3620;
	add.s64 	%rd4586, %rd1, %rd5;
	mov.b32 	%r3446, 1158615040;
	st.global.u32 	[%rd4586], %r3446;
	bra.uni 	$L__BB0_8192;
$L__BB0_3620:
	add.s64 	%rd4584, %rd1, %rd5;
	mov.b32 	%r3445, 1158610944;
	st.global.u32 	[%rd4584], %r3445;
	bra.uni 	$L__BB0_8192;
$L__BB0_3621:
	add.s32 	%r3419, %r2, 2279;
	cvt.rn.f32.s32 	%f910, %r3419;
	setp.leu.f32 	%p2278, %f1, %f910;
	@%p2278 bra 	$L__BB0_3637;
	add.s32 	%r3431, %r2, 2283;
	cvt.rn.f32.s32 	%f911, %r3431;
	setp.leu.f32 	%p2286, %f1, %f911;
	@%p2286 bra 	$L__BB0_3630;
	add.s32 	%r3437, %r2, 2285;
	cvt.rn.f32.s32 	%f912, %r3437;
	setp.leu.f32 	%p2290, %f1, %f912;
	@%p2290 bra 	$L__BB0_3627;
	setp.neu.f32 	%p2292, %f1, %f902;
	@%p2292 bra 	$L__BB0_3626;
	add.s64 	%rd4582, %rd1, %rd5;
	mov.b32 	%r3441, 1158606848;
	st.global.u32 	[%rd4582], %r3441;
	bra.uni 	$L__BB0_8192;
$L__BB0_3626:
	add.s64 	%rd4580, %rd1, %rd5;
	mov.b32 	%r3440, 1158602752;
	st.global.u32 	[%rd4580], %r3440;
	bra.uni 	$L__BB0_8192;
$L__BB0_3627:
	setp.neu.f32 	%p2291, %f1, %f912;
	@%p2291 bra 	$L__BB0_3629;
	add.s64 	%rd4578, %rd1, %rd5;
	mov.b32 	%r3439, 1158598656;
	st.global.u32 	[%rd4578], %r3439;
	bra.uni 	$L__BB0_8192;
$L__BB0_3629:
	add.s64 	%rd4576, %rd1, %rd5;
	mov.b32 	%r3438, 1158594560;
	st.global.u32 	[%rd4576], %r3438;
	bra.uni 	$L__BB0_8192;
$L__BB0_3630:
	add.s32 	%r3432, %r2, 2281;
	cvt.rn.f32.s32 	%f913, %r3432;
	setp.leu.f32 	%p2287, %f1, %f913;
	@%p2287 bra 	$L__BB0_3634;
	setp.neu.f32 	%p2289, %f1, %f911;
	@%p2289 bra 	$L__BB0_3633;
	add.s64 	%rd4574, %rd1, %rd5;
	mov.b32 	%r3436, 1158590464;
	st.global.u32 	[%rd4574], %r3436;
	bra.uni 	$L__BB0_8192;
$L__BB0_3633:
	add.s64 	%rd4572, %rd1, %rd5;
	mov.b32 	%r3435, 1158586368;
	st.global.u32 	[%rd4572], %r3435;
	bra.uni 	$L__BB0_8192;
$L__BB0_3634:
	setp.neu.f32 	%p2288, %f1, %f913;
	@%p2288 bra 	$L__BB0_3636;
	add.s64 	%rd4570, %rd1, %rd5;
	mov.b32 	%r3434, 1158582272;
	st.global.u32 	[%rd4570], %r3434;
	bra.uni 	$L__BB0_8192;
$L__BB0_3636:
	add.s64 	%rd4568, %rd1, %rd5;
	mov.b32 	%r3433, 1158578176;
	st.global.u32 	[%rd4568], %r3433;
	bra.uni 	$L__BB0_8192;
$L__BB0_3637:
	add.s32 	%r3420, %r2, 2275;
	cvt.rn.f32.s32 	%f914, %r3420;
	setp.leu.f32 	%p2279, %f1, %f914;
	@%p2279 bra 	$L__BB0_3645;
	add.s32 	%r3426, %r2, 2277;
	cvt.rn.f32.s32 	%f915, %r3426;
	setp.leu.f32 	%p2283, %f1, %f915;
	@%p2283 bra 	$L__BB0_3642;
	setp.neu.f32 	%p2285, %f1, %f910;
	@%p2285 bra 	$L__BB0_3641;
	add.s64 	%rd4566, %rd1, %rd5;
	mov.b32 	%r3430, 1158574080;
	st.global.u32 	[%rd4566], %r3430;
	bra.uni 	$L__BB0_8192;
$L__BB0_3641:
	add.s64 	%rd4564, %rd1, %rd5;
	mov.b32 	%r3429, 1158569984;
	st.global.u32 	[%rd4564], %r3429;
	bra.uni 	$L__BB0_8192;
$L__BB0_3642:
	setp.neu.f32 	%p2284, %f1, %f915;
	@%p2284 bra 	$L__BB0_3644;
	add.s64 	%rd4562, %rd1, %rd5;
	mov.b32 	%r3428, 1158565888;
	st.global.u32 	[%rd4562], %r3428;
	bra.uni 	$L__BB0_8192;
$L__BB0_3644:
	add.s64 	%rd4560, %rd1, %rd5;
	mov.b32 	%r3427, 1158561792;
	st.global.u32 	[%rd4560], %r3427;
	bra.uni 	$L__BB0_8192;
$L__BB0_3645:
	add.s32 	%r3421, %r2, 2273;
	cvt.rn.f32.s32 	%f916, %r3421;
	setp.leu.f32 	%p2280, %f1, %f916;
	@%p2280 bra 	$L__BB0_3649;
	setp.neu.f32 	%p2282, %f1, %f914;
	@%p2282 bra 	$L__BB0_3648;
	add.s64 	%rd4558, %rd1, %rd5;
	mov.b32 	%r3425, 1158557696;
	st.global.u32 	[%rd4558], %r3425;
	bra.uni 	$L__BB0_8192;
$L__BB0_3648:
	add.s64 	%rd4556, %rd1, %rd5;
	mov.b32 	%r3424, 1158553600;
	st.global.u32 	[%rd4556], %r3424;
	bra.uni 	$L__BB0_8192;
$L__BB0_3649:
	setp.neu.f32 	%p2281, %f1, %f916;
	@%p2281 bra 	$L__BB0_3651;
	add.s64 	%rd4554, %rd1, %rd5;
	mov.b32 	%r3423, 1158549504;
	st.global.u32 	[%rd4554], %r3423;
	bra.uni 	$L__BB0_8192;
$L__BB0_3651:
	add.s64 	%rd4552, %rd1, %rd5;
	mov.b32 	%r3422, 1158545408;
	st.global.u32 	[%rd4552], %r3422;
	bra.uni 	$L__BB0_8192;
$L__BB0_3652:
	add.s32 	%r3371, %r2, 2255;
	cvt.rn.f32.s32 	%f917, %r3371;
	setp.leu.f32 	%p2246, %f1, %f917;
	@%p2246 bra 	$L__BB0_3684;
	add.s32 	%r3395, %r2, 2263;
	cvt.rn.f32.s32 	%f918, %r3395;
	setp.leu.f32 	%p2262, %f1, %f918;
	@%p2262 bra 	$L__BB0_3669;
	add.s32 	%r3407, %r2, 2267;
	cvt.rn.f32.s32 	%f919, %r3407;
	setp.leu.f32 	%p2270, %f1, %f919;
	@%p2270 bra 	$L__BB0_3662;
	add.s32 	%r3413, %r2, 2269;
	cvt.rn.f32.s32 	%f920, %r3413;
	setp.leu.f32 	%p2274, %f1, %f920;
	@%p2274 bra 	$L__BB0_3659;
	setp.neu.f32 	%p2276, %f1, %f901;
	@%p2276 bra 	$L__BB0_3658;
	add.s64 	%rd4550, %rd1, %rd5;
	mov.b32 	%r3417, 1158541312;
	st.global.u32 	[%rd4550], %r3417;
	bra.uni 	$L__BB0_8192;
$L__BB0_3658:
	add.s64 	%rd4548, %rd1, %rd5;
	mov.b32 	%r3416, 1158537216;
	st.global.u32 	[%rd4548], %r3416;
	bra.uni 	$L__BB0_8192;
$L__BB0_3659:
	setp.neu.f32 	%p2275, %f1, %f920;
	@%p2275 bra 	$L__BB0_3661;
	add.s64 	%rd4546, %rd1, %rd5;
	mov.b32 	%r3415, 1158533120;
	st.global.u32 	[%rd4546], %r3415;
	bra.uni 	$L__BB0_8192;
$L__BB0_3661:
	add.s64 	%rd4544, %rd1, %rd5;
	mov.b32 	%r3414, 1158529024;
	st.global.u32 	[%rd4544], %r3414;
	bra.uni 	$L__BB0_8192;
$L__BB0_3662:
	add.s32 	%r3408, %r2, 2265;
	cvt.rn.f32.s32 	%f921, %r3408;
	setp.leu.f32 	%p2271, %f1, %f921;
	@%p2271 bra 	$L__BB0_3666;
	setp.neu.f32 	%p2273, %f1, %f919;
	@%p2273 bra 	$L__BB0_3665;
	add.s64 	%rd4542, %rd1, %rd5;
	mov.b32 	%r3412, 1158524928;
	st.global.u32 	[%rd4542], %r3412;
	bra.uni 	$L__BB0_8192;
$L__BB0_3665:
	add.s64 	%rd4540, %rd1, %rd5;
	mov.b32 	%r3411, 1158520832;
	st.global.u32 	[%rd4540], %r3411;
	bra.uni 	$L__BB0_8192;
$L__BB0_3666:
	setp.neu.f32 	%p2272, %f1, %f921;
	@%p2272 bra 	$L__BB0_3668;
	add.s64 	%rd4538, %rd1, %rd5;
	mov.b32 	%r3410, 1158516736;
	st.global.u32 	[%rd4538], %r3410;
	bra.uni 	$L__BB0_8192;
$L__BB0_3668:
	add.s64 	%rd4536, %rd1, %rd5;
	mov.b32 	%r3409, 1158512640;
	st.global.u32 	[%rd4536], %r3409;
	bra.uni 	$L__BB0_8192;
$L__BB0_3669:
	add.s32 	%r3396, %r2, 2259;
	cvt.rn.f32.s32 	%f922, %r3396;
	setp.leu.f32 	%p2263, %f1, %f922;
	@%p2263 bra 	$L__BB0_3677;
	add.s32 	%r3402, %r2, 2261;
	cvt.rn.f32.s32 	%f923, %r3402;
	setp.leu.f32 	%p2267, %f1, %f923;
	@%p2267 bra 	$L__BB0_3674;
	setp.neu.f32 	%p2269, %f1, %f918;
	@%p2269 bra 	$L__BB0_3673;
	add.s64 	%rd4534, %rd1, %rd5;
	mov.b32 	%r3406, 1158508544;
	st.global.u32 	[%rd4534], %r3406;
	bra.uni 	$L__BB0_8192;
$L__BB0_3673:
	add.s64 	%rd4532, %rd1, %rd5;
	mov.b32 	%r3405, 1158504448;
	st.global.u32 	[%rd4532], %r3405;
	bra.uni 	$L__BB0_8192;
$L__BB0_3674:
	setp.neu.f32 	%p2268, %f1, %f923;
	@%p2268 bra 	$L__BB0_3676;
	add.s64 	%rd4530, %rd1, %rd5;
	mov.b32 	%r3404, 1158500352;
	st.global.u32 	[%rd4530], %r3404;
	bra.uni 	$L__BB0_8192;
$L__BB0_3676:
	add.s64 	%rd4528, %rd1, %rd5;
	mov.b32 	%r3403, 1158496256;
	st.global.u32 	[%rd4528], %r3403;
	bra.uni 	$L__BB0_8192;
$L__BB0_3677:
	add.s32 	%r3397, %r2, 2257;
	cvt.rn.f32.s32 	%f924, %r3397;
	setp.leu.f32 	%p2264, %f1, %f924;
	@%p2264 bra 	$L__BB0_3681;
	setp.neu.f32 	%p2266, %f1, %f922;
	@%p2266 bra 	$L__BB0_3680;
	add.s64 	%rd4526, %rd1, %rd5;
	mov.b32 	%r3401, 1158492160;
	st.global.u32 	[%rd4526], %r3401;
	bra.uni 	$L__BB0_8192;
$L__BB0_3680:
	add.s64 	%rd4524, %rd1, %rd5;
	mov.b32 	%r3400, 1158488064;
	st.global.u32 	[%rd4524], %r3400;
	bra.uni 	$L__BB0_8192;
$L__BB0_3681:
	setp.neu.f32 	%p2265, %f1, %f924;
	@%p2265 bra 	$L__BB0_3683;
	add.s64 	%rd4522, %rd1, %rd5;
	mov.b32 	%r3399, 1158483968;
	st.global.u32 	[%rd4522], %r3399;
	bra.uni 	$L__BB0_8192;
$L__BB0_3683:
	add.s64 	%rd4520, %rd1, %rd5;
	mov.b32 	%r3398, 1158479872;
	st.global.u32 	[%rd4520], %r3398;
	bra.uni 	$L__BB0_8192;
$L__BB0_3684:
	add.s32 	%r3372, %r2, 2247;
	cvt.rn.f32.s32 	%f925, %r3372;
	setp.leu.f32 	%p2247, %f1, %f925;
	@%p2247 bra 	$L__BB0_3700;
	add.s32 	%r3384, %r2, 2251;
	cvt.rn.f32.s32 	%f926, %r3384;
	setp.leu.f32 	%p2255, %f1, %f926;
	@%p2255 bra 	$L__BB0_3693;
	add.s32 	%r3390, %r2, 2253;
	cvt.rn.f32.s32 	%f927, %r3390;
	setp.leu.f32 	%p2259, %f1, %f927;
	@%p2259 bra 	$L__BB0_3690;
	setp.neu.f32 	%p2261, %f1, %f917;
	@%p2261 bra 	$L__BB0_3689;
	add.s64 	%rd4518, %rd1, %rd5;
	mov.b32 	%r3394, 1158475776;
	st.global.u32 	[%rd4518], %r3394;
	bra.uni 	$L__BB0_8192;
$L__BB0_3689:
	add.s64 	%rd4516, %rd1, %rd5;
	mov.b32 	%r3393, 1158471680;
	st.global.u32 	[%rd4516], %r3393;
	bra.uni 	$L__BB0_8192;
$L__BB0_3690:
	setp.neu.f32 	%p2260, %f1, %f927;
	@%p2260 bra 	$L__BB0_3692;
	add.s64 	%rd4514, %rd1, %rd5;
	mov.b32 	%r3392, 1158467584;
	st.global.u32 	[%rd4514], %r3392;
	bra.uni 	$L__BB0_8192;
$L__BB0_3692:
	add.s64 	%rd4512, %rd1, %rd5;
	mov.b32 	%r3391, 1158463488;
	st.global.u32 	[%rd4512], %r3391;
	bra.uni 	$L__BB0_8192;
$L__BB0_3693:
	add.s32 	%r3385, %r2, 2249;
	cvt.rn.f32.s32 	%f928, %r3385;
	setp.leu.f32 	%p2256, %f1, %f928;
	@%p2256 bra 	$L__BB0_3697;
	setp.neu.f32 	%p2258, %f1, %f926;
	@%p2258 bra 	$L__BB0_3696;
	add.s64 	%rd4510, %rd1, %rd5;
	mov.b32 	%r3389, 1158459392;
	st.global.u32 	[%rd4510], %r3389;
	bra.uni 	$L__BB0_8192;
$L__BB0_3696:
	add.s64 	%rd4508, %rd1, %rd5;
	mov.b32 	%r3388, 1158455296;
	st.global.u32 	[%rd4508], %r3388;
	bra.uni 	$L__BB0_8192;
$L__BB0_3697:
	setp.neu.f32 	%p2257, %f1, %f928;
	@%p2257 bra 	$L__BB0_3699;
	add.s64 	%rd4506, %rd1, %rd5;
	mov.b32 	%r3387, 1158451200;
	st.global.u32 	[%rd4506], %r3387;
	bra.uni 	$L__BB0_8192;
$L__BB0_3699:
	add.s64 	%rd4504, %rd1, %rd5;
	mov.b32 	%r3386, 1158447104;
	st.global.u32 	[%rd4504], %r3386;
	bra.uni 	$L__BB0_8192;
$L__BB0_3700:
	add.s32 	%r3373, %r2, 2243;
	cvt.rn.f32.s32 	%f929, %r3373;
	setp.leu.f32 	%p2248, %f1, %f929;
	@%p2248 bra 	$L__BB0_3708;
	add.s32 	%r3379, %r2, 2245;
	cvt.rn.f32.s32 	%f930, %r3379;
	setp.leu.f32 	%p2252, %f1, %f930;
	@%p2252 bra 	$L__BB0_3705;
	setp.neu.f32 	%p2254, %f1, %f925;
	@%p2254 bra 	$L__BB0_3704;
	add.s64 	%rd4502, %rd1, %rd5;
	mov.b32 	%r3383, 1158443008;
	st.global.u32 	[%rd4502], %r3383;
	bra.uni 	$L__BB0_8192;
$L__BB0_3704:
	add.s64 	%rd4500, %rd1, %rd5;
	mov.b32 	%r3382, 1158438912;
	st.global.u32 	[%rd4500], %r3382;
	bra.uni 	$L__BB0_8192;
$L__BB0_3705:
	setp.neu.f32 	%p2253, %f1, %f930;
	@%p2253 bra 	$L__BB0_3707;
	add.s64 	%rd4498, %rd1, %rd5;
	mov.b32 	%r3381, 1158434816;
	st.global.u32 	[%rd4498], %r3381;
	bra.uni 	$L__BB0_8192;
$L__BB0_3707:
	add.s64 	%rd4496, %rd1, %rd5;
	mov.b32 	%r3380, 1158430720;
	st.global.u32 	[%rd4496], %r3380;
	bra.uni 	$L__BB0_8192;
$L__BB0_3708:
	add.s32 	%r3374, %r2, 2241;
	cvt.rn.f32.s32 	%f931, %r3374;
	setp.leu.f32 	%p2249, %f1, %f931;
	@%p2249 bra 	$L__BB0_3712;
	setp.neu.f32 	%p2251, %f1, %f929;
	@%p2251 bra 	$L__BB0_3711;
	add.s64 	%rd4494, %rd1, %rd5;
	mov.b32 	%r3378, 1158426624;
	st.global.u32 	[%rd4494], %r3378;
	bra.uni 	$L__BB0_8192;
$L__BB0_3711:
	add.s64 	%rd4492, %rd1, %rd5;
	mov.b32 	%r3377, 1158422528;
	st.global.u32 	[%rd4492], %r3377;
	bra.uni 	$L__BB0_8192;
$L__BB0_3712:
	setp.neu.f32 	%p2250, %f1, %f931;
	@%p2250 bra 	$L__BB0_3714;
	add.s64 	%rd4490, %rd1, %rd5;
	mov.b32 	%r3376, 1158418432;
	st.global.u32 	[%rd4490], %r3376;
	bra.uni 	$L__BB0_8192;
$L__BB0_3714:
	add.s64 	%rd4488, %rd1, %rd5;
	mov.b32 	%r3375, 1158414336;
	st.global.u32 	[%rd4488], %r3375;
	bra.uni 	$L__BB0_8192;
$L__BB0_3715:
	add.s32 	%r3275, %r2, 2207;
	cvt.rn.f32.s32 	%f932, %r3275;
	setp.leu.f32 	%p2182, %f1, %f932;
	@%p2182 bra 	$L__BB0_3779;
	add.s32 	%r3323, %r2, 2223;
	cvt.rn.f32.s32 	%f933, %r3323;
	setp.leu.f32 	%p2214, %f1, %f933;
	@%p2214 bra 	$L__BB0_3748;
	add.s32 	%r3347, %r2, 2231;
	cvt.rn.f32.s32 	%f934, %r3347;
	setp.leu.f32 	%p2230, %f1, %f934;
	@%p2230 bra 	$L__BB0_3733;
	add.s32 	%r3359, %r2, 2235;
	cvt.rn.f32.s32 	%f935, %r3359;
	setp.leu.f32 	%p2238, %f1, %f935;
	@%p2238 bra 	$L__BB0_3726;
	add.s32 	%r3365, %r2, 2237;
	cvt.rn.f32.s32 	%f936, %r3365;
	setp.leu.f32 	%p2242, %f1, %f936;
	@%p2242 bra 	$L__BB0_3723;
	setp.neu.f32 	%p2244, %f1, %f900;
	@%p2244 bra 	$L__BB0_3722;
	add.s64 	%rd4486, %rd1, %rd5;
	mov.b32 	%r3369, 1158410240;
	st.global.u32 	[%rd4486], %r3369;
	bra.uni 	$L__BB0_8192;
$L__BB0_3722:
	add.s64 	%rd4484, %rd1, %rd5;
	mov.b32 	%r3368, 1158406144;
	st.global.u32 	[%rd4484], %r3368;
	bra.uni 	$L__BB0_8192;
$L__BB0_3723:
	setp.neu.f32 	%p2243, %f1, %f936;
	@%p2243 bra 	$L__BB0_3725;
	add.s64 	%rd4482, %rd1, %rd5;
	mov.b32 	%r3367, 1158402048;
	st.global.u32 	[%rd4482], %r3367;
	bra.uni 	$L__BB0_8192;
$L__BB0_3725:
	add.s64 	%rd4480, %rd1, %rd5;
	mov.b32 	%r3366, 1158397952;
	st.global.u32 	[%rd4480], %r3366;
	bra.uni 	$L__BB0_8192;
$L__BB0_3726:
	add.s32 	%r3360, %r2, 2233;
	cvt.rn.f32.s32 	%f937, %r3360;
	setp.leu.f32 	%p2239, %f1, %f937;
	@%p2239 bra 	$L__BB0_3730;
	setp.neu.f32 	%p2241, %f1, %f935;
	@%p2241 bra 	$L__BB0_3729;
	add.s64 	%rd4478, %rd1, %rd5;
	mov.b32 	%r3364, 1158393856;
	st.global.u32 	[%rd4478], %r3364;
	bra.uni 	$L__BB0_8192;
$L__BB0_3729:
	add.s64 	%rd4476, %rd1, %rd5;
	mov.b32 	%r3363, 1158389760;
	st.global.u32 	[%rd4476], %r3363;
	bra.uni 	$L__BB0_8192;
$L__BB0_3730:
	setp.neu.f32 	%p2240, %f1, %f937;
	@%p2240 bra 	$L__BB0_3732;
	add.s64 	%rd4474, %rd1, %rd5;
	mov.b32 	%r3362, 1158385664;
	st.global.u32 	[%rd4474], %r3362;
	bra.uni 	$L__BB0_8192;
$L__BB0_3732:
	add.s64 	%rd4472, %rd1, %rd5;
	mov.b32 	%r3361, 1158381568;
	st.global.u32 	[%rd4472], %r3361;
	bra.uni 	$L__BB0_8192;
$L__BB0_3733:
	add.s32 	%r3348, %r2, 2227;
	cvt.rn.f32.s32 	%f938, %r3348;
	setp.leu.f32 	%p2231, %f1, %f938;
	@%p2231 bra 	$L__BB0_3741;
	add.s32 	%r3354, %r2, 2229;
	cvt.rn.f32.s32 	%f939, %r3354;
	setp.leu.f32 	%p2235, %f1, %f939;
	@%p2235 bra 	$L__BB0_3738;
	setp.neu.f32 	%p2237, %f1, %f934;
	@%p2237 bra 	$L__BB0_3737;
	add.s64 	%rd4470, %rd1, %rd5;
	mov.b32 	%r3358, 1158377472;
	st.global.u32 	[%rd4470], %r3358;
	bra.uni 	$L__BB0_8192;
$L__BB0_3737:
	add.s64 	%rd4468, %rd1, %rd5;
	mov.b32 	%r3357, 1158373376;
	st.global.u32 	[%rd4468], %r3357;
	bra.uni 	$L__BB0_8192;
$L__BB0_3738:
	setp.neu.f32 	%p2236, %f1, %f939;
	@%p2236 bra 	$L__BB0_3740;
	add.s64 	%rd4466, %rd1, %rd5;
	mov.b32 	%r3356, 1158369280;
	st.global.u32 	[%rd4466], %r3356;
	bra.uni 	$L__BB0_8192;
$L__BB0_3740:
	add.s64 	%rd4464, %rd1, %rd5;
	mov.b32 	%r3355, 1158365184;
	st.global.u32 	[%rd4464], %r3355;
	bra.uni 	$L__BB0_8192;
$L__BB0_3741:
	add.s32 	%r3349, %r2, 2225;
	cvt.rn.f32.s32 	%f940, %r3349;
	setp.leu.f32 	%p2232, %f1, %f940;
	@%p2232 bra 	$L__BB0_3745;
	setp.neu.f32 	%p2234, %f1, %f938;
	@%p2234 bra 	$L__BB0_3744;
	add.s64 	%rd4462, %rd1, %rd5;
	mov.b32 	%r3353, 1158361088;
	st.global.u32 	[%rd4462], %r3353;
	bra.uni 	$L__BB0_8192;
$L__BB0_3744:
	add.s64 	%rd4460, %rd1, %rd5;
	mov.b32 	%r3352, 1158356992;
	st.global.u32 	[%rd4460], %r3352;
	bra.uni 	$L__BB0_8192;
$L__BB0_3745:
	setp.neu.f32 	%p2233, %f1, %f940;
	@%p2233 bra 	$L__BB0_3747;
	add.s64 	%rd4458, %rd1, %rd5;
	mov.b32 	%r3351, 1158352896;
	st.global.u32 	[%rd4458], %r3351;
	bra.uni 	$L__BB0_8192;
$L__BB0_3747:
	add.s64 	%rd4456, %rd1, %rd5;
	mov.b32 	%r3350, 1158348800;
	st.global.u32 	[%rd4456], %r3350;
	bra.uni 	$L__BB0_8192;
$L__BB0_3748:
	add.s32 	%r3324, %r2, 2215;
	cvt.rn.f32.s32 	%f941, %r3324;
	setp.leu.f32 	%p2215, %f1, %f941;
	@%p2215 bra 	$L__BB0_3764;
	add.s32 	%r3336, %r2, 2219;
	cvt.rn.f32.s32 	%f942, %r3336;
	setp.leu.f32 	%p2223, %f1, %f942;
	@%p2223 bra 	$L__BB0_3757;
	add.s32 	%r3342, %r2, 2221;
	cvt.rn.f32.s32 	%f943, %r3342;
	setp.leu.f32 	%p2227, %f1, %f943;
	@%p2227 bra 	$L__BB0_3754;
	setp.neu.f32 	%p2229, %f1, %f933;
	@%p2229 bra 	$L__BB0_3753;
	add.s64 	%rd4454, %rd1, %rd5;
	mov.b32 	%r3346, 1158344704;
	st.global.u32 	[%rd4454], %r3346;
	bra.uni 	$L__BB0_8192;
$L__BB0_3753:
	add.s64 	%rd4452, %rd1, %rd5;
	mov.b32 	%r3345, 1158340608;
	st.global.u32 	[%rd4452], %r3345;
	bra.uni 	$L__BB0_8192;
$L__BB0_3754:
	setp.neu.f32 	%p2228, %f1, %f943;
	@%p2228 bra 	$L__BB0_3756;
	add.s64 	%rd4450, %rd1, %rd5;
	mov.b32 	%r3344, 1158336512;
	st.global.u32 	[%rd4450], %r3344;
	bra.uni 	$L__BB0_8192;
$L__BB0_3756:
	add.s64 	%rd4448, %rd1, %rd5;
	mov.b32 	%r3343, 1158332416;
	st.global.u32 	[%rd4448], %r3343;
	bra.uni 	$L__BB0_8192;
$L__BB0_3757:
	add.s32 	%r3337, %r2, 2217;
	cvt.rn.f32.s32 	%f944, %r3337;
	setp.leu.f32 	%p2224, %f1, %f944;
	@%p2224 bra 	$L__BB0_3761;
	setp.neu.f32 	%p2226, %f1, %f942;
	@%p2226 bra 	$L__BB0_3760;
	add.s64 	%rd4446, %rd1, %rd5;
	mov.b32 	%r3341, 1158328320;
	st.global.u32 	[%rd4446], %r3341;
	bra.uni 	$L__BB0_8192;
$L__BB0_3760:
	add.s64 	%rd4444, %rd1, %rd5;
	mov.b32 	%r3340, 1158324224;
	st.global.u32 	[%rd4444], %r3340;
	bra.uni 	$L__BB0_8192;
$L__BB0_3761:
	setp.neu.f32 	%p2225, %f1, %f944;
	@%p2225 bra 	$L__BB0_3763;
	add.s64 	%rd4442, %rd1, %rd5;
	mov.b32 	%r3339, 1158320128;
	st.global.u32 	[%rd4442], %r3339;
	bra.uni 	$L__BB0_8192;
$L__BB0_3763:
	add.s64 	%rd4440, %rd1, %rd5;
	mov.b32 	%r3338, 1158316032;
	st.global.u32 	[%rd4440], %r3338;
	bra.uni 	$L__BB0_8192;
$L__BB0_3764:
	add.s32 	%r3325, %r2, 2211;
	cvt.rn.f32.s32 	%f945, %r3325;
	setp.leu.f32 	%p2216, %f1, %f945;
	@%p2216 bra 	$L__BB0_3772;
	add.s32 	%r3331, %r2, 2213;
	cvt.rn.f32.s32 	%f946, %r3331;
	setp.leu.f32 	%p2220, %f1, %f946;
	@%p2220 bra 	$L__BB0_3769;
	setp.neu.f32 	%p2222, %f1, %f941;
	@%p2222 bra 	$L__BB0_3768;
	add.s64 	%rd4438, %rd1, %rd5;
	mov.b32 	%r3335, 1158311936;
	st.global.u32 	[%rd4438], %r3335;
	bra.uni 	$L__BB0_8192;
$L__BB0_3768:
	add.s64 	%rd4436, %rd1, %rd5;
	mov.b32 	%r3334, 1158307840;
	st.global.u32 	[%rd4436], %r3334;
	bra.uni 	$L__BB0_8192;
$L__BB0_3769:
	setp.neu.f32 	%p2221, %f1, %f946;
	@%p2221 bra 	$L__BB0_3771;
	add.s64 	%rd4434, %rd1, %rd5;
	mov.b32 	%r3333, 1158303744;
	st.global.u32 	[%rd4434], %r3333;
	bra.uni 	$L__BB0_8192;
$L__BB0_3771:
	add.s64 	%rd4432, %rd1, %rd5;
	mov.b32 	%r3332, 1158299648;
	st.global.u32 	[%rd4432], %r3332;
	bra.uni 	$L__BB0_8192;
$L__BB0_3772:
	add.s32 	%r3326, %r2, 2209;
	cvt.rn.f32.s32 	%f947, %r3326;
	setp.leu.f32 	%p2217, %f1, %f947;
	@%p2217 bra 	$L__BB0_3776;
	setp.neu.f32 	%p2219, %f1, %f945;
	@%p2219 bra 	$L__BB0_3775;
	add.s64 	%rd4430, %rd1, %rd5;
	mov.b32 	%r3330, 1158295552;
	st.global.u32 	[%rd4430], %r3330;
	bra.uni 	$L__BB0_8192;
$L__BB0_3775:
	add.s64 	%rd4428, %rd1, %rd5;
	mov.b32 	%r3329, 1158291456;
	st.global.u32 	[%rd4428], %r3329;
	bra.uni 	$L__BB0_8192;
$L__BB0_3776:
	setp.neu.f32 	%p2218, %f1, %f947;
	@%p2218 bra 	$L__BB0_3778;
	add.s64 	%rd4426, %rd1, %rd5;
	mov.b32 	%r3328, 1158287360;
	st.global.u32 	[%rd4426], %r3328;
	bra.uni 	$L__BB0_8192;
$L__BB0_3778:
	add.s64 	%rd4424, %rd1, %rd5;
	mov.b32 	%r3327, 1158283264;
	st.global.u32 	[%rd4424], %r3327;
	bra.uni 	$L__BB0_8192;
$L__BB0_3779:
	add.s32 	%r3276, %r2, 2191;
	cvt.rn.f32.s32 	%f948, %r3276;
	setp.leu.f32 	%p2183, %f1, %f948;
	@%p2183 bra 	$L__BB0_3811;
	add.s32 	%r3300, %r2, 2199;
	cvt.rn.f32.s32 	%f949, %r3300;
	setp.leu.f32 	%p2199, %f1, %f949;
	@%p2199 bra 	$L__BB0_3796;
	add.s32 	%r3312, %r2, 2203;
	cvt.rn.f32.s32 	%f950, %r3312;
	setp.leu.f32 	%p2207, %f1, %f950;
	@%p2207 bra 	$L__BB0_3789;
	add.s32 	%r3318, %r2, 2205;
	cvt.rn.f32.s32 	%f951, %r3318;
	setp.leu.f32 	%p2211, %f1, %f951;
	@%p2211 bra 	$L__BB0_3786;
	setp.neu.f32 	%p2213, %f1, %f932;
	@%p2213 bra 	$L__BB0_3785;
	add.s64 	%rd4422, %rd1, %rd5;
	mov.b32 	%r3322, 1158279168;
	st.global.u32 	[%rd4422], %r3322;
	bra.uni 	$L__BB0_8192;
$L__BB0_3785:
	add.s64 	%rd4420, %rd1, %rd5;
	mov.b32 	%r3321, 1158275072;
	st.global.u32 	[%rd4420], %r3321;
	bra.uni 	$L__BB0_8192;
$L__BB0_3786:
	setp.neu.f32 	%p2212, %f1, %f951;
	@%p2212 bra 	$L__BB0_3788;
	add.s64 	%rd4418, %rd1, %rd5;
	mov.b32 	%r3320, 1158270976;
	st.global.u32 	[%rd4418], %r3320;
	bra.uni 	$L__BB0_8192;
$L__BB0_3788:
	add.s64 	%rd4416, %rd1, %rd5;
	mov.b32 	%r3319, 1158266880;
	st.global.u32 	[%rd4416], %r3319;
	bra.uni 	$L__BB0_8192;
$L__BB0_3789:
	add.s32 	%r3313, %r2, 2201;
	cvt.rn.f32.s32 	%f952, %r3313;
	setp.leu.f32 	%p2208, %f1, %f952;
	@%p2208 bra 	$L__BB0_3793;
	setp.neu.f32 	%p2210, %f1, %f950;
	@%p2210 bra 	$L__BB0_3792;
	add.s64 	%rd4414, %rd1, %rd5;
	mov.b32 	%r3317, 1158262784;
	st.global.u32 	[%rd4414], %r3317;
	bra.uni 	$L__BB0_8192;
$L__BB0_3792:
	add.s64 	%rd4412, %rd1, %rd5;
	mov.b32 	%r3316, 1158258688;
	st.global.u32 	[%rd4412], %r3316;
	bra.uni 	$L__BB0_8192;
$L__BB0_3793:
	setp.neu.f32 	%p2209, %f1, %f952;
	@%p2209 bra 	$L__BB0_3795;
	add.s64 	%rd4410, %rd1, %rd5;
	mov.b32 	%r3315, 1158254592;
	st.global.u32 	[%rd4410], %r3315;
	bra.uni 	$L__BB0_8192;
$L__BB0_3795:
	add.s64 	%rd4408, %rd1, %rd5;
	mov.b32 	%r3314, 1158250496;
	st.global.u32 	[%rd4408], %r3314;
	bra.uni 	$L__BB0_8192;
$L__BB0_3796:
	add.s32 	%r3301, %r2, 2195;
	cvt.rn.f32.s32 	%f953, %r3301;
	setp.leu.f32 	%p2200, %f1, %f953;
	@%p2200 bra 	$L__BB0_3804;
	add.s32 	%r3307, %r2, 2197;
	cvt.rn.f32.s32 	%f954, %r3307;
	setp.leu.f32 	%p2204, %f1, %f954;
	@%p2204 bra 	$L__BB0_3801;
	setp.neu.f32 	%p2206, %f1, %f949;
	@%p2206 bra 	$L__BB0_3800;
	add.s64 	%rd4406, %rd1, %rd5;
	mov.b32 	%r3311, 1158246400;
	st.global.u32 	[%rd4406], %r3311;
	bra.uni 	$L__BB0_8192;
$L__BB0_3800:
	add.s64 	%rd4404, %rd1, %rd5;
	mov.b32 	%r3310, 1158242304;
	st.global.u32 	[%rd4404], %r3310;
	bra.uni 	$L__BB0_8192;
$L__BB0_3801:
	setp.neu.f32 	%p2205, %f1, %f954;
	@%p2205 bra 	$L__BB0_3803;
	add.s64 	%rd4402, %rd1, %rd5;
	mov.b32 	%r3309, 1158238208;
	st.global.u32 	[%rd4402], %r3309;
	bra.uni 	$L__BB0_8192;
$L__BB0_3803:
	add.s64 	%rd4400, %rd1, %rd5;
	mov.b32 	%r3308, 1158234112;
	st.global.u32 	[%rd4400], %r3308;
	bra.uni 	$L__BB0_8192;
$L__BB0_3804:
	add.s32 	%r3302, %r2, 2193;
	cvt.rn.f32.s32 	%f955, %r3302;
	setp.leu.f32 	%p2201, %f1, %f955;
	@%p2201 bra 	$L__BB0_3808;
	setp.neu.f32 	%p2203, %f1, %f953;
	@%p2203 bra 	$L__BB0_3807;
	add.s64 	%rd4398, %rd1, %rd5;
	mov.b32 	%r3306, 1158230016;
	st.global.u32 	[%rd4398], %r3306;
	bra.uni 	$L__BB0_8192;
$L__BB0_3807:
	add.s64 	%rd4396, %rd1, %rd5;
	mov.b32 	%r3305, 1158225920;
	st.global.u32 	[%rd4396], %r3305;
	bra.uni 	$L__BB0_8192;
$L__BB0_3808:
	setp.neu.f32 	%p2202, %f1, %f955;
	@%p2202 bra 	$L__BB0_3810;
	add.s64 	%rd4394, %rd1, %rd5;
	mov.b32 	%r3304, 1158221824;
	st.global.u32 	[%rd4394], %r3304;
	bra.uni 	$L__BB0_8192;
$L__BB0_3810:
	add.s64 	%rd4392, %rd1, %rd5;
	mov.b32 	%r3303, 1158217728;
	st.global.u32 	[%rd4392], %r3303;
	bra.uni 	$L__BB0_8192;
$L__BB0_3811:
	add.s32 	%r3277, %r2, 2183;
	cvt.rn.f32.s32 	%f956, %r3277;
	setp.leu.f32 	%p2184, %f1, %f956;
	@%p2184 bra 	$L__BB0_3827;
	add.s32 	%r3289, %r2, 2187;
	cvt.rn.f32.s32 	%f957, %r3289;
	setp.leu.f32 	%p2192, %f1, %f957;
	@%p2192 bra 	$L__BB0_3820;
	add.s32 	%r3295, %r2, 2189;
	cvt.rn.f32.s32 	%f958, %r3295;
	setp.leu.f32 	%p2196, %f1, %f958;
	@%p2196 bra 	$L__BB0_3817;
	setp.neu.f32 	%p2198, %f1, %f948;
	@%p2198 bra 	$L__BB0_3816;
	add.s64 	%rd4390, %rd1, %rd5;
	mov.b32 	%r3299, 1158213632;
	st.global.u32 	[%rd4390], %r3299;
	bra.uni 	$L__BB0_8192;
$L__BB0_3816:
	add.s64 	%rd4388, %rd1, %rd5;
	mov.b32 	%r3298, 1158209536;
	st.global.u32 	[%rd4388], %r3298;
	bra.uni 	$L__BB0_8192;
$L__BB0_3817:
	setp.neu.f32 	%p2197, %f1, %f958;
	@%p2197 bra 	$L__BB0_3819;
	add.s64 	%rd4386, %rd1, %rd5;
	mov.b32 	%r3297, 1158205440;
	st.global.u32 	[%rd4386], %r3297;
	bra.uni 	$L__BB0_8192;
$L__BB0_3819:
	add.s64 	%rd4384, %rd1, %rd5;
	mov.b32 	%r3296, 1158201344;
	st.global.u32 	[%rd4384], %r3296;
	bra.uni 	$L__BB0_8192;
$L__BB0_3820:
	add.s32 	%r3290, %r2, 2185;
	cvt.rn.f32.s32 	%f959, %r3290;
	setp.leu.f32 	%p2193, %f1, %f959;
	@%p2193 bra 	$L__BB0_3824;
	setp.neu.f32 	%p2195, %f1, %f957;
	@%p2195 bra 	$L__BB0_3823;
	add.s64 	%rd4382, %rd1, %rd5;
	mov.b32 	%r3294, 1158197248;
	st.global.u32 	[%rd4382], %r3294;
	bra.uni 	$L__BB0_8192;
$L__BB0_3823:
	add.s64 	%rd4380, %rd1, %rd5;
	mov.b32 	%r3293, 1158193152;
	st.global.u32 	[%rd4380], %r3293;
	bra.uni 	$L__BB0_8192;
$L__BB0_3824:
	setp.neu.f32 	%p2194, %f1, %f959;
	@%p2194 bra 	$L__BB0_3826;
	add.s64 	%rd4378, %rd1, %rd5;
	mov.b32 	%r3292, 1158189056;
	st.global.u32 	[%rd4378], %r3292;
	bra.uni 	$L__BB0_8192;
$L__BB0_3826:
	add.s64 	%rd4376, %rd1, %rd5;
	mov.b32 	%r3291, 1158184960;
	st.global.u32 	[%rd4376], %r3291;
	bra.uni 	$L__BB0_8192;
$L__BB0_3827:
	add.s32 	%r3278, %r2, 2179;
	cvt.rn.f32.s32 	%f960, %r3278;
	setp.leu.f32 	%p2185, %f1, %f960;
	@%p2185 bra 	$L__BB0_3835;
	add.s32 	%r3284, %r2, 2181;
	cvt.rn.f32.s32 	%f961, %r3284;
	setp.leu.f32 	%p2189, %f1, %f961;
	@%p2189 bra 	$L__BB0_3832;
	setp.neu.f32 	%p2191, %f1, %f956;
	@%p2191 bra 	$L__BB0_3831;
	add.s64 	%rd4374, %rd1, %rd5;
	mov.b32 	%r3288, 1158180864;
	st.global.u32 	[%rd4374], %r3288;
	bra.uni 	$L__BB0_8192;
$L__BB0_3831:
	add.s64 	%rd4372, %rd1, %rd5;
	mov.b32 	%r3287, 1158176768;
	st.global.u32 	[%rd4372], %r3287;
	bra.uni 	$L__BB0_8192;
$L__BB0_3832:
	setp.neu.f32 	%p2190, %f1, %f961;
	@%p2190 bra 	$L__BB0_3834;
	add.s64 	%rd4370, %rd1, %rd5;
	mov.b32 	%r3286, 1158172672;
	st.global.u32 	[%rd4370], %r3286;
	bra.uni 	$L__BB0_8192;
$L__BB0_3834:
	add.s64 	%rd4368, %rd1, %rd5;
	mov.b32 	%r3285, 1158168576;
	st.global.u32 	[%rd4368], %r3285;
	bra.uni 	$L__BB0_8192;
$L__BB0_3835:
	add.s32 	%r3279, %r2, 2177;
	cvt.rn.f32.s32 	%f962, %r3279;
	setp.leu.f32 	%p2186, %f1, %f962;
	@%p2186 bra 	$L__BB0_3839;
	setp.neu.f32 	%p2188, %f1, %f960;
	@%p2188 bra 	$L__BB0_3838;
	add.s64 	%rd4366, %rd1, %rd5;
	mov.b32 	%r3283, 1158164480;
	st.global.u32 	[%rd4366], %r3283;
	bra.uni 	$L__BB0_8192;
$L__BB0_3838:
	add.s64 	%rd4364, %rd1, %rd5;
	mov.b32 	%r3282, 1158160384;
	st.global.u32 	[%rd4364], %r3282;
	bra.uni 	$L__BB0_8192;
$L__BB0_3839:
	setp.neu.f32 	%p2187, %f1, %f962;
	@%p2187 bra 	$L__BB0_3841;
	add.s64 	%rd4362, %rd1, %rd5;
	mov.b32 	%r3281, 1158156288;
	st.global.u32 	[%rd4362], %r3281;
	bra.uni 	$L__BB0_8192;
$L__BB0_3841:
	add.s64 	%rd4360, %rd1, %rd5;
	mov.b32 	%r3280, 1158152192;
	st.global.u32 	[%rd4360], %r3280;
	bra.uni 	$L__BB0_8192;
$L__BB0_3842:
	add.s32 	%r3083, %r2, 2111;
	cvt.rn.f32.s32 	%f963, %r3083;
	setp.leu.f32 	%p2054, %f1, %f963;
	@%p2054 bra 	$L__BB0_3970;
	add.s32 	%r3179, %r2, 2143;
	cvt.rn.f32.s32 	%f964, %r3179;
	setp.leu.f32 	%p2118, %f1, %f964;
	@%p2118 bra 	$L__BB0_3907;
	add.s32 	%r3227, %r2, 2159;
	cvt.rn.f32.s32 	%f965, %r3227;
	setp.leu.f32 	%p2150, %f1, %f965;
	@%p2150 bra 	$L__BB0_3876;
	add.s32 	%r3251, %r2, 2167;
	cvt.rn.f32.s32 	%f966, %r3251;
	setp.leu.f32 	%p2166, %f1, %f966;
	@%p2166 bra 	$L__BB0_3861;
	add.s32 	%r3263, %r2, 2171;
	cvt.rn.f32.s32 	%f967, %r3263;
	setp.leu.f32 	%p2174, %f1, %f967;
	@%p2174 bra 	$L__BB0_3854;
	add.s32 	%r3269, %r2, 2173;
	cvt.rn.f32.s32 	%f968, %r3269;
	setp.leu.f32 	%p2178, %f1, %f968;
	@%p2178 bra 	$L__BB0_3851;
	setp.neu.f32 	%p2180, %f1, %f899;
	@%p2180 bra 	$L__BB0_3850;
	add.s64 	%rd4358, %rd1, %rd5;
	mov.b32 	%r3273, 1158148096;
	st.global.u32 	[%rd4358], %r3273;
	bra.uni 	$L__BB0_8192;
$L__BB0_3850:
	add.s64 	%rd4356, %rd1, %rd5;
	mov.b32 	%r3272, 1158144000;
	st.global.u32 	[%rd4356], %r3272;
	bra.uni 	$L__BB0_8192;
$L__BB0_3851:
	setp.neu.f32 	%p2179, %f1, %f968;
	@%p2179 bra 	$L__BB0_3853;
	add.s64 	%rd4354, %rd1, %rd5;
	mov.b32 	%r3271, 1158139904;
	st.global.u32 	[%rd4354], %r3271;
	bra.uni 	$L__BB0_8192;
$L__BB0_3853:
	add.s64 	%rd4352, %rd1, %rd5;
	mov.b32 	%r3270, 1158135808;
	st.global.u32 	[%rd4352], %r3270;
	bra.uni 	$L__BB0_8192;
$L__BB0_3854:
	add.s32 	%r3264, %r2, 2169;
	cvt.rn.f32.s32 	%f969, %r3264;
	setp.leu.f32 	%p2175, %f1, %f969;
	@%p2175 bra 	$L__BB0_3858;
	setp.neu.f32 	%p2177, %f1, %f967;
	@%p2177 bra 	$L__BB0_3857;
	add.s64 	%rd4350, %rd1, %rd5;
	mov.b32 	%r3268, 1158131712;
	st.global.u32 	[%rd4350], %r3268;
	bra.uni 	$L__BB0_8192;
$L__BB0_3857:
	add.s64 	%rd4348, %rd1, %rd5;
	mov.b32 	%r3267, 1158127616;
	st.global.u32 	[%rd4348], %r3267;
	bra.uni 	$L__BB0_8192;
$L__BB0_3858:
	setp.neu.f32 	%p2176, %f1, %f969;
	@%p2176 bra 	$L__BB0_3860;
	add.s64 	%rd4346, %rd1, %rd5;
	mov.b32 	%r3266, 1158123520;
	st.global.u32 	[%rd4346], %r3266;
	bra.uni 	$L__BB0_8192;
$L__BB0_3860:
	add.s64 	%rd4344, %rd1, %rd5;
	mov.b32 	%r3265, 1158119424;
	st.global.u32 	[%rd4344], %r3265;
	bra.uni 	$L__BB0_8192;
$L__BB0_3861:
	add.s32 	%r3252, %r2, 2163;
	cvt.rn.f32.s32 	%f970, %r3252;
	setp.leu.f32 	%p2167, %f1, %f970;
	@%p2167 bra 	$L__BB0_3869;
	add.s32 	%r3258, %r2, 2165;
	cvt.rn.f32.s32 	%f971, %r3258;
	setp.leu.f32 	%p2171, %f1, %f971;
	@%p2171 bra 	$L__BB0_3866;
	setp.neu.f32 	%p2173, %f1, %f966;
	@%p2173 bra 	$L__BB0_3865;
	add.s64 	%rd4342, %rd1, %rd5;
	mov.b32 	%r3262, 1158115328;
	st.global.u32 	[%rd4342], %r3262;
	bra.uni 	$L__BB0_8192;
$L__BB0_3865:
	add.s64 	%rd4340, %rd1, %rd5;
	mov.b32 	%r3261, 1158111232;
	st.global.u32 	[%rd4340], %r3261;
	bra.uni 	$L__BB0_8192;
$L__BB0_3866:
	setp.neu.f32 	%p2172, %f1, %f971;
	@%p2172 bra 	$L__BB0_3868;
	add.s64 	%rd4338, %rd1, %rd5;
	mov.b32 	%r3260, 1158107136;
	st.global.u32 	[%rd4338], %r3260;
	bra.uni 	$L__BB0_8192;
$L__BB0_3868:
	add.s64 	%rd4336, %rd1, %rd5;
	mov.b32 	%r3259, 1158103040;
	st.global.u32 	[%rd4336], %r3259;
	bra.uni 	$L__BB0_8192;
$L__BB0_3869:
	add.s32 	%r3253, %r2, 2161;
	cvt.rn.f32.s32 	%f972, %r3253;
	setp.leu.f32 	%p2168, %f1, %f972;
	@%p2168 bra 	$L__BB0_3873;
	setp.neu.f32 	%p2170, %f1, %f970;
	@%p2170 bra 	$L__BB0_3872;
	add.s64 	%rd4334, %rd1, %rd5;
	mov.b32 	%r3257, 1158098944;
	st.global.u32 	[%rd4334], %r3257;
	bra.uni 	$L__BB0_8192;
$L__BB0_3872:
	add.s64 	%rd4332, %rd1, %rd5;
	mov.b32 	%r3256, 1158094848;
	st.global.u32 	[%rd4332], %r3256;
	bra.uni 	$L__BB0_8192;
$L__BB0_3873:
	setp.neu.f32 	%p2169, %f1, %f972;
	@%p2169 bra 	$L__BB0_3875;
	add.s64 	%rd4330, %rd1, %rd5;
	mov.b32 	%r3255, 1158090752;
	st.global.u32 	[%rd4330], %r3255;
	bra.uni 	$L__BB0_8192;
$L__BB0_3875:
	add.s64 	%rd4328, %rd1, %rd5;
	mov.b32 	%r3254, 1158086656;
	st.global.u32 	[%rd4328], %r3254;
	bra.uni 	$L__BB0_8192;
$L__BB0_3876:
	add.s32 	%r3228, %r2, 2151;
	cvt.rn.f32.s32 	%f973, %r3228;
	setp.leu.f32 	%p2151, %f1, %f973;
	@%p2151 bra 	$L__BB0_3892;
	add.s32 	%r3240, %r2, 2155;
	cvt.rn.f32.s32 	%f974, %r3240;
	setp.leu.f32 	%p2159, %f1, %f974;
	@%p2159 bra 	$L__BB0_3885;
	add.s32 	%r3246, %r2, 2157;
	cvt.rn.f32.s32 	%f975, %r3246;
	setp.leu.f32 	%p2163, %f1, %f975;
	@%p2163 bra 	$L__BB0_3882;
	setp.neu.f32 	%p2165, %f1, %f965;
	@%p2165 bra 	$L__BB0_3881;
	add.s64 	%rd4326, %rd1, %rd5;
	mov.b32 	%r3250, 1158082560;
	st.global.u32 	[%rd4326], %r3250;
	bra.uni 	$L__BB0_8192;
$L__BB0_3881:
	add.s64 	%rd4324, %rd1, %rd5;
	mov.b32 	%r3249, 1158078464;
	st.global.u32 	[%rd4324], %r3249;
	bra.uni 	$L__BB0_8192;
$L__BB0_3882:
	setp.neu.f32 	%p2164, %f1, %f975;
	@%p2164 bra 	$L__BB0_3884;
	add.s64 	%rd4322, %rd1, %rd5;
	mov.b32 	%r3248, 1158074368;
	st.global.u32 	[%rd4322], %r3248;
	bra.uni 	$L__BB0_8192;
$L__BB0_3884:
	add.s64 	%rd4320, %rd1, %rd5;
	mov.b32 	%r3247, 1158070272;
	st.global.u32 	[%rd4320], %r3247;
	bra.uni 	$L__BB0_8192;
$L__BB0_3885:
	add.s32 	%r3241, %r2, 2153;
	cvt.rn.f32.s32 	%f976, %r3241;
	setp.leu.f32 	%p2160, %f1, %f976;
	@%p2160 bra 	$L__BB0_3889;
	setp.neu.f32 	%p2162, %f1, %f974;
	@%p2162 bra 	$L__BB0_3888;
	add.s64 	%rd4318, %rd1, %rd5;
	mov.b32 	%r3245, 1158066176;
	st.global.u32 	[%rd4318], %r3245;
	bra.uni 	$L__BB0_8192;
$L__BB0_3888:
	add.s64 	%rd4316, %rd1, %rd5;
	mov.b32 	%r3244, 1158062080;
	st.global.u32 	[%rd4316], %r3244;
	bra.uni 	$L__BB0_8192;
$L__BB0_3889:
	setp.neu.f32 	%p2161, %f1, %f976;
	@%p2161 bra 	$L__BB0_3891;
	add.s64 	%rd4314, %rd1, %rd5;
	mov.b32 	%r3243, 1158057984;
	st.global.u32 	[%rd4314], %r3243;
	bra.uni 	$L__BB0_8192;
$L__BB0_3891:
	add.s64 	%rd4312, %rd1, %rd5;
	mov.b32 	%r3242, 1158053888;
	st.global.u32 	[%rd4312], %r3242;
	bra.uni 	$L__BB0_8192;
$L__BB0_3892:
	add.s32 	%r3229, %r2, 2147;
	cvt.rn.f32.s32 	%f977, %r3229;
	setp.leu.f32 	%p2152, %f1, %f977;
	@%p2152 bra 	$L__BB0_3900;
	add.s32 	%r3235, %r2, 2149;
	cvt.rn.f32.s32 	%f978, %r3235;
	setp.leu.f32 	%p2156, %f1, %f978;
	@%p2156 bra 	$L__BB0_3897;
	setp.neu.f32 	%p2158, %f1, %f973;
	@%p2158 bra 	$L__BB0_3896;
	add.s64 	%rd4310, %rd1, %rd5;
	mov.b32 	%r3239, 1158049792;
	st.global.u32 	[%rd4310], %r3239;
	bra.uni 	$L__BB0_8192;
$L__BB0_3896:
	add.s64 	%rd4308, %rd1, %rd5;
	mov.b32 	%r3238, 1158045696;
	st.global.u32 	[%rd4308], %r3238;
	bra.uni 	$L__BB0_8192;
$L__BB0_3897:
	setp.neu.f32 	%p2157, %f1, %f978;
	@%p2157 bra 	$L__BB0_3899;
	add.s64 	%rd4306, %rd1, %rd5;
	mov.b32 	%r3237, 1158041600;
	st.global.u32 	[%rd4306], %r3237;
	bra.uni 	$L__BB0_8192;
$L__BB0_3899:
	add.s64 	%rd4304, %rd1, %rd5;
	mov.b32 	%r3236, 1158037504;
	st.global.u32 	[%rd4304], %r3236;
	bra.uni 	$L__BB0_8192;
$L__BB0_3900:
	add.s32 	%r3230, %r2, 2145;
	cvt.rn.f32.s32 	%f979, %r3230;
	setp.leu.f32 	%p2153, %f1, %f979;
	@%p2153 bra 	$L__BB0_3904;
	setp.neu.f32 	%p2155, %f1, %f977;
	@%p2155 bra 	$L__BB0_3903;
	add.s64 	%rd4302, %rd1, %rd5;
	mov.b32 	%r3234, 1158033408;
	st.global.u32 	[%rd4302], %r3234;
	bra.uni 	$L__BB0_8192;
$L__BB0_3903:
	add.s64 	%rd4300, %rd1, %rd5;
	mov.b32 	%r3233, 1158029312;
	st.global.u32 	[%rd4300], %r3233;
	bra.uni 	$L__BB0_8192;
$L__BB0_3904:
	setp.neu.f32 	%p2154, %f1, %f979;
	@%p2154 bra 	$L__BB0_3906;
	add.s64 	%rd4298, %rd1, %rd5;
	mov.b32 	%r3232, 1158025216;
	st.global.u32 	[%rd4298], %r3232;
	bra.uni 	$L__BB0_8192;
$L__BB0_3906:
	add.s64 	%rd4296, %rd1, %rd5;
	mov.b32 	%r3231, 1158021120;
	st.global.u32 	[%rd4296], %r3231;
	bra.uni 	$L__BB0_8192;
$L__BB0_3907:
	add.s32 	%r3180, %r2, 2127;
	cvt.rn.f32.s32 	%f980, %r3180;
	setp.leu.f32 	%p2119, %f1, %f980;
	@%p2119 bra 	$L__BB0_3939;
	add.s32 	%r3204, %r2, 2135;
	cvt.rn.f32.s32 	%f981, %r3204;
	setp.leu.f32 	%p2135, %f1, %f981;
	@%p2135 bra 	$L__BB0_3924;
	add.s32 	%r3216, %r2, 2139;
	cvt.rn.f32.s32 	%f982, %r3216;
	setp.leu.f32 	%p2143, %f1, %f982;
	@%p2143 bra 	$L__BB0_3917;
	add.s32 	%r3222, %r2, 2141;
	cvt.rn.f32.s32 	%f983, %r3222;
	setp.leu.f32 	%p2147, %f1, %f983;
	@%p2147 bra 	$L__BB0_3914;
	setp.neu.f32 	%p2149, %f1, %f964;
	@%p2149 bra 	$L__BB0_3913;
	add.s64 	%rd4294, %rd1, %rd5;
	mov.b32 	%r3226, 1158017024;
	st.global.u32 	[%rd4294], %r3226;
	bra.uni 	$L__BB0_8192;
$L__BB0_3913:
	add.s64 	%rd4292, %rd1, %rd5;
	mov.b32 	%r3225, 1158012928;
	st.global.u32 	[%rd4292], %r3225;
	bra.uni 	$L__BB0_8192;
$L__BB0_3914:
	setp.neu.f32 	%p2148, %f1, %f983;
	@%p2148 bra 	$L__BB0_3916;
	add.s64 	%rd4290, %rd1, %rd5;
	mov.b32 	%r3224, 1158008832;
	st.global.u32 	[%rd4290], %r3224;
	bra.uni 	$L__BB0_8192;
$L__BB0_3916:
	add.s64 	%rd4288, %rd1, %rd5;
	mov.b32 	%r3223, 1158004736;
	st.global.u32 	[%rd4288], %r3223;
	bra.uni 	$L__BB0_8192;
$L__BB0_3917:
	add.s32 	%r3217, %r2, 2137;
	cvt.rn.f32.s32 	%f984, %r3217;
	setp.leu.f32 	%p2144, %f1, %f984;
	@%p2144 bra 	$L__BB0_3921;
	setp.neu.f32 	%p2146, %f1, %f982;
	@%p2146 bra 	$L__BB0_3920;
	add.s64 	%rd4286, %rd1, %rd5;
	mov.b32 	%r3221, 1158000640;
	st.global.u32 	[%rd4286], %r3221;
	bra.uni 	$L__BB0_8192;
$L__BB0_3920:
	add.s64 	%rd4284, %rd1, %rd5;
	mov.b32 	%r3220, 1157996544;
	st.global.u32 	[%rd4284], %r3220;
	bra.uni 	$L__BB0_8192;
$L__BB0_3921:
	setp.neu.f32 	%p2145, %f1, %f984;
	@%p2145 bra 	$L__BB0_3923;
	add.s64 	%rd4282, %rd1, %rd5;
	mov.b32 	%r3219, 1157992448;
	st.global.u32 	[%rd4282], %r3219;
	bra.uni 	$L__BB0_8192;
$L__BB0_3923:
	add.s64 	%rd4280, %rd1, %rd5;
	mov.b32 	%r3218, 1157988352;
	st.global.u32 	[%rd4280], %r3218;
	bra.uni 	$L__BB0_8192;
$L__BB0_3924:
	add.s32 	%r3205, %r2, 2131;
	cvt.rn.f32.s32 	%f985, %r3205;
	setp.leu.f32 	%p2136, %f1, %f985;
	@%p2136 bra 	$L__BB0_3932;
	add.s32 	%r3211, %r2, 2133;
	cvt.rn.f32.s32 	%f986, %r3211;
	setp.leu.f32 	%p2140, %f1, %f986;
	@%p2140 bra 	$L__BB0_3929;
	setp.neu.f32 	%p2142, %f1, %f981;
	@%p2142 bra 	$L__BB0_3928;
	add.s64 	%rd4278, %rd1, %rd5;
	mov.b32 	%r3215, 1157984256;
	st.global.u32 	[%rd4278], %r3215;
	bra.uni 	$L__BB0_8192;
$L__BB0_3928:
	add.s64 	%rd4276, %rd1, %rd5;
	mov.b32 	%r3214, 1157980160;
	st.global.u32 	[%rd4276], %r3214;
	bra.uni 	$L__BB0_8192;
$L__BB0_3929:
	setp.neu.f32 	%p2141, %f1, %f986;
	@%p2141 bra 	$L__BB0_3931;
	add.s64 	%rd4274, %rd1, %rd5;
	mov.b32 	%r3213, 1157976064;
	st.global.u32 	[%rd4274], %r3213;
	bra.uni 	$L__BB0_8192;
$L__BB0_3931:
	add.s64 	%rd4272, %rd1, %rd5;
	mov.b32 	%r3212, 1157971968;
	st.global.u32 	[%rd4272], %r3212;
	bra.uni 	$L__BB0_8192;
$L__BB0_3932:
	add.s32 	%r3206, %r2, 2129;
	cvt.rn.f32.s32 	%f987, %r3206;
	setp.leu.f32 	%p2137, %f1, %f987;
	@%p2137 bra 	$L__BB0_3936;
	setp.neu.f32 	%p2139, %f1, %f985;
	@%p2139 bra 	$L__BB0_3935;
	add.s64 	%rd4270, %rd1, %rd5;
	mov.b32 	%r3210, 1157967872;
	st.global.u32 	[%rd4270], %r3210;
	bra.uni 	$L__BB0_8192;
$L__BB0_3935:
	add.s64 	%rd4268, %rd1, %rd5;
	mov.b32 	%r3209, 1157963776;
	st.global.u32 	[%rd4268], %r3209;
	bra.uni 	$L__BB0_8192;
$L__BB0_3936:
	setp.neu.f32 	%p2138, %f1, %f987;
	@%p2138 bra 	$L__BB0_3938;
	add.s64 	%rd4266, %rd1, %rd5;
	mov.b32 	%r3208, 1157959680;
	st.global.u32 	[%rd4266], %r3208;
	bra.uni 	$L__BB0_8192;
$L__BB0_3938:
	add.s64 	%rd4264, %rd1, %rd5;
	mov.b32 	%r3207, 1157955584;
	st.global.u32 	[%rd4264], %r3207;
	bra.uni 	$L__BB0_8192;
$L__BB0_3939:
	add.s32 	%r3181, %r2, 2119;
	cvt.rn.f32.s32 	%f988, %r3181;
	setp.leu.f32 	%p2120, %f1, %f988;
	@%p2120 bra 	$L__BB0_3955;
	add.s32 	%r3193, %r2, 2123;
	cvt.rn.f32.s32 	%f989, %r3193;
	setp.leu.f32 	%p2128, %f1, %f989;
	@%p2128 bra 	$L__BB0_3948;
	add.s32 	%r3199, %r2, 2125;
	cvt.rn.f32.s32 	%f990, %r3199;
	setp.leu.f32 	%p2132, %f1, %f990;
	@%p2132 bra 	$L__BB0_3945;
	setp.neu.f32 	%p2134, %f1, %f980;
	@%p2134 bra 	$L__BB0_3944;
	add.s64 	%rd4262, %rd1, %rd5;
	mov.b32 	%r3203, 1157951488;
	st.global.u32 	[%rd4262], %r3203;
	bra.uni 	$L__BB0_8192;
$L__BB0_3944:
	add.s64 	%rd4260, %rd1, %rd5;
	mov.b32 	%r3202, 1157947392;
	st.global.u32 	[%rd4260], %r3202;
	bra.uni 	$L__BB0_8192;
$L__BB0_3945:
	setp.neu.f32 	%p2133, %f1, %f990;
	@%p2133 bra 	$L__BB0_3947;
	add.s64 	%rd4258, %rd1, %rd5;
	mov.b32 	%r3201, 1157943296;
	st.global.u32 	[%rd4258], %r3201;
	bra.uni 	$L__BB0_8192;
$L__BB0_3947:
	add.s64 	%rd4256, %rd1, %rd5;
	mov.b32 	%r3200, 1157939200;
	st.global.u32 	[%rd4256], %r3200;
	bra.uni 	$L__BB0_8192;
$L__BB0_3948:
	add.s32 	%r3194, %r2, 2121;
	cvt.rn.f32.s32 	%f991, %r3194;
	setp.leu.f32 	%p2129, %f1, %f991;
	@%p2129 bra 	$L__BB0_3952;
	setp.neu.f32 	%p2131, %f1, %f989;
	@%p2131 bra 	$L__BB0_3951;
	add.s64 	%rd4254, %rd1, %rd5;
	mov.b32 	%r3198, 1157935104;
	st.global.u32 	[%rd4254], %r3198;
	bra.uni 	$L__BB0_8192;
$L__BB0_3951:
	add.s64 	%rd4252, %rd1, %rd5;
	mov.b32 	%r3197, 1157931008;
	st.global.u32 	[%rd4252], %r3197;
	bra.uni 	$L__BB0_8192;
$L__BB0_3952:
	setp.neu.f32 	%p2130, %f1, %f991;
	@%p2130 bra 	$L__BB0_3954;
	add.s64 	%rd4250, %rd1, %rd5;
	mov.b32 	%r3196, 1157926912;
	st.global.u32 	[%rd4250], %r3196;
	bra.uni 	$L__BB0_8192;
$L__BB0_3954:
	add.s64 	%rd4248, %rd1, %rd5;
	mov.b32 	%r3195, 1157922816;
	st.global.u32 	[%rd4248], %r3195;
	bra.uni 	$L__BB0_8192;
$L__BB0_3955:
	add.s32 	%r3182, %r2, 2115;
	cvt.rn.f32.s32 	%f992, %r3182;
	setp.leu.f32 	%p2121, %f1, %f992;
	@%p2121 bra 	$L__BB0_3963;
	add.s32 	%r3188, %r2, 2117;
	cvt.rn.f32.s32 	%f993, %r3188;
	setp.leu.f32 	%p2125, %f1, %f993;
	@%p2125 bra 	$L__BB0_3960;
	setp.neu.f32 	%p2127, %f1, %f988;
	@%p2127 bra 	$L__BB0_3959;
	add.s64 	%rd4246, %rd1, %rd5;
	mov.b32 	%r3192, 1157918720;
	st.global.u32 	[%rd4246], %r3192;
	bra.uni 	$L__BB0_8192;
$L__BB0_3959:
	add.s64 	%rd4244, %rd1, %rd5;
	mov.b32 	%r3191, 1157914624;
	st.global.u32 	[%rd4244], %r3191;
	bra.uni 	$L__BB0_8192;
$L__BB0_3960:
	setp.neu.f32 	%p2126, %f1, %f993;
	@%p2126 bra 	$L__BB0_3962;
	add.s64 	%rd4242, %rd1, %rd5;
	mov.b32 	%r3190, 1157910528;
	st.global.u32 	[%rd4242], %r3190;
	bra.uni 	$L__BB0_8192;
$L__BB0_3962:
	add.s64 	%rd4240, %rd1, %rd5;
	mov.b32 	%r3189, 1157906432;
	st.global.u32 	[%rd4240], %r3189;
	bra.uni 	$L__BB0_8192;
$L__BB0_3963:
	add.s32 	%r3183, %r2, 2113;
	cvt.rn.f32.s32 	%f994, %r3183;
	setp.leu.f32 	%p2122, %f1, %f994;
	@%p2122 bra 	$L__BB0_3967;
	setp.neu.f32 	%p2124, %f1, %f992;
	@%p2124 bra 	$L__BB0_3966;
	add.s64 	%rd4238, %rd1, %rd5;
	mov.b32 	%r3187, 1157902336;
	st.global.u32 	[%rd4238], %r3187;
	bra.uni 	$L__BB0_8192;
$L__BB0_3966:
	add.s64 	%rd4236, %rd1, %rd5;
	mov.b32 	%r3186, 1157898240;
	st.global.u32 	[%rd4236], %r3186;
	bra.uni 	$L__BB0_8192;
$L__BB0_3967:
	setp.neu.f32 	%p2123, %f1, %f994;
	@%p2123 bra 	$L__BB0_3969;
	add.s64 	%rd4234, %rd1, %rd5;
	mov.b32 	%r3185, 1157894144;
	st.global.u32 	[%rd4234], %r3185;
	bra.uni 	$L__BB0_8192;
$L__BB0_3969:
	add.s64 	%rd4232, %rd1, %rd5;
	mov.b32 	%r3184, 1157890048;
	st.global.u32 	[%rd4232], %r3184;
	bra.uni 	$L__BB0_8192;
$L__BB0_3970:
	add.s32 	%r3084, %r2, 2079;
	cvt.rn.f32.s32 	%f995, %r3084;
	setp.leu.f32 	%p2055, %f1, %f995;
	@%p2055 bra 	$L__BB0_4034;
	add.s32 	%r3132, %r2, 2095;
	cvt.rn.f32.s32 	%f996, %r3132;
	setp.leu.f32 	%p2087, %f1, %f996;
	@%p2087 bra 	$L__BB0_4003;
	add.s32 	%r3156, %r2, 2103;
	cvt.rn.f32.s32 	%f997, %r3156;
	setp.leu.f32 	%p2103, %f1, %f997;
	@%p2103 bra 	$L__BB0_3988;
	add.s32 	%r3168, %r2, 2107;
	cvt.rn.f32.s32 	%f998, %r3168;
	setp.leu.f32 	%p2111, %f1, %f998;
	@%p2111 bra 	$L__BB0_3981;
	add.s32 	%r3174, %r2, 2109;
	cvt.rn.f32.s32 	%f999, %r3174;
	setp.leu.f32 	%p2115, %f1, %f999;
	@%p2115 bra 	$L__BB0_3978;
	setp.neu.f32 	%p2117, %f1, %f963;
	@%p2117 bra 	$L__BB0_3977;
	add.s64 	%rd4230, %rd1, %rd5;
	mov.b32 	%r3178, 1157885952;
	st.global.u32 	[%rd4230], %r3178;
	bra.uni 	$L__BB0_8192;
$L__BB0_3977:
	add.s64 	%rd4228, %rd1, %rd5;
	mov.b32 	%r3177, 1157881856;
	st.global.u32 	[%rd4228], %r3177;
	bra.uni 	$L__BB0_8192;
$L__BB0_3978:
	setp.neu.f32 	%p2116, %f1, %f999;
	@%p2116 bra 	$L__BB0_3980;
	add.s64 	%rd4226, %rd1, %rd5;
	mov.b32 	%r3176, 1157877760;
	st.global.u32 	[%rd4226], %r3176;
	bra.uni 	$L__BB0_8192;
$L__BB0_3980:
	add.s64 	%rd4224, %rd1, %rd5;
	mov.b32 	%r3175, 1157873664;
	st.global.u32 	[%rd4224], %r3175;
	bra.uni 	$L__BB0_8192;
$L__BB0_3981:
	add.s32 	%r3169, %r2, 2105;
	cvt.rn.f32.s32 	%f1000, %r3169;
	setp.leu.f32 	%p2112, %f1, %f1000;
	@%p2112 bra 	$L__BB0_3985;
	setp.neu.f32 	%p2114, %f1, %f998;
	@%p2114 bra 	$L__BB0_3984;
	add.s64 	%rd4222, %rd1, %rd5;
	mov.b32 	%r3173, 1157869568;
	st.global.u32 	[%rd4222], %r3173;
	bra.uni 	$L__BB0_8192;
$L__BB0_3984:
	add.s64 	%rd4220, %rd1, %rd5;
	mov.b32 	%r3172, 1157865472;
	st.global.u32 	[%rd4220], %r3172;
	bra.uni 	$L__BB0_8192;
$L__BB0_3985:
	setp.neu.f32 	%p2113, %f1, %f1000;
	@%p2113 bra 	$L__BB0_3987;
	add.s64 	%rd4218, %rd1, %rd5;
	mov.b32 	%r3171, 1157861376;
	st.global.u32 	[%rd4218], %r3171;
	bra.uni 	$L__BB0_8192;
$L__BB0_3987:
	add.s64 	%rd4216, %rd1, %rd5;
	mov.b32 	%r3170, 1157857280;
	st.global.u32 	[%rd4216], %r3170;
	bra.uni 	$L__BB0_8192;
$L__BB0_3988:
	add.s32 	%r3157, %r2, 2099;
	cvt.rn.f32.s32 	%f1001, %r3157;
	setp.leu.f32 	%p2104, %f1, %f1001;
	@%p2104 bra 	$L__BB0_3996;
	add.s32 	%r3163, %r2, 2101;
	cvt.rn.f32.s32 	%f1002, %r3163;
	setp.leu.f32 	%p2108, %f1, %f1002;
	@%p2108 bra 	$L__BB0_3993;
	setp.neu.f32 	%p2110, %f1, %f997;
	@%p2110 bra 	$L__BB0_3992;
	add.s64 	%rd4214, %rd1, %rd5;
	mov.b32 	%r3167, 1157853184;
	st.global.u32 	[%rd4214], %r3167;
	bra.uni 	$L__BB0_8192;
$L__BB0_3992:
	add.s64 	%rd4212, %rd1, %rd5;
	mov.b32 	%r3166, 1157849088;
	st.global.u32 	[%rd4212], %r3166;
	bra.uni 	$L__BB0_8192;
$L__BB0_3993:
	setp.neu.f32 	%p2109, %f1, %f1002;
	@%p2109 bra 	$L__BB0_3995;
	add.s64 	%rd4210, %rd1, %rd5;
	mov.b32 	%r3165, 1157844992;
	st.global.u32 	[%rd4210], %r3165;
	bra.uni 	$L__BB0_8192;
$L__BB0_3995:
	add.s64 	%rd4208, %rd1, %rd5;
	mov.b32 	%r3164, 1157840896;
	st.global.u32 	[%rd4208], %r3164;
	bra.uni 	$L__BB0_8192;
$L__BB0_3996:
	add.s32 	%r3158, %r2, 2097;
	cvt.rn.f32.s32 	%f1003, %r3158;
	setp.leu.f32 	%p2105, %f1, %f1003;
	@%p2105 bra 	$L__BB0_4000;
	setp.neu.f32 	%p2107, %f1, %f1001;
	@%p2107 bra 	$L__BB0_3999;
	add.s64 	%rd4206, %rd1, %rd5;
	mov.b32 	%r3162, 1157836800;
	st.global.u32 	[%rd4206], %r3162;
	bra.uni 	$L__BB0_8192;
$L__BB0_3999:
	add.s64 	%rd4204, %rd1, %rd5;
	mov.b32 	%r3161, 1157832704;
	st.global.u32 	[%rd4204], %r3161;
	bra.uni 	$L__BB0_8192;
$L__BB0_4000:
	setp.neu.f32 	%p2106, %f1, %f1003;
	@%p2106 bra 	$L__BB0_4002;
	add.s64 	%rd4202, %rd1, %rd5;
	mov.b32 	%r3160, 1157828608;
	st.global.u32 	[%rd4202], %r3160;
	bra.uni 	$L__BB0_8192;
$L__BB0_4002:
	add.s64 	%rd4200, %rd1, %rd5;
	mov.b32 	%r3159, 1157824512;
	st.global.u32 	[%rd4200], %r3159;
	bra.uni 	$L__BB0_8192;
$L__BB0_4003:
	add.s32 	%r3133, %r2, 2087;
	cvt.rn.f32.s32 	%f1004, %r3133;
	setp.leu.f32 	%p2088, %f1, %f1004;
	@%p2088 bra 	$L__BB0_4019;
	add.s32 	%r3145, %r2, 2091;
	cvt.rn.f32.s32 	%f1005, %r3145;
	setp.leu.f32 	%p2096, %f1, %f1005;
	@%p2096 bra 	$L__BB0_4012;
	add.s32 	%r3151, %r2, 2093;
	cvt.rn.f32.s32 	%f1006, %r3151;
	setp.leu.f32 	%p2100, %f1, %f1006;
	@%p2100 bra 	$L__BB0_4009;
	setp.neu.f32 	%p2102, %f1, %f996;
	@%p2102 bra 	$L__BB0_4008;
	add.s64 	%rd4198, %rd1, %rd5;
	mov.b32 	%r3155, 1157820416;
	st.global.u32 	[%rd4198], %r3155;
	bra.uni 	$L__BB0_8192;
$L__BB0_4008:
	add.s64 	%rd4196, %rd1, %rd5;
	mov.b32 	%r3154, 1157816320;
	st.global.u32 	[%rd4196], %r3154;
	bra.uni 	$L__BB0_8192;
$L__BB0_4009:
	setp.neu.f32 	%p2101, %f1, %f1006;
	@%p2101 bra 	$L__BB0_4011;
	add.s64 	%rd4194, %rd1, %rd5;
	mov.b32 	%r3153, 1157812224;
	st.global.u32 	[%rd4194], %r3153;
	bra.uni 	$L__BB0_8192;
$L__BB0_4011:
	add.s64 	%rd4192, %rd1, %rd5;
	mov.b32 	%r3152, 1157808128;
	st.global.u32 	[%rd4192], %r3152;
	bra.uni 	$L__BB0_8192;
$L__BB0_4012:
	add.s32 	%r3146, %r2, 2089;
	cvt.rn.f32.s32 	%f1007, %r3146;
	setp.leu.f32 	%p2097, %f1, %f1007;
	@%p2097 bra 	$L__BB0_4016;
	setp.neu.f32 	%p2099, %f1, %f1005;
	@%p2099 bra 	$L__BB0_4015;
	add.s64 	%rd4190, %rd1, %rd5;
	mov.b32 	%r3150, 1157804032;
	st.global.u32 	[%rd4190], %r3150;
	bra.uni 	$L__BB0_8192;
$L__BB0_4015:
	add.s64 	%rd4188, %rd1, %rd5;
	mov.b32 	%r3149, 1157799936;
	st.global.u32 	[%rd4188], %r3149;
	bra.uni 	$L__BB0_8192;
$L__BB0_4016:
	setp.neu.f32 	%p2098, %f1, %f1007;
	@%p2098 bra 	$L__BB0_4018;
	add.s64 	%rd4186, %rd1, %rd5;
	mov.b32 	%r3148, 1157795840;
	st.global.u32 	[%rd4186], %r3148;
	bra.uni 	$L__BB0_8192;
$L__BB0_4018:
	add.s64 	%rd4184, %rd1, %rd5;
	mov.b32 	%r3147, 1157791744;
	st.global.u32 	[%rd4184], %r3147;
	bra.uni 	$L__BB0_8192;
$L__BB0_4019:
	add.s32 	%r3134, %r2, 2083;
	cvt.rn.f32.s32 	%f1008, %r3134;
	setp.leu.f32 	%p2089, %f1, %f1008;
	@%p2089 bra 	$L__BB0_4027;
	add.s32 	%r3140, %r2, 2085;
	cvt.rn.f32.s32 	%f1009, %r3140;
	setp.leu.f32 	%p2093, %f1, %f1009;
	@%p2093 bra 	$L__BB0_4024;
	setp.neu.f32 	%p2095, %f1, %f1004;
	@%p2095 bra 	$L__BB0_4023;
	add.s64 	%rd4182, %rd1, %rd5;
	mov.b32 	%r3144, 1157787648;
	st.global.u32 	[%rd4182], %r3144;
	bra.uni 	$L__BB0_8192;
$L__BB0_4023:
	add.s64 	%rd4180, %rd1, %rd5;
	mov.b32 	%r3143, 1157783552;
	st.global.u32 	[%rd4180], %r3143;
	bra.uni 	$L__BB0_8192;
$L__BB0_4024:
	setp.neu.f32 	%p2094, %f1, %f1009;
	@%p2094 bra 	$L__BB0_4026;
	add.s64 	%rd4178, %rd1, %rd5;
	mov.b32 	%r3142, 1157779456;
	st.global.u32 	[%rd4178], %r3142;
	bra.uni 	$L__BB0_8192;
$L__BB0_4026:
	add.s64 	%rd4176, %rd1, %rd5;
	mov.b32 	%r3141, 1157775360;
	st.global.u32 	[%rd4176], %r3141;
	bra.uni 	$L__BB0_8192;
$L__BB0_4027:
	add.s32 	%r3135, %r2, 2081;
	cvt.rn.f32.s32 	%f1010, %r3135;
	setp.leu.f32 	%p2090, %f1, %f1010;
	@%p2090 bra 	$L__BB0_4031;
	setp.neu.f32 	%p2092, %f1, %f1008;
	@%p2092 bra 	$L__BB0_4030;
	add.s64 	%rd4174, %rd1, %rd5;
	mov.b32 	%r3139, 1157771264;
	st.global.u32 	[%rd4174], %r3139;
	bra.uni 	$L__BB0_8192;
$L__BB0_4030:
	add.s64 	%rd4172, %rd1, %rd5;
	mov.b32 	%r3138, 1157767168;
	st.global.u32 	[%rd4172], %r3138;
	bra.uni 	$L__BB0_8192;
$L__BB0_4031:
	setp.neu.f32 	%p2091, %f1, %f1010;
	@%p2091 bra 	$L__BB0_4033;
	add.s64 	%rd4170, %rd1, %rd5;
	mov.b32 	%r3137, 1157763072;
	st.global.u32 	[%rd4170], %r3137;
	bra.uni 	$L__BB0_8192;
$L__BB0_4033:
	add.s64 	%rd4168, %rd1, %rd5;
	mov.b32 	%r3136, 1157758976;
	st.global.u32 	[%rd4168], %r3136;
	bra.uni 	$L__BB0_8192;
$L__BB0_4034:
	add.s32 	%r3085, %r2, 2063;
	cvt.rn.f32.s32 	%f1011, %r3085;
	setp.leu.f32 	%p2056, %f1, %f1011;
	@%p2056 bra 	$L__BB0_4066;
	add.s32 	%r3109, %r2, 2071;
	cvt.rn.f32.s32 	%f1012, %r3109;
	setp.leu.f32 	%p2072, %f1, %f1012;
	@%p2072 bra 	$L__BB0_4051;
	add.s32 	%r3121, %r2, 2075;
	cvt.rn.f32.s32 	%f1013, %r3121;
	setp.leu.f32 	%p2080, %f1, %f1013;
	@%p2080 bra 	$L__BB0_4044;
	add.s32 	%r3127, %r2, 2077;
	cvt.rn.f32.s32 	%f1014, %r3127;
	setp.leu.f32 	%p2084, %f1, %f1014;
	@%p2084 bra 	$L__BB0_4041;
	setp.neu.f32 	%p2086, %f1, %f995;
	@%p2086 bra 	$L__BB0_4040;
	add.s64 	%rd4166, %rd1, %rd5;
	mov.b32 	%r3131, 1157754880;
	st.global.u32 	[%rd4166], %r3131;
	bra.uni 	$L__BB0_8192;
$L__BB0_4040:
	add.s64 	%rd4164, %rd1, %rd5;
	mov.b32 	%r3130, 1157750784;
	st.global.u32 	[%rd4164], %r3130;
	bra.uni 	$L__BB0_8192;
$L__BB0_4041:
	setp.neu.f32 	%p2085, %f1, %f1014;
	@%p2085 bra 	$L__BB0_4043;
	add.s64 	%rd4162, %rd1, %rd5;
	mov.b32 	%r3129, 1157746688;
	st.global.u32 	[%rd4162], %r3129;
	bra.uni 	$L__BB0_8192;
$L__BB0_4043:
	add.s64 	%rd4160, %rd1, %rd5;
	mov.b32 	%r3128, 1157742592;
	st.global.u32 	[%rd4160], %r3128;
	bra.uni 	$L__BB0_8192;
$L__BB0_4044:
	add.s32 	%r3122, %r2, 2073;
	cvt.rn.f32.s32 	%f1015, %r3122;
	setp.leu.f32 	%p2081, %f1, %f1015;
	@%p2081 bra 	$L__BB0_4048;
	setp.neu.f32 	%p2083, %f1, %f1013;
	@%p2083 bra 	$L__BB0_4047;
	add.s64 	%rd4158, %rd1, %rd5;
	mov.b32 	%r3126, 1157738496;
	st.global.u32 	[%rd4158], %r3126;
	bra.uni 	$L__BB0_8192;
$L__BB0_4047:
	add.s64 	%rd4156, %rd1, %rd5;
	mov.b32 	%r3125, 1157734400;
	st.global.u32 	[%rd4156], %r3125;
	bra.uni 	$L__BB0_8192;
$L__BB0_4048:
	setp.neu.f32 	%p2082, %f1, %f1015;
	@%p2082 bra 	$L__BB0_4050;
	add.s64 	%rd4154, %rd1, %rd5;
	mov.b32 	%r3124, 1157730304;
	st.global.u32 	[%rd4154], %r3124;
	bra.uni 	$L__BB0_8192;
$L__BB0_4050:
	add.s64 	%rd4152, %rd1, %rd5;
	mov.b32 	%r3123, 1157726208;
	st.global.u32 	[%rd4152], %r3123;
	bra.uni 	$L__BB0_8192;
$L__BB0_4051:
	add.s32 	%r3110, %r2, 2067;
	cvt.rn.f32.s32 	%f1016, %r3110;
	setp.leu.f32 	%p2073, %f1, %f1016;
	@%p2073 bra 	$L__BB0_4059;
	add.s32 	%r3116, %r2, 2069;
	cvt.rn.f32.s32 	%f1017, %r3116;
	setp.leu.f32 	%p2077, %f1, %f1017;
	@%p2077 bra 	$L__BB0_4056;
	setp.neu.f32 	%p2079, %f1, %f1012;
	@%p2079 bra 	$L__BB0_4055;
	add.s64 	%rd4150, %rd1, %rd5;
	mov.b32 	%r3120, 1157722112;
	st.global.u32 	[%rd4150], %r3120;
	bra.uni 	$L__BB0_8192;
$L__BB0_4055:
	add.s64 	%rd4148, %rd1, %rd5;
	mov.b32 	%r3119, 1157718016;
	st.global.u32 	[%rd4148], %r3119;
	bra.uni 	$L__BB0_8192;
$L__BB0_4056:
	setp.neu.f32 	%p2078, %f1, %f1017;
	@%p2078 bra 	$L__BB0_4058;
	add.s64 	%rd4146, %rd1, %rd5;
	mov.b32 	%r3118, 1157713920;
	st.global.u32 	[%rd4146], %r3118;
	bra.uni 	$L__BB0_8192;
$L__BB0_4058:
	add.s64 	%rd4144, %rd1, %rd5;
	mov.b32 	%r3117, 1157709824;
	st.global.u32 	[%rd4144], %r3117;
	bra.uni 	$L__BB0_8192;
$L__BB0_4059:
	add.s32 	%r3111, %r2, 2065;
	cvt.rn.f32.s32 	%f1018, %r3111;
	setp.leu.f32 	%p2074, %f1, %f1018;
	@%p2074 bra 	$L__BB0_4063;
	setp.neu.f32 	%p2076, %f1, %f1016;
	@%p2076 bra 	$L__BB0_4062;
	add.s64 	%rd4142, %rd1, %rd5;
	mov.b32 	%r3115, 1157705728;
	st.global.u32 	[%rd4142], %r3115;
	bra.uni 	$L__BB0_8192;
$L__BB0_4062:
	add.s64 	%rd4140, %rd1, %rd5;
	mov.b32 	%r3114, 1157701632;
	st.global.u32 	[%rd4140], %r3114;
	bra.uni 	$L__BB0_8192;
$L__BB0_4063:
	setp.neu.f32 	%p2075, %f1, %f1018;
	@%p2075 bra 	$L__BB0_4065;
	add.s64 	%rd4138, %rd1, %rd5;
	mov.b32 	%r3113, 1157697536;
	st.global.u32 	[%rd4138], %r3113;
	bra.uni 	$L__BB0_8192;
$L__BB0_4065:
	add.s64 	%rd4136, %rd1, %rd5;
	mov.b32 	%r3112, 1157693440;
	st.global.u32 	[%rd4136], %r3112;
	bra.uni 	$L__BB0_8192;
$L__BB0_4066:
	add.s32 	%r3086, %r2, 2055;
	cvt.rn.f32.s32 	%f1019, %r3086;
	setp.leu.f32 	%p2057, %f1, %f1019;
	@%p2057 bra 	$L__BB0_4082;
	add.s32 	%r3098, %r2, 2059;
	cvt.rn.f32.s32 	%f1020, %r3098;
	setp.leu.f32 	%p2065, %f1, %f1020;
	@%p2065 bra 	$L__BB0_4075;
	add.s32 	%r3104, %r2, 2061;
	cvt.rn.f32.s32 	%f1021, %r3104;
	setp.leu.f32 	%p2069, %f1, %f1021;
	@%p2069 bra 	$L__BB0_4072;
	setp.neu.f32 	%p2071, %f1, %f1011;
	@%p2071 bra 	$L__BB0_4071;
	add.s64 	%rd4134, %rd1, %rd5;
	mov.b32 	%r3108, 1157689344;
	st.global.u32 	[%rd4134], %r3108;
	bra.uni 	$L__BB0_8192;
$L__BB0_4071:
	add.s64 	%rd4132, %rd1, %rd5;
	mov.b32 	%r3107, 1157685248;
	st.global.u32 	[%rd4132], %r3107;
	bra.uni 	$L__BB0_8192;
$L__BB0_4072:
	setp.neu.f32 	%p2070, %f1, %f1021;
	@%p2070 bra 	$L__BB0_4074;
	add.s64 	%rd4130, %rd1, %rd5;
	mov.b32 	%r3106, 1157681152;
	st.global.u32 	[%rd4130], %r3106;
	bra.uni 	$L__BB0_8192;
$L__BB0_4074:
	add.s64 	%rd4128, %rd1, %rd5;
	mov.b32 	%r3105, 1157677056;
	st.global.u32 	[%rd4128], %r3105;
	bra.uni 	$L__BB0_8192;
$L__BB0_4075:
	add.s32 	%r3099, %r2, 2057;
	cvt.rn.f32.s32 	%f1022, %r3099;
	setp.leu.f32 	%p2066, %f1, %f1022;
	@%p2066 bra 	$L__BB0_4079;
	setp.neu.f32 	%p2068, %f1, %f1020;
	@%p2068 bra 	$L__BB0_4078;
	add.s64 	%rd4126, %rd1, %rd5;
	mov.b32 	%r3103, 1157672960;
	st.global.u32 	[%rd4126], %r3103;
	bra.uni 	$L__BB0_8192;
$L__BB0_4078:
	add.s64 	%rd4124, %rd1, %rd5;
	mov.b32 	%r3102, 1157668864;
	st.global.u32 	[%rd4124], %r3102;
	bra.uni 	$L__BB0_8192;
$L__BB0_4079:
	setp.neu.f32 	%p2067, %f1, %f1022;
	@%p2067 bra 	$L__BB0_4081;
	add.s64 	%rd4122, %rd1, %rd5;
	mov.b32 	%r3101, 1157664768;
	st.global.u32 	[%rd4122], %r3101;
	bra.uni 	$L__BB0_8192;
$L__BB0_4081:
	add.s64 	%rd4120, %rd1, %rd5;
	mov.b32 	%r3100, 1157660672;
	st.global.u32 	[%rd4120], %r3100;
	bra.uni 	$L__BB0_8192;
$L__BB0_4082:
	add.s32 	%r3087, %r2, 2051;
	cvt.rn.f32.s32 	%f1023, %r3087;
	setp.leu.f32 	%p2058, %f1, %f1023;
	@%p2058 bra 	$L__BB0_4090;
	add.s32 	%r3093, %r2, 2053;
	cvt.rn.f32.s32 	%f1024, %r3093;
	setp.leu.f32 	%p2062, %f1, %f1024;
	@%p2062 bra 	$L__BB0_4087;
	setp.neu.f32 	%p2064, %f1, %f1019;
	@%p2064 bra 	$L__BB0_4086;
	add.s64 	%rd4118, %rd1, %rd5;
	mov.b32 	%r3097, 1157656576;
	st.global.u32 	[%rd4118], %r3097;
	bra.uni 	$L__BB0_8192;
$L__BB0_4086:
	add.s64 	%rd4116, %rd1, %rd5;
	mov.b32 	%r3096, 1157652480;
	st.global.u32 	[%rd4116], %r3096;
	bra.uni 	$L__BB0_8192;
$L__BB0_4087:
	setp.neu.f32 	%p2063, %f1, %f1024;
	@%p2063 bra 	$L__BB0_4089;
	add.s64 	%rd4114, %rd1, %rd5;
	mov.b32 	%r3095, 1157648384;
	st.global.u32 	[%rd4114], %r3095;
	bra.uni 	$L__BB0_8192;
$L__BB0_4089:
	add.s64 	%rd4112, %rd1, %rd5;
	mov.b32 	%r3094, 1157644288;
	st.global.u32 	[%rd4112], %r3094;
	bra.uni 	$L__BB0_8192;
$L__BB0_4090:
	add.s32 	%r3088, %r2, 2049;
	cvt.rn.f32.s32 	%f1025, %r3088;
	setp.leu.f32 	%p2059, %f1, %f1025;
	@%p2059 bra 	$L__BB0_4094;
	setp.neu.f32 	%p2061, %f1, %f1023;
	@%p2061 bra 	$L__BB0_4093;
	add.s64 	%rd4110, %rd1, %rd5;
	mov.b32 	%r3092, 1157640192;
	st.global.u32 	[%rd4110], %r3092;
	bra.uni 	$L__BB0_8192;
$L__BB0_4093:
	add.s64 	%rd4108, %rd1, %rd5;
	mov.b32 	%r3091, 1157636096;
	st.global.u32 	[%rd4108], %r3091;
	bra.uni 	$L__BB0_8192;
$L__BB0_4094:
	setp.neu.f32 	%p2060, %f1, %f1025;
	@%p2060 bra 	$L__BB0_4096;
	add.s64 	%rd4106, %rd1, %rd5;
	mov.b32 	%r3090, 1157632000;
	st.global.u32 	[%rd4106], %r3090;
	bra.uni 	$L__BB0_8192;
$L__BB0_4096:
	add.s64 	%rd4104, %rd1, %rd5;
	mov.b32 	%r3089, 1157627904;
	st.global.u32 	[%rd4104], %r3089;
	bra.uni 	$L__BB0_8192;
$L__BB0_4097:
	add.s32 	%r8, %r2, 1023;
	cvt.rn.f32.s32 	%f1026, %r8;
	setp.leu.f32 	%p3, %f1, %f1026;
	@%p3 bra 	$L__BB0_6145;
	add.s32 	%r1544, %r2, 1535;
	cvt.rn.f32.s32 	%f1027, %r1544;
	setp.leu.f32 	%p1027, %f1, %f1027;
	@%p1027 bra 	$L__BB0_5122;
	add.s32 	%r2312, %r2, 1791;
	cvt.rn.f32.s32 	%f1028, %r2312;
	setp.leu.f32 	%p1539, %f1, %f1028;
	@%p1539 bra 	$L__BB0_4611;
	add.s32 	%r2696, %r2, 1919;
	cvt.rn.f32.s32 	%f1029, %r2696;
	setp.leu.f32 	%p1795, %f1, %f1029;
	@%p1795 bra 	$L__BB0_4356;
	add.s32 	%r2888, %r2, 1983;
	cvt.rn.f32.s32 	%f1030, %r2888;
	setp.leu.f32 	%p1923, %f1, %f1030;
	@%p1923 bra 	$L__BB0_4229;
	add.s32 	%r2984, %r2, 2015;
	cvt.rn.f32.s32 	%f1031, %r2984;
	setp.leu.f32 	%p1987, %f1, %f1031;
	@%p1987 bra 	$L__BB0_4166;
	add.s32 	%r3032, %r2, 2031;
	cvt.rn.f32.s32 	%f1032, %r3032;
	setp.leu.f32 	%p2019, %f1, %f1032;
	@%p2019 bra 	$L__BB0_4135;
	add.s32 	%r3056, %r2, 2039;
	cvt.rn.f32.s32 	%f1033, %r3056;
	setp.leu.f32 	%p2035, %f1, %f1033;
	@%p2035 bra 	$L__BB0_4120;
	add.s32 	%r3068, %r2, 2043;
	cvt.rn.f32.s32 	%f1034, %r3068;
	setp.leu.f32 	%p2043, %f1, %f1034;
	@%p2043 bra 	$L__BB0_4113;
	add.s32 	%r3074, %r2, 2045;
	cvt.rn.f32.s32 	%f1035, %r3074;
	setp.leu.f32 	%p2047, %f1, %f1035;
	@%p2047 bra 	$L__BB0_4110;
	setp.neu.f32 	%p2049, %f1, %f2;
	@%p2049 bra 	$L__BB0_4109;
	add.s64 	%rd4102, %rd1, %rd5;
	mov.b32 	%r3078, 1157619712;
	st.global.u32 	[%rd4102], %r3078;
	bra.uni 	$L__BB0_8192;
$L__BB0_4109:
	add.s64 	%rd4100, %rd1, %rd5;
	mov.b32 	%r3077, 1157611520;
	st.global.u32 	[%rd4100], %r3077;
	bra.uni 	$L__BB0_8192;
$L__BB0_4110:
	setp.neu.f32 	%p2048, %f1, %f1035;
	@%p2048 bra 	$L__BB0_4112;
	add.s64 	%rd4098, %rd1, %rd5;
	mov.b32 	%r3076, 1157603328;
	st.global.u32 	[%rd4098], %r3076;
	bra.uni 	$L__BB0_8192;
$L__BB0_4112:
	add.s64 	%rd4096, %rd1, %rd5;
	mov.b32 	%r3075, 1157595136;
	st.global.u32 	[%rd4096], %r3075;
	bra.uni 	$L__BB0_8192;
$L__BB0_4113:
	add.s32 	%r3069, %r2, 2041;
	cvt.rn.f32.s32 	%f1036, %r3069;
	setp.leu.f32 	%p2044, %f1, %f1036;
	@%p2044 bra 	$L__BB0_4117;
	setp.neu.f32 	%p2046, %f1, %f1034;
	@%p2046 bra 	$L__BB0_4116;
	add.s64 	%rd4094, %rd1, %rd5;
	mov.b32 	%r3073, 1157586944;
	st.global.u32 	[%rd4094], %r3073;
	bra.uni 	$L__BB0_8192;
$L__BB0_4116:
	add.s64 	%rd4092, %rd1, %rd5;
	mov.b32 	%r3072, 1157578752;
	st.global.u32 	[%rd4092], %r3072;
	bra.uni 	$L__BB0_8192;
$L__BB0_4117:
	setp.neu.f32 	%p2045, %f1, %f1036;
	@%p2045 bra 	$L__BB0_4119;
	add.s64 	%rd4090, %rd1, %rd5;
	mov.b32 	%r3071, 1157570560;
	st.global.u32 	[%rd4090], %r3071;
	bra.uni 	$L__BB0_8192;
$L__BB0_4119:
	add.s64 	%rd4088, %rd1, %rd5;
	mov.b32 	%r3070, 1157562368;
	st.global.u32 	[%rd4088], %r3070;
	bra.uni 	$L__BB0_8192;
$L__BB0_4120:
	add.s32 	%r3057, %r2, 2035;
	cvt.rn.f32.s32 	%f1037, %r3057;
	setp.leu.f32 	%p2036, %f1, %f1037;
	@%p2036 bra 	$L__BB0_4128;
	add.s32 	%r3063, %r2, 2037;
	cvt.rn.f32.s32 	%f1038, %r3063;
	setp.leu.f32 	%p2040, %f1, %f1038;
	@%p2040 bra 	$L__BB0_4125;
	setp.neu.f32 	%p2042, %f1, %f1033;
	@%p2042 bra 	$L__BB0_4124;
	add.s64 	%rd4086, %rd1, %rd5;
	mov.b32 	%r3067, 1157554176;
	st.global.u32 	[%rd4086], %r3067;
	bra.uni 	$L__BB0_8192;
$L__BB0_4124:
	add.s64 	%rd4084, %rd1, %rd5;
	mov.b32 	%r3066, 1157545984;
	st.global.u32 	[%rd4084], %r3066;
	bra.uni 	$L__BB0_8192;
$L__BB0_4125:
	setp.neu.f32 	%p2041, %f1, %f1038;
	@%p2041 bra 	$L__BB0_4127;
	add.s64 	%rd4082, %rd1, %rd5;
	mov.b32 	%r3065, 1157537792;
	st.global.u32 	[%rd4082], %r3065;
	bra.uni 	$L__BB0_8192;
$L__BB0_4127:
	add.s64 	%rd4080, %rd1, %rd5;
	mov.b32 	%r3064, 1157529600;
	st.global.u32 	[%rd4080], %r3064;
	bra.uni 	$L__BB0_8192;
$L__BB0_4128:
	add.s32 	%r3058, %r2, 2033;
	cvt.rn.f32.s32 	%f1039, %r3058;
	setp.leu.f32 	%p2037, %f1, %f1039;
	@%p2037 bra 	$L__BB0_4132;
	setp.neu.f32 	%p2039, %f1, %f1037;
	@%p2039 bra 	$L__BB0_4131;
	add.s64 	%rd4078, %rd1, %rd5;
	mov.b32 	%r3062, 1157521408;
	st.global.u32 	[%rd4078], %r3062;
	bra.uni 	$L__BB0_8192;
$L__BB0_4131:
	add.s64 	%rd4076, %rd1, %rd5;
	mov.b32 	%r3061, 1157513216;
	st.global.u32 	[%rd4076], %r3061;
	bra.uni 	$L__BB0_8192;
$L__BB0_4132:
	setp.neu.f32 	%p2038, %f1, %f1039;
	@%p2038 bra 	$L__BB0_4134;
	add.s64 	%rd4074, %rd1, %rd5;
	mov.b32 	%r3060, 1157505024;
	st.global.u32 	[%rd4074], %r3060;
	bra.uni 	$L__BB0_8192;
$L__BB0_4134:
	add.s64 	%rd4072, %rd1, %rd5;
	mov.b32 	%r3059, 1157496832;
	st.global.u32 	[%rd4072], %r3059;
	bra.uni 	$L__BB0_8192;
$L__BB0_4135:
	add.s32 	%r3033, %r2, 2023;
	cvt.rn.f32.s32 	%f1040, %r3033;
	setp.leu.f32 	%p2020, %f1, %f1040;
	@%p2020 bra 	$L__BB0_4151;
	add.s32 	%r3045, %r2, 2027;
	cvt.rn.f32.s32 	%f1041, %r3045;
	setp.leu.f32 	%p2028, %f1, %f1041;
	@%p2028 bra 	$L__BB0_4144;
	add.s32 	%r3051, %r2, 2029;
	cvt.rn.f32.s32 	%f1042, %r3051;
	setp.leu.f32 	%p2032, %f1, %f1042;
	@%p2032 bra 	$L__BB0_4141;
	setp.neu.f32 	%p2034, %f1, %f1032;
	@%p2034 bra 	$L__BB0_4140;
	add.s64 	%rd4070, %rd1, %rd5;
	mov.b32 	%r3055, 1157488640;
	st.global.u32 	[%rd4070], %r3055;
	bra.uni 	$L__BB0_8192;
$L__BB0_4140:
	add.s64 	%rd4068, %rd1, %rd5;
	mov.b32 	%r3054, 1157480448;
	st.global.u32 	[%rd4068], %r3054;
	bra.uni 	$L__BB0_8192;
$L__BB0_4141:
	setp.neu.f32 	%p2033, %f1, %f1042;
	@%p2033 bra 	$L__BB0_4143;
	add.s64 	%rd4066, %rd1, %rd5;
	mov.b32 	%r3053, 1157472256;
	st.global.u32 	[%rd4066], %r3053;
	bra.uni 	$L__BB0_8192;
$L__BB0_4143:
	add.s64 	%rd4064, %rd1, %rd5;
	mov.b32 	%r3052, 1157464064;
	st.global.u32 	[%rd4064], %r3052;
	bra.uni 	$L__BB0_8192;
$L__BB0_4144:
	add.s32 	%r3046, %r2, 2025;
	cvt.rn.f32.s32 	%f1043, %r3046;
	setp.leu.f32 	%p2029, %f1, %f1043;
	@%p2029 bra 	$L__BB0_4148;
	setp.neu.f32 	%p2031, %f1, %f1041;
	@%p2031 bra 	$L__BB0_4147;
	add.s64 	%rd4062, %rd1, %rd5;
	mov.b32 	%r3050, 1157455872;
	st.global.u32 	[%rd4062], %r3050;
	bra.uni 	$L__BB0_8192;
$L__BB0_4147:
	add.s64 	%rd4060, %rd1, %rd5;
	mov.b32 	%r3049, 1157447680;
	st.global.u32 	[%rd4060], %r3049;
	bra.uni 	$L__BB0_8192;
$L__BB0_4148:
	setp.neu.f32 	%p2030, %f1, %f1043;
	@%p2030 bra 	$L__BB0_4150;
	add.s64 	%rd4058, %rd1, %rd5;
	mov.b32 	%r3048, 1157439488;
	st.global.u32 	[%rd4058], %r3048;
	bra.uni 	$L__BB0_8192;
$L__BB0_4150:
	add.s64 	%rd4056, %rd1, %rd5;
	mov.b32 	%r3047, 1157431296;
	st.global.u32 	[%rd4056], %r3047;
	bra.uni 	$L__BB0_8192;
$L__BB0_4151:
	add.s32 	%r3034, %r2, 2019;
	cvt.rn.f32.s32 	%f1044, %r3034;
	setp.leu.f32 	%p2021, %f1, %f1044;
	@%p2021 bra 	$L__BB0_4159;
	add.s32 	%r3040, %r2, 2021;
	cvt.rn.f32.s32 	%f1045, %r3040;
	setp.leu.f32 	%p2025, %f1, %f1045;
	@%p2025 bra 	$L__BB0_4156;
	setp.neu.f32 	%p2027, %f1, %f1040;
	@%p2027 bra 	$L__BB0_4155;
	add.s64 	%rd4054, %rd1, %rd5;
	mov.b32 	%r3044, 1157423104;
	st.global.u32 	[%rd4054], %r3044;
	bra.uni 	$L__BB0_8192;
$L__BB0_4155:
	add.s64 	%rd4052, %rd1, %rd5;
	mov.b32 	%r3043, 1157414912;
	st.global.u32 	[%rd4052], %r3043;
	bra.uni 	$L__BB0_8192;
$L__BB0_4156:
	setp.neu.f32 	%p2026, %f1, %f1045;
	@%p2026 bra 	$L__BB0_4158;
	add.s64 	%rd4050, %rd1, %rd5;
	mov.b32 	%r3042, 1157406720;
	st.global.u32 	[%rd4050], %r3042;
	bra.uni 	$L__BB0_8192;
$L__BB0_4158:
	add.s64 	%rd4048, %rd1, %rd5;
	mov.b32 	%r3041, 1157398528;
	st.global.u32 	[%rd4048], %r3041;
	bra.uni 	$L__BB0_8192;
$L__BB0_4159:
	add.s32 	%r3035, %r2, 2017;
	cvt.rn.f32.s32 	%f1046, %r3035;
	setp.leu.f32 	%p2022, %f1, %f1046;
	@%p2022 bra 	$L__BB0_4163;
	setp.neu.f32 	%p2024, %f1, %f1044;
	@%p2024 bra 	$L__BB0_4162;
	add.s64 	%rd4046, %rd1, %rd5;
	mov.b32 	%r3039, 1157390336;
	st.global.u32 	[%rd4046], %r3039;
	bra.uni 	$L__BB0_8192;
$L__BB0_4162:
	add.s64 	%rd4044, %rd1, %rd5;
	mov.b32 	%r3038, 1157382144;
	st.global.u32 	[%rd4044], %r3038;
	bra.uni 	$L__BB0_8192;
$L__BB0_4163:
	setp.neu.f32 	%p2023, %f1, %f1046;
	@%p2023 bra 	$L__BB0_4165;
	add.s64 	%rd4042, %rd1, %rd5;
	mov.b32 	%r3037, 1157373952;
	st.global.u32 	[%rd4042], %r3037;
	bra.uni 	$L__BB0_8192;
$L__BB0_4165:
	add.s64 	%rd4040, %rd1, %rd5;
	mov.b32 	%r3036, 1157365760;
	st.global.u32 	[%rd4040], %r3036;
	bra.uni 	$L__BB0_8192;
$L__BB0_4166:
	add.s32 	%r2985, %r2, 1999;
	cvt.rn.f32.s32 	%f1047, %r2985;
	setp.leu.f32 	%p1988, %f1, %f1047;
	@%p1988 bra 	$L__BB0_4198;
	add.s32 	%r3009, %r2, 2007;
	cvt.rn.f32.s32 	%f1048, %r3009;
	setp.leu.f32 	%p2004, %f1, %f1048;
	@%p2004 bra 	$L__BB0_4183;
	add.s32 	%r3021, %r2, 2011;
	cvt.rn.f32.s32 	%f1049, %r3021;
	setp.leu.f32 	%p2012, %f1, %f1049;
	@%p2012 bra 	$L__BB0_4176;
	add.s32 	%r3027, %r2, 2013;
	cvt.rn.f32.s32 	%f1050, %r3027;
	setp.leu.f32 	%p2016, %f1, %f1050;
	@%p2016 bra 	$L__BB0_4173;
	setp.neu.f32 	%p2018, %f1, %f1031;
	@%p2018 bra 	$L__BB0_4172;
	add.s64 	%rd4038, %rd1, %rd5;
	mov.b32 	%r3031, 1157357568;
	st.global.u32 	[%rd4038], %r3031;
	bra.uni 	$L__BB0_8192;
$L__BB0_4172:
	add.s64 	%rd4036, %rd1, %rd5;
	mov.b32 	%r3030, 1157349376;
	st.global.u32 	[%rd4036], %r3030;
	bra.uni 	$L__BB0_8192;
$L__BB0_4173:
	setp.neu.f32 	%p2017, %f1, %f1050;
	@%p2017 bra 	$L__BB0_4175;
	add.s64 	%rd4034, %rd1, %rd5;
	mov.b32 	%r3029, 1157341184;
	st.global.u32 	[%rd4034], %r3029;
	bra.uni 	$L__BB0_8192;
$L__BB0_4175:
	add.s64 	%rd4032, %rd1, %rd5;
	mov.b32 	%r3028, 1157332992;
	st.global.u32 	[%rd4032], %r3028;
	bra.uni 	$L__BB0_8192;
$L__BB0_4176:
	add.s32 	%r3022, %r2, 2009;
	cvt.rn.f32.s32 	%f1051, %r3022;
	setp.leu.f32 	%p2013, %f1, %f1051;
	@%p2013 bra 	$L__BB0_4180;
	setp.neu.f32 	%p2015, %f1, %f1049;
	@%p2015 bra 	$L__BB0_4179;
	add.s64 	%rd4030, %rd1, %rd5;
	mov.b32 	%r3026, 1157324800;
	st.global.u32 	[%rd4030], %r3026;
	bra.uni 	$L__BB0_8192;
$L__BB0_4179:
	add.s64 	%rd4028, %rd1, %rd5;
	mov.b32 	%r3025, 1157316608;
	st.global.u32 	[%rd4028], %r3025;
	bra.uni 	$L__BB0_8192;
$L__BB0_4180:
	setp.neu.f32 	%p2014, %f1, %f1051;
	@%p2014 bra 	$L__BB0_4182;
	add.s64 	%rd4026, %rd1, %rd5;
	mov.b32 	%r3024, 1157308416;
	st.global.u32 	[%rd4026], %r3024;
	bra.uni 	$L__BB0_8192;
$L__BB0_4182:
	add.s64 	%rd4024, %rd1, %rd5;
	mov.b32 	%r3023, 1157300224;
	st.global.u32 	[%rd4024], %r3023;
	bra.uni 	$L__BB0_8192;
$L__BB0_4183:
	add.s32 	%r3010, %r2, 2003;
	cvt.rn.f32.s32 	%f1052, %r3010;
	setp.leu.f32 	%p2005, %f1, %f1052;
	@%p2005 bra 	$L__BB0_4191;
	add.s32 	%r3016, %r2, 2005;
	cvt.rn.f32.s32 	%f1053, %r3016;
	setp.leu.f32 	%p2009, %f1, %f1053;
	@%p2009 bra 	$L__BB0_4188;
	setp.neu.f32 	%p2011, %f1, %f1048;
	@%p2011 bra 	$L__BB0_4187;
	add.s64 	%rd4022, %rd1, %rd5;
	mov.b32 	%r3020, 1157292032;
	st.global.u32 	[%rd4022], %r3020;
	bra.uni 	$L__BB0_8192;
$L__BB0_4187:
	add.s64 	%rd4020, %rd1, %rd5;
	mov.b32 	%r3019, 1157283840;
	st.global.u32 	[%rd4020], %r3019;
	bra.uni 	$L__BB0_8192;
$L__BB0_4188:
	setp.neu.f32 	%p2010, %f1, %f1053;
	@%p2010 bra 	$L__BB0_4190;
	add.s64 	%rd4018, %rd1, %rd5;
	mov.b32 	%r3018, 1157275648;
	st.global.u32 	[%rd4018], %r3018;
	bra.uni 	$L__BB0_8192;
$L__BB0_4190:
	add.s64 	%rd4016, %rd1, %rd5;
	mov.b32 	%r3017, 1157267456;
	st.global.u32 	[%rd4016], %r3017;
	bra.uni 	$L__BB0_8192;
$L__BB0_4191:
	add.s32 	%r3011, %r2, 2001;
	cvt.rn.f32.s32 	%f1054, %r3011;
	setp.leu.f32 	%p2006, %f1, %f1054;
	@%p2006 bra 	$L__BB0_4195;
	setp.neu.f32 	%p2008, %f1, %f1052;
	@%p2008 bra 	$L__BB0_4194;
	add.s64 	%rd4014, %rd1, %rd5;
	mov.b32 	%r3015, 1157259264;
	st.global.u32 	[%rd4014], %r3015;
	bra.uni 	$L__BB0_8192;
$L__BB0_4194:
	add.s64 	%rd4012, %rd1, %rd5;
	mov.b32 	%r3014, 1157251072;
	st.global.u32 	[%rd4012], %r3014;
	bra.uni 	$L__BB0_8192;
$L__BB0_4195:
	setp.neu.f32 	%p2007, %f1, %f1054;
	@%p2007 bra 	$L__BB0_4197;
	add.s64 	%rd4010, %rd1, %rd5;
	mov.b32 	%r3013, 1157242880;
	st.global.u32 	[%rd4010], %r3013;
	bra.uni 	$L__BB0_8192;
$L__BB0_4197:
	add.s64 	%rd4008, %rd1, %rd5;
	mov.b32 	%r3012, 1157234688;
	st.global.u32 	[%rd4008], %r3012;
	bra.uni 	$L__BB0_8192;
$L__BB0_4198:
	add.s32 	%r2986, %r2, 1991;
	cvt.rn.f32.s32 	%f1055, %r2986;
	setp.leu.f32 	%p1989, %f1, %f1055;
	@%p1989 bra 	$L__BB0_4214;
	add.s32 	%r2998, %r2, 1995;
	cvt.rn.f32.s32 	%f1056, %r2998;
	setp.leu.f32 	%p1997, %f1, %f1056;
	@%p1997 bra 	$L__BB0_4207;
	add.s32 	%r3004, %r2, 1997;
	cvt.rn.f32.s32 	%f1057, %r3004;
	setp.leu.f32 	%p2001, %f1, %f1057;
	@%p2001 bra 	$L__BB0_4204;
	setp.neu.f32 	%p2003, %f1, %f1047;
	@%p2003 bra 	$L__BB0_4203;
	add.s64 	%rd4006, %rd1, %rd5;
	mov.b32 	%r3008, 1157226496;
	st.global.u32 	[%rd4006], %r3008;
	bra.uni 	$L__BB0_8192;
$L__BB0_4203:
	add.s64 	%rd4004, %rd1, %rd5;
	mov.b32 	%r3007, 1157218304;
	st.global.u32 	[%rd4004], %r3007;
	bra.uni 	$L__BB0_8192;
$L__BB0_4204:
	setp.neu.f32 	%p2002, %f1, %f1057;
	@%p2002 bra 	$L__BB0_4206;
	add.s64 	%rd4002, %rd1, %rd5;
	mov.b32 	%r3006, 1157210112;
	st.global.u32 	[%rd4002], %r3006;
	bra.uni 	$L__BB0_8192;
$L__BB0_4206:
	add.s64 	%rd4000, %rd1, %rd5;
	mov.b32 	%r3005, 1157201920;
	st.global.u32 	[%rd4000], %r3005;
	bra.uni 	$L__BB0_8192;
$L__BB0_4207:
	add.s32 	%r2999, %r2, 1993;
	cvt.rn.f32.s32 	%f1058, %r2999;
	setp.leu.f32 	%p1998, %f1, %f1058;
	@%p1998 bra 	$L__BB0_4211;
	setp.neu.f32 	%p2000, %f1, %f1056;
	@%p2000 bra 	$L__BB0_4210;
	add.s64 	%rd3998, %rd1, %rd5;
	mov.b32 	%r3003, 1157193728;
	st.global.u32 	[%rd3998], %r3003;
	bra.uni 	$L__BB0_8192;
$L__BB0_4210:
	add.s64 	%rd3996, %rd1, %rd5;
	mov.b32 	%r3002, 1157185536;
	st.global.u32 	[%rd3996], %r3002;
	bra.uni 	$L__BB0_8192;
$L__BB0_4211:
	setp.neu.f32 	%p1999, %f1, %f1058;
	@%p1999 bra 	$L__BB0_4213;
	add.s64 	%rd3994, %rd1, %rd5;
	mov.b32 	%r3001, 1157177344;
	st.global.u32 	[%rd3994], %r3001;
	bra.uni 	$L__BB0_8192;
$L__BB0_4213:
	add.s64 	%rd3992, %rd1, %rd5;
	mov.b32 	%r3000, 1157169152;
	st.global.u32 	[%rd3992], %r3000;
	bra.uni 	$L__BB0_8192;
$L__BB0_4214:
	add.s32 	%r2987, %r2, 1987;
	cvt.rn.f32.s32 	%f1059, %r2987;
	setp.leu.f32 	%p1990, %f1, %f1059;
	@%p1990 bra 	$L__BB0_4222;
	add.s32 	%r2993, %r2, 1989;
	cvt.rn.f32.s32 	%f1060, %r2993;
	setp.leu.f32 	%p1994, %f1, %f1060;
	@%p1994 bra 	$L__BB0_4219;
	setp.neu.f32 	%p1996, %f1, %f1055;
	@%p1996 bra 	$L__BB0_4218;
	add.s64 	%rd3990, %rd1, %rd5;
	mov.b32 	%r2997, 1157160960;
	st.global.u32 	[%rd3990], %r2997;
	bra.uni 	$L__BB0_8192;
$L__BB0_4218:
	add.s64 	%rd3988, %rd1, %rd5;
	mov.b32 	%r2996, 1157152768;
	st.global.u32 	[%rd3988], %r2996;
	bra.uni 	$L__BB0_8192;
$L__BB0_4219:
	setp.neu.f32 	%p1995, %f1, %f1060;
	@%p1995 bra 	$L__BB0_4221;
	add.s64 	%rd3986, %rd1, %rd5;
	mov.b32 	%r2995, 1157144576;
	st.global.u32 	[%rd3986], %r2995;
	bra.uni 	$L__BB0_8192;
$L__BB0_4221:
	add.s64 	%rd3984, %rd1, %rd5;
	mov.b32 	%r2994, 1157136384;
	st.global.u32 	[%rd3984], %r2994;
	bra.uni 	$L__BB0_8192;
$L__BB0_4222:
	add.s32 	%r2988, %r2, 1985;
	cvt.rn.f32.s32 	%f1061, %r2988;
	setp.leu.f32 	%p1991, %f1, %f1061;
	@%p1991 bra 	$L__BB0_4226;
	setp.neu.f32 	%p1993, %f1, %f1059;
	@%p1993 bra 	$L__BB0_4225;
	add.s64 	%rd3982, %rd1, %rd5;
	mov.b32 	%r2992, 1157128192;
	st.global.u32 	[%rd3982], %r2992;
	bra.uni 	$L__BB0_8192;
$L__BB0_4225:
	add.s64 	%rd3980, %rd1, %rd5;
	mov.b32 	%r2991, 1157120000;
	st.global.u32 	[%rd3980], %r2991;
	bra.uni 	$L__BB0_8192;
$L__BB0_4226:
	setp.neu.f32 	%p1992, %f1, %f1061;
	@%p1992 bra 	$L__BB0_4228;
	add.s64 	%rd3978, %rd1, %rd5;
	mov.b32 	%r2990, 1157111808;
	st.global.u32 	[%rd3978], %r2990;
	bra.uni 	$L__BB0_8192;
$L__BB0_4228:
	add.s64 	%rd3976, %rd1, %rd5;
	mov.b32 	%r2989, 1157103616;
	st.global.u32 	[%rd3976], %r2989;
	bra.uni 	$L__BB0_8192;
$L__BB0_4229:
	add.s32 	%r2889, %r2, 1951;
	cvt.rn.f32.s32 	%f1062, %r2889;
	setp.leu.f32 	%p1924, %f1, %f1062;
	@%p1924 bra 	$L__BB0_4293;
	add.s32 	%r2937, %r2, 1967;
	cvt.rn.f32.s32 	%f1063, %r2937;
	setp.leu.f32 	%p1956, %f1, %f1063;
	@%p1956 bra 	$L__BB0_4262;
	add.s32 	%r2961, %r2, 1975;
	cvt.rn.f32.s32 	%f1064, %r2961;
	setp.leu.f32 	%p1972, %f1, %f1064;
	@%p1972 bra 	$L__BB0_4247;
	add.s32 	%r2973, %r2, 1979;
	cvt.rn.f32.s32 	%f1065, %r2973;
	setp.leu.f32 	%p1980, %f1, %f1065;
	@%p1980 bra 	$L__BB0_4240;
	add.s32 	%r2979, %r2, 1981;
	cvt.rn.f32.s32 	%f1066, %r2979;
	setp.leu.f32 	%p1984, %f1, %f1066;
	@%p1984 bra 	$L__BB0_4237;
	setp.neu.f32 	%p1986, %f1, %f1030;
	@%p1986 bra 	$L__BB0_4236;
	add.s64 	%rd3974, %rd1, %rd5;
	mov.b32 	%r2983, 1157095424;
	st.global.u32 	[%rd3974], %r2983;
	bra.uni 	$L__BB0_8192;
$L__BB0_4236:
	add.s64 	%rd3972, %rd1, %rd5;
	mov.b32 	%r2982, 1157087232;
	st.global.u32 	[%rd3972], %r2982;
	bra.uni 	$L__BB0_8192;
$L__BB0_4237:
	setp.neu.f32 	%p1985, %f1, %f1066;
	@%p1985 bra 	$L__BB0_4239;
	add.s64 	%rd3970, %rd1, %rd5;
	mov.b32 	%r2981, 1157079040;
	st.global.u32 	[%rd3970], %r2981;
	bra.uni 	$L__BB0_8192;
$L__BB0_4239:
	add.s64 	%rd3968, %rd1, %rd5;
	mov.b32 	%r2980, 1157070848;
	st.global.u32 	[%rd3968], %r2980;
	bra.uni 	$L__BB0_8192;
$L__BB0_4240:
	add.s32 	%r2974, %r2, 1977;
	cvt.rn.f32.s32 	%f1067, %r2974;
	setp.leu.f32 	%p1981, %f1, %f1067;
	@%p1981 bra 	$L__BB0_4244;
	setp.neu.f32 	%p1983, %f1, %f1065;
	@%p1983 bra 	$L__BB0_4243;
	add.s64 	%rd3966, %rd1, %rd5;
	mov.b32 	%r2978, 1157062656;
	st.global.u32 	[%rd3966], %r2978;
	bra.uni 	$L__BB0_8192;
$L__BB0_4243:
	add.s64 	%rd3964, %rd1, %rd5;
	mov.b32 	%r2977, 1157054464;
	st.global.u32 	[%rd3964], %r2977;
	bra.uni 	$L__BB0_8192;
$L__BB0_4244:
	setp.neu.f32 	%p1982, %f1, %f1067;
	@%p1982 bra 	$L__BB0_4246;
	add.s64 	%rd3962, %rd1, %rd5;
	mov.b32 	%r2976, 1157046272;
	st.global.u32 	[%rd3962], %r2976;
	bra.uni 	$L__BB0_8192;
$L__BB0_4246:
	add.s64 	%rd3960, %rd1, %rd5;
	mov.b32 	%r2975, 1157038080;
	st.global.u32 	[%rd3960], %r2975;
	bra.uni 	$L__BB0_8192;
$L__BB0_4247:
	add.s32 	%r2962, %r2, 1971;
	cvt.rn.f32.s32 	%f1068, %r2962;
	setp.leu.f32 	%p1973, %f1, %f1068;
	@%p1973 bra 	$L__BB0_4255;
	add.s32 	%r2968, %r2, 1973;
	cvt.rn.f32.s32 	%f1069, %r2968;
	setp.leu.f32 	%p1977, %f1, %f1069;
	@%p1977 bra 	$L__BB0_4252;
	setp.neu.f32 	%p1979, %f1, %f1064;
	@%p1979 bra 	$L__BB0_4251;
	add.s64 	%rd3958, %rd1, %rd5;
	mov.b32 	%r2972, 1157029888;
	st.global.u32 	[%rd3958], %r2972;
	bra.uni 	$L__BB0_8192;
$L__BB0_4251:
	add.s64 	%rd3956, %rd1, %rd5;
	mov.b32 	%r2971, 1157021696;
	st.global.u32 	[%rd3956], %r2971;
	bra.uni 	$L__BB0_8192;
$L__BB0_4252:
	setp.neu.f32 	%p1978, %f1, %f1069;
	@%p1978 bra 	$L__BB0_4254;
	add.s64 	%rd3954, %rd1, %rd5;
	mov.b32 	%r2970, 1157013504;
	st.global.u32 	[%rd3954], %r2970;
	bra.uni 	$L__BB0_8192;
$L__BB0_4254:
	add.s64 	%rd3952, %rd1, %rd5;
	mov.b32 	%r2969, 1157005312;
	st.global.u32 	[%rd3952], %r2969;
	bra.uni 	$L__BB0_8192;
$L__BB0_4255:
	add.s32 	%r2963, %r2, 1969;
	cvt.rn.f32.s32 	%f1070, %r2963;
	setp.leu.f32 	%p1974, %f1, %f1070;
	@%p1974 bra 	$L__BB0_4259;
	setp.neu.f32 	%p1976, %f1, %f1068;
	@%p1976 bra 	$L__BB0_4258;
	add.s64 	%rd3950, %rd1, %rd5;
	mov.b32 	%r2967, 1156997120;
	st.global.u32 	[%rd3950], %r2967;
	bra.uni 	$L__BB0_8192;
$L__BB0_4258:
	add.s64 	%rd3948, %rd1, %rd5;
	mov.b32 	%r2966, 1156988928;
	st.global.u32 	[%rd3948], %r2966;
	bra.uni 	$L__BB0_8192;
$L__BB0_4259:
	setp.neu.f32 	%p1975, %f1, %f1070;
	@%p1975 bra 	$L__BB0_4261;
	add.s64 	%rd3946, %rd1, %rd5;
	mov.b32 	%r2965, 1156980736;
	st.global.u32 	[%rd3946], %r2965;
	bra.uni 	$L__BB0_8192;
$L__BB0_4261:
	add.s64 	%rd3944, %rd1, %rd5;
	mov.b32 	%r2964, 1156972544;
	st.global.u32 	[%rd3944], %r2964;
	bra.uni 	$L__BB0_8192;
$L__BB0_4262:
	add.s32 	%r2938, %r2, 1959;
	cvt.rn.f32.s32 	%f1071, %r2938;
	setp.leu.f32 	%p1957, %f1, %f1071;
	@%p1957 bra 	$L__BB0_4278;
	add.s32 	%r2950, %r2, 1963;
	cvt.rn.f32.s32 	%f1072, %r2950;
	setp.leu.f32 	%p1965, %f1, %f1072;
	@%p1965 bra 	$L__BB0_4271;
	add.s32 	%r2956, %r2, 1965;
	cvt.rn.f32.s32 	%f1073, %r2956;
	setp.leu.f32 	%p1969, %f1, %f1073;
	@%p1969 bra 	$L__BB0_4268;
	setp.neu.f32 	%p1971, %f1, %f1063;
	@%p1971 bra 	$L__BB0_4267;
	add.s64 	%rd3942, %rd1, %rd5;
	mov.b32 	%r2960, 1156964352;
	st.global.u32 	[%rd3942], %r2960;
	bra.uni 	$L__BB0_8192;
$L__BB0_4267:
	add.s64 	%rd3940, %rd1, %rd5;
	mov.b32 	%r2959, 1156956160;
	st.global.u32 	[%rd3940], %r2959;
	bra.uni 	$L__BB0_8192;
$L__BB0_4268:
	setp.neu.f32 	%p1970, %f1, %f1073;
	@%p1970 bra 	$L__BB0_4270;
	add.s64 	%rd3938, %rd1, %rd5;
	mov.b32 	%r2958, 1156947968;
	st.global.u32 	[%rd3938], %r2958;
	bra.uni 	$L__BB0_8192;
$L__BB0_4270:
	add.s64 	%rd3936, %rd1, %rd5;
	mov.b32 	%r2957, 1156939776;
	st.global.u32 	[%rd3936], %r2957;
	bra.uni 	$L__BB0_8192;
$L__BB0_4271:
	add.s32 	%r2951, %r2, 1961;
	cvt.rn.f32.s32 	%f1074, %r2951;
	setp.leu.f32 	%p1966, %f1, %f1074;
	@%p1966 bra 	$L__BB0_4275;
	setp.neu.f32 	%p1968, %f1, %f1072;
	@%p1968 bra 	$L__BB0_4274;
	add.s64 	%rd3934, %rd1, %rd5;
	mov.b32 	%r2955, 1156931584;
	st.global.u32 	[%rd3934], %r2955;
	bra.uni 	$L__BB0_8192;
$L__BB0_4274:
	add.s64 	%rd3932, %rd1, %rd5;
	mov.b32 	%r2954, 1156923392;
	st.global.u32 	[%rd3932], %r2954;
	bra.uni 	$L__BB0_8192;
$L__BB0_4275:
	setp.neu.f32 	%p1967, %f1, %f1074;
	@%p1967 bra 	$L__BB0_4277;
	add.s64 	%rd3930, %rd1, %rd5;
	mov.b32 	%r2953, 1156915200;
	st.global.u32 	[%rd3930], %r2953;
	bra.uni 	$L__BB0_8192;
$L__BB0_4277:
	add.s64 	%rd3928, %rd1, %rd5;
	mov.b32 	%r2952, 1156907008;
	st.global.u32 	[%rd3928], %r2952;
	bra.uni 	$L__BB0_8192;
$L__BB0_4278:
	add.s32 	%r2939, %r2, 1955;
	cvt.rn.f32.s32 	%f1075, %r2939;
	setp.leu.f32 	%p1958, %f1, %f1075;
	@%p1958 bra 	$L__BB0_4286;
	add.s32 	%r2945, %r2, 1957;
	cvt.rn.f32.s32 	%f1076, %r2945;
	setp.leu.f32 	%p1962, %f1, %f1076;
	@%p1962 bra 	$L__BB0_4283;
	setp.neu.f32 	%p1964, %f1, %f1071;
	@%p1964 bra 	$L__BB0_4282;
	add.s64 	%rd3926, %rd1, %rd5;
	mov.b32 	%r2949, 1156898816;
	st.global.u32 	[%rd3926], %r2949;
	bra.uni 	$L__BB0_8192;
$L__BB0_4282:
	add.s64 	%rd3924, %rd1, %rd5;
	mov.b32 	%r2948, 1156890624;
	st.global.u32 	[%rd3924], %r2948;
	bra.uni 	$L__BB0_8192;
$L__BB0_4283:
	setp.neu.f32 	%p1963, %f1, %f1076;
	@%p1963 bra 	$L__BB0_4285;
	add.s64 	%rd3922, %rd1, %rd5;
	mov.b32 	%r2947, 1156882432;
	st.global.u32 	[%rd3922], %r2947;
	bra.uni 	$L__BB0_8192;
$L__BB0_4285:
	add.s64 	%rd3920, %rd1, %rd5;
	mov.b32 	%r2946, 1156874240;
	st.global.u32 	[%rd3920], %r2946;
	bra.uni 	$L__BB0_8192;
$L__BB0_4286:
	add.s32 	%r2940, %r2, 1953;
	cvt.rn.f32.s32 	%f1077, %r2940;
	setp.leu.f32 	%p1959, %f1, %f1077;
	@%p1959 bra 	$L__BB0_4290;
	setp.neu.f32 	%p1961, %f1, %f1075;
	@%p1961 bra 	$L__BB0_4289;
	add.s64 	%rd3918, %rd1, %rd5;
	mov.b32 	%r2944, 1156866048;
	st.global.u32 	[%rd3918], %r2944;
	bra.uni 	$L__BB0_8192;
$L__BB0_4289:
	add.s64 	%rd3916, %rd1, %rd5;
	mov.b32 	%r2943, 1156857856;
	st.global.u32 	[%rd3916], %r2943;
	bra.uni 	$L__BB0_8192;
$L__BB0_4290:
	setp.neu.f32 	%p1960, %f1, %f1077;
	@%p1960 bra 	$L__BB0_4292;
	add.s64 	%rd3914, %rd1, %rd5;
	mov.b32 	%r2942, 1156849664;
	st.global.u32 	[%rd3914], %r2942;
	bra.uni 	$L__BB0_8192;
$L__BB0_4292:
	add.s64 	%rd3912, %rd1, %rd5;
	mov.b32 	%r2941, 1156841472;
	st.global.u32 	[%rd3912], %r2941;
	bra.uni 	$L__BB0_8192;
$L__BB0_4293:
	add.s32 	%r2890, %r2, 1935;
	cvt.rn.f32.s32 	%f1078, %r2890;
	setp.leu.f32 	%p1925, %f1, %f1078;
	@%p1925 bra 	$L__BB0_4325;
	add.s32 	%r2914, %r2, 1943;
	cvt.rn.f32.s32 	%f1079, %r2914;
	setp.leu.f32 	%p1941, %f1, %f1079;
	@%p1941 bra 	$L__BB0_4310;
	add.s32 	%r2926, %r2, 1947;
	cvt.rn.f32.s32 	%f1080, %r2926;
	setp.leu.f32 	%p1949, %f1, %f1080;
	@%p1949 bra 	$L__BB0_4303;
	add.s32 	%r2932, %r2, 1949;
	cvt.rn.f32.s32 	%f1081, %r2932;
	setp.leu.f32 	%p1953, %f1, %f1081;
	@%p1953 bra 	$L__BB0_4300;
	setp.neu.f32 	%p1955, %f1, %f1062;
	@%p1955 bra 	$L__BB0_4299;
	add.s64 	%rd3910, %rd1, %rd5;
	mov.b32 	%r2936, 1156833280;
	st.global.u32 	[%rd3910], %r2936;
	bra.uni 	$L__BB0_8192;
$L__BB0_4299:
	add.s64 	%rd3908, %rd1, %rd5;
	mov.b32 	%r2935, 1156825088;
	st.global.u32 	[%rd3908], %r2935;
	bra.uni 	$L__BB0_8192;
$L__BB0_4300:
	setp.neu.f32 	%p1954, %f1, %f1081;
	@%p1954 bra 	$L__BB0_4302;
	add.s64 	%rd3906, %rd1, %rd5;
	mov.b32 	%r2934, 1156816896;
	st.global.u32 	[%rd3906], %r2934;
	bra.uni 	$L__BB0_8192;
$L__BB0_4302:
	add.s64 	%rd3904, %rd1, %rd5;
	mov.b32 	%r2933, 1156808704;
	st.global.u32 	[%rd3904], %r2933;
	bra.uni 	$L__BB0_8192;
$L__BB0_4303:
	add.s32 	%r2927, %r2, 1945;
	cvt.rn.f32.s32 	%f1082, %r2927;
	setp.leu.f32 	%p1950, %f1, %f1082;
	@%p1950 bra 	$L__BB0_4307;
	setp.neu.f32 	%p1952, %f1, %f1080;
	@%p1952 bra 	$L__BB0_4306;
	add.s64 	%rd3902, %rd1, %rd5;
	mov.b32 	%r2931, 1156800512;
	st.global.u32 	[%rd3902], %r2931;
	bra.uni 	$L__BB0_8192;
$L__BB0_4306:
	add.s64 	%rd3900, %rd1, %rd5;
	mov.b32 	%r2930, 1156792320;
	st.global.u32 	[%rd3900], %r2930;
	bra.uni 	$L__BB0_8192;
$L__BB0_4307:
	setp.neu.f32 	%p1951, %f1, %f1082;
	@%p1951 bra 	$L__BB0_4309;
	add.s64 	%rd3898, %rd1, %rd5;
	mov.b32 	%r2929, 1156784128;
	st.global.u32 	[%rd3898], %r2929;
	bra.uni 	$L__BB0_8192;
$L__BB0_4309:
	add.s64 	%rd3896, %rd1, %rd5;
	mov.b32 	%r2928, 1156775936;
	st.global.u32 	[%rd3896], %r2928;
	bra.uni 	$L__BB0_8192;
$L__BB0_4310:
	add.s32 	%r2915, %r2, 1939;
	cvt.rn.f32.s32 	%f1083, %r2915;
	setp.leu.f32 	%p1942, %f1, %f1083;
	@%p1942 bra 	$L__BB0_4318;
	add.s32 	%r2921, %r2, 1941;
	cvt.rn.f32.s32 	%f1084, %r2921;
	setp.leu.f32 	%p1946, %f1, %f1084;
	@%p1946 bra 	$L__BB0_4315;
	setp.neu.f32 	%p1948, %f1, %f1079;
	@%p1948 bra 	$L__BB0_4314;
	add.s64 	%rd3894, %rd1, %rd5;
	mov.b32 	%r2925, 1156767744;
	st.global.u32 	[%rd3894], %r2925;
	bra.uni 	$L__BB0_8192;
$L__BB0_4314:
	add.s64 	%rd3892, %rd1, %rd5;
	mov.b32 	%r2924, 1156759552;
	st.global.u32 	[%rd3892], %r2924;
	bra.uni 	$L__BB0_8192;
$L__BB0_4315:
	setp.neu.f32 	%p1947, %f1, %f1084;
	@%p1947 bra 	$L__BB0_4317;
	add.s64 	%rd3890, %rd1, %rd5;
	mov.b32 	%r2923, 1156751360;
	st.global.u32 	[%rd3890], %r2923;
	bra.uni 	$L__BB0_8192;
$L__BB0_4317:
	add.s64 	%rd3888, %rd1, %rd5;
	mov.b32 	%r2922, 1156743168;
	st.global.u32 	[%rd3888], %r2922;
	bra.uni 	$L__BB0_8192;
$L__BB0_4318:
	add.s32 	%r2916, %r2, 1937;
	cvt.rn.f32.s32 	%f1085, %r2916;
	setp.leu.f32 	%p1943, %f1, %f1085;
	@%p1943 bra 	$L__BB0_4322;
	setp.neu.f32 	%p1945, %f1, %f1083;
	@%p1945 bra 	$L__BB0_4321;
	add.s64 	%rd3886, %rd1, %rd5;
	mov.b32 	%r2920, 1156734976;
	st.global.u32 	[%rd3886], %r2920;
	bra.uni 	$L__BB0_8192;
$L__BB0_4321:
	add.s64 	%rd3884, %rd1, %rd5;
	mov.b32 	%r2919, 1156726784;
	st.global.u32 	[%rd3884], %r2919;
	bra.uni 	$L__BB0_8192;
$L__BB0_4322:
	setp.neu.f32 	%p1944, %f1, %f1085;
	@%p1944 bra 	$L__BB0_4324;
	add.s64 	%rd3882, %rd1, %rd5;
	mov.b32 	%r2918, 1156718592;
	st.global.u32 	[%rd3882], %r2918;
	bra.uni 	$L__BB0_8192;
$L__BB0_4324:
	add.s64 	%rd3880, %rd1, %rd5;
	mov.b32 	%r2917, 1156710400;
	st.global.u32 	[%rd3880], %r2917;
	bra.uni 	$L__BB0_8192;
$L__BB0_4325:
	add.s32 	%r2891, %r2, 1927;
	cvt.rn.f32.s32 	%f1086, %r2891;
	setp.leu.f32 	%p1926, %f1, %f1086;
	@%p1926 bra 	$L__BB0_4341;
	add.s32 	%r2903, %r2, 1931;
	cvt.rn.f32.s32 	%f1087, %r2903;
	setp.leu.f32 	%p1934, %f1, %f1087;
	@%p1934 bra 	$L__BB0_4334;
	add.s32 	%r2909, %r2, 1933;
	cvt.rn.f32.s32 	%f1088, %r2909;
	setp.leu.f32 	%p1938, %f1, %f1088;
	@%p1938 bra 	$L__BB0_4331;
	setp.neu.f32 	%p1940, %f1, %f1078;
	@%p1940 bra 	$L__BB0_4330;
	add.s64 	%rd3878, %rd1, %rd5;
	mov.b32 	%r2913, 1156702208;
	st.global.u32 	[%rd3878], %r2913;
	bra.uni 	$L__BB0_8192;
$L__BB0_4330:
	add.s64 	%rd3876, %rd1, %rd5;
	mov.b32 	%r2912, 1156694016;
	st.global.u32 	[%rd3876], %r2912;
	bra.uni 	$L__BB0_8192;
$L__BB0_4331:
	setp.neu.f32 	%p1939, %f1, %f1088;
	@%p1939 bra 	$L__BB0_4333;
	add.s64 	%rd3874, %rd1, %rd5;
	mov.b32 	%r2911, 1156685824;
	st.global.u32 	[%rd3874], %r2911;
	bra.uni 	$L__BB0_8192;
$L__BB0_4333:
	add.s64 	%rd3872, %rd1, %rd5;
	mov.b32 	%r2910, 1156677632;
	st.global.u32 	[%rd3872], %r2910;
	bra.uni 	$L__BB0_8192;
$L__BB0_4334:
	add.s32 	%r2904, %r2, 1929;
	cvt.rn.f32.s32 	%f1089, %r2904;
	setp.leu.f32 	%p1935, %f1, %f1089;
	@%p1935 bra 	$L__BB0_4338;
	setp.neu.f32 	%p1937, %f1, %f1087;
	@%p1937 bra 	$L__BB0_4337;
	add.s64 	%rd3870, %rd1, %rd5;
	mov.b32 	%r2908, 1156669440;
	st.global.u32 	[%rd3870], %r2908;
	bra.uni 	$L__BB0_8192;
$L__BB0_4337:
	add.s64 	%rd3868, %rd1, %rd5;
	mov.b32 	%r2907, 1156661248;
	st.global.u32 	[%rd3868], %r2907;
	bra.uni 	$L__BB0_8192;
$L__BB0_4338:
	setp.neu.f32 	%p1936, %f1, %f1089;
	@%p1936 bra 	$L__BB0_4340;
	add.s64 	%rd3866, %rd1, %rd5;
	mov.b32 	%r2906, 1156653056;
	st.global.u32 	[%rd3866], %r2906;
	bra.uni 	$L__BB0_8192;
$L__BB0_4340:
	add.s64 	%rd3864, %rd1, %rd5;
	mov.b32 	%r2905, 1156644864;
	st.global.u32 	[%rd3864], %r2905;
	bra.uni 	$L__BB0_8192;
$L__BB0_4341:
	add.s32 	%r2892, %r2, 1923;
	cvt.rn.f32.s32 	%f1090, %r2892;
	setp.leu.f32 	%p1927, %f1, %f1090;
	@%p1927 bra 	$L__BB0_4349;
	add.s32 	%r2898, %r2, 1925;
	cvt.rn.f32.s32 	%f1091, %r2898;
	setp.leu.f32 	%p1931, %f1, %f1091;
	@%p1931 bra 	$L__BB0_4346;
	setp.neu.f32 	%p1933, %f1, %f1086;
	@%p1933 bra 	$L__BB0_4345;
	add.s64 	%rd3862, %rd1, %rd5;
	mov.b32 	%r2902, 1156636672;
	st.global.u32 	[%rd3862], %r2902;
	bra.uni 	$L__BB0_8192;
$L__BB0_4345:
	add.s64 	%rd3860, %rd1, %rd5;
	mov.b32 	%r2901, 1156628480;
	st.global.u32 	[%rd3860], %r2901;
	bra.uni 	$L__BB0_8192;
$L__BB0_4346:
	setp.neu.f32 	%p1932, %f1, %f1091;
	@%p1932 bra 	$L__BB0_4348;
	add.s64 	%rd3858, %rd1, %rd5;
	mov.b32 	%r2900, 1156620288;
	st.global.u32 	[%rd3858], %r2900;
	bra.uni 	$L__BB0_8192;
$L__BB0_4348:
	add.s64 	%rd3856, %rd1, %rd5;
	mov.b32 	%r2899, 1156612096;
	st.global.u32 	[%rd3856], %r2899;
	bra.uni 	$L__BB0_8192;
$L__BB0_4349:
	add.s32 	%r2893, %r2, 1921;
	cvt.rn.f32.s32 	%f1092, %r2893;
	setp.leu.f32 	%p1928, %f1, %f1092;
	@%p1928 bra 	$L__BB0_4353;
	setp.neu.f32 	%p1930, %f1, %f1090;
	@%p1930 bra 	$L__BB0_4352;
	add.s64 	%rd3854, %rd1, %rd5;
	mov.b32 	%r2897, 1156603904;
	st.global.u32 	[%rd3854], %r2897;
	bra.uni 	$L__BB0_8192;
$L__BB0_4352:
	add.s64 	%rd3852, %rd1, %rd5;
	mov.b32 	%r2896, 1156595712;
	st.global.u32 	[%rd3852], %r2896;
	bra.uni 	$L__BB0_8192;
$L__BB0_4353:
	setp.neu.f32 	%p1929, %f1, %f1092;
	@%p1929 bra 	$L__BB0_4355;
	add.s64 	%rd3850, %rd1, %rd5;
	mov.b32 	%r2895, 1156587520;
	st.global.u32 	[%rd3850], %r2895;
	bra.uni 	$L__BB0_8192;
$L__BB0_4355:
	add.s64 	%rd3848, %rd1, %rd5;
	mov.b32 	%r2894, 1156579328;
	st.global.u32 	[%rd3848], %r2894;
	bra.uni 	$L__BB0_8192;
$L__BB0_4356:
	add.s32 	%r2697, %r2, 1855;
	cvt.rn.f32.s32 	%f1093, %r2697;
	setp.leu.f32 	%p1796, %f1, %f1093;
	@%p1796 bra 	$L__BB0_4484;
	add.s32 	%r2793, %r2, 1887;
	cvt.rn.f32.s32 	%f1094, %r2793;
	setp.leu.f32 	%p1860, %f1, %f1094;
	@%p1860 bra 	$L__BB0_4421;
	add.s32 	%r2841, %r2, 1903;
	cvt.rn.f32.s32 	%f1095, %r2841;
	setp.leu.f32 	%p1892, %f1, %f1095;
	@%p1892 bra 	$L__BB0_4390;
	add.s32 	%r2865, %r2, 1911;
	cvt.rn.f32.s32 	%f1096, %r2865;
	setp.leu.f32 	%p1908, %f1, %f1096;
	@%p1908 bra 	$L__BB0_4375;
	add.s32 	%r2877, %r2, 1915;
	cvt.rn.f32.s32 	%f1097, %r2877;
	setp.leu.f32 	%p1916, %f1, %f1097;
	@%p1916 bra 	$L__BB0_4368;
	add.s32 	%r2883, %r2, 1917;
	cvt.rn.f32.s32 	%f1098, %r2883;
	setp.leu.f32 	%p1920, %f1, %f1098;
	@%p1920 bra 	$L__BB0_4365;
	setp.neu.f32 	%p1922, %f1, %f1029;
	@%p1922 bra 	$L__BB0_4364;
	add.s64 	%rd3846, %rd1, %rd5;
	mov.b32 	%r2887, 1156571136;
	st.global.u32 	[%rd3846], %r2887;
	bra.uni 	$L__BB0_8192;
$L__BB0_4364:
	add.s64 	%rd3844, %rd1, %rd5;
	mov.b32 	%r2886, 1156562944;
	st.global.u32 	[%rd3844], %r2886;
	bra.uni 	$L__BB0_8192;
$L__BB0_4365:
	setp.neu.f32 	%p1921, %f1, %f1098;
	@%p1921 bra 	$L__BB0_4367;
	add.s64 	%rd3842, %rd1, %rd5;
	mov.b32 	%r2885, 1156554752;
	st.global.u32 	[%rd3842], %r2885;
	bra.uni 	$L__BB0_8192;
$L__BB0_4367:
	add.s64 	%rd3840, %rd1, %rd5;
	mov.b32 	%r2884, 1156546560;
	st.global.u32 	[%rd3840], %r2884;
	bra.uni 	$L__BB0_8192;
$L__BB0_4368:
	add.s32 	%r2878, %r2, 1913;
	cvt.rn.f32.s32 	%f1099, %r2878;
	setp.leu.f32 	%p1917, %f1, %f1099;
	@%p1917 bra 	$L__BB0_4372;
	setp.neu.f32 	%p1919, %f1, %f1097;
	@%p1919 bra 	$L__BB0_4371;
	add.s64 	%rd3838, %rd1, %rd5;
	mov.b32 	%r2882, 1156538368;
	st.global.u32 	[%rd3838], %r2882;
	bra.uni 	$L__BB0_8192;
$L__BB0_4371:
	add.s64 	%rd3836, %rd1, %rd5;
	mov.b32 	%r2881, 1156530176;
	st.global.u32 	[%rd3836], %r2881;
	bra.uni 	$L__BB0_8192;
$L__BB0_4372:
	setp.neu.f32 	%p1918, %f1, %f1099;
	@%p1918 bra 	$L__BB0_4374;
	add.s64 	%rd3834, %rd1, %rd5;
	mov.b32 	%r2880, 1156521984;
	st.global.u32 	[%rd3834], %r2880;
	bra.uni 	$L__BB0_8192;
$L__BB0_4374:
	add.s64 	%rd3832, %rd1, %rd5;
	mov.b32 	%r2879, 1156513792;
	st.global.u32 	[%rd3832], %r2879;
	bra.uni 	$L__BB0_8192;
$L__BB0_4375:
	add.s32 	%r2866, %r2, 1907;
	cvt.rn.f32.s32 	%f1100, %r2866;
	setp.leu.f32 	%p1909, %f1, %f1100;
	@%p1909 bra 	$L__BB0_4383;
	add.s32 	%r2872, %r2, 1909;
	cvt.rn.f32.s32 	%f1101, %r2872;
	setp.leu.f32 	%p1913, %f1, %f1101;
	@%p1913 bra 	$L__BB0_4380;
	setp.neu.f32 	%p1915, %f1, %f1096;
	@%p1915 bra 	$L__BB0_4379;
	add.s64 	%rd3830, %rd1, %rd5;
	mov.b32 	%r2876, 1156505600;
	st.global.u32 	[%rd3830], %r2876;
	bra.uni 	$L__BB0_8192;
$L__BB0_4379:
	add.s64 	%rd3828, %rd1, %rd5;
	mov.b32 	%r2875, 1156497408;
	st.global.u32 	[%rd3828], %r2875;
	bra.uni 	$L__BB0_8192;
$L__BB0_4380:
	setp.neu.f32 	%p1914, %f1, %f1101;
	@%p1914 bra 	$L__BB0_4382;
	add.s64 	%rd3826, %rd1, %rd5;
	mov.b32 	%r2874, 1156489216;
	st.global.u32 	[%rd3826], %r2874;
	bra.uni 	$L__BB0_8192;
$L__BB0_4382:
	add.s64 	%rd3824, %rd1, %rd5;
	mov.b32 	%r2873, 1156481024;
	st.global.u32 	[%rd3824], %r2873;
	bra.uni 	$L__BB0_8192;
$L__BB0_4383:
	add.s32 	%r2867, %r2, 1905;
	cvt.rn.f32.s32 	%f1102, %r2867;
	setp.leu.f32 	%p1910, %f1, %f1102;
	@%p1910 bra 	$L__BB0_4387;
	setp.neu.f32 	%p1912, %f1, %f1100;
	@%p1912 bra 	$L__BB0_4386;
	add.s64 	%rd3822, %rd1, %rd5;
	mov.b32 	%r2871, 1156472832;
	st.global.u32 	[%rd3822], %r2871;
	bra.uni 	$L__BB0_8192;
$L__BB0_4386:
	add.s64 	%rd3820, %rd1, %rd5;
	mov.b32 	%r2870, 1156464640;
	st.global.u32 	[%rd3820], %r2870;
	bra.uni 	$L__BB0_8192;
$L__BB0_4387:
	setp.neu.f32 	%p1911, %f1, %f1102;
	@%p1911 bra 	$L__BB0_4389;
	add.s64 	%rd3818, %rd1, %rd5;
	mov.b32 	%r2869, 1156456448;
	st.global.u32 	[%rd3818], %r2869;
	bra.uni 	$L__BB0_8192;
$L__BB0_4389:
	add.s64 	%rd3816, %rd1, %rd5;
	mov.b32 	%r2868, 1156448256;
	st.global.u32 	[%rd3816], %r2868;
	bra.uni 	$L__BB0_8192;
$L__BB0_4390:
	add.s32 	%r2842, %r2, 1895;
	cvt.rn.f32.s32 	%f1103, %r2842;
	setp.leu.f32 	%p1893, %f1, %f1103;
	@%p1893 bra 	$L__BB0_4406;
	add.s32 	%r2854, %r2, 1899;
	cvt.rn.f32.s32 	%f1104, %r2854;
	setp.leu.f32 	%p1901, %f1, %f1104;
	@%p1901 bra 	$L__BB0_4399;
	add.s32 	%r2860, %r2, 1901;
	cvt.rn.f32.s32 	%f1105, %r2860;
	setp.leu.f32 	%p1905, %f1, %f1105;
	@%p1905 bra 	$L__BB0_4396;
	setp.neu.f32 	%p1907, %f1, %f1095;
	@%p1907 bra 	$L__BB0_4395;
	add.s64 	%rd3814, %rd1, %rd5;
	mov.b32 	%r2864, 1156440064;
	st.global.u32 	[%rd3814], %r2864;
	bra.uni 	$L__BB0_8192;
$L__BB0_4395:
	add.s64 	%rd3812, %rd1, %rd5;
	mov.b32 	%r2863, 1156431872;
	st.global.u32 	[%rd3812], %r2863;
	bra.uni 	$L__BB0_8192;
$L__BB0_4396:
	setp.neu.f32 	%p1906, %f1, %f1105;
	@%p1906 bra 	$L__BB0_4398;
	add.s64 	%rd3810, %rd1, %rd5;
	mov.b32 	%r2862, 1156423680;
	st.global.u32 	[%rd3810], %r2862;
	bra.uni 	$L__BB0_8192;
$L__BB0_4398:
	add.s64 	%rd3808, %rd1, %rd5;
	mov.b32 	%r2861, 1156415488;
	st.global.u32 	[%rd3808], %r2861;
	bra.uni 	$L__BB0_8192;
$L__BB0_4399:
	add.s32 	%r2855, %r2, 1897;
	cvt.rn.f32.s32 	%f1106, %r2855;
	setp.leu.f32 	%p1902, %f1, %f1106;
	@%p1902 bra 	$L__BB0_4403;
	setp.neu.f32 	%p1904, %f1, %f1104;
	@%p1904 bra 	$L__BB0_4402;
	add.s64 	%rd3806, %rd1, %rd5;
	mov.b32 	%r2859, 1156407296;
	st.global.u32 	[%rd3806], %r2859;
	bra.uni 	$L__BB0_8192;
$L__BB0_4402:
	add.s64 	%rd3804, %rd1, %rd5;
	mov.b32 	%r2858, 1156399104;
	st.global.u32 	[%rd3804], %r2858;
	bra.uni 	$L__BB0_8192;
$L__BB0_4403:
	setp.neu.f32 	%p1903, %f1, %f1106;
	@%p1903 bra 	$L__BB0_4405;
	add.s64 	%rd3802, %rd1, %rd5;
	mov.b32 	%r2857, 1156390912;
	st.global.u32 	[%rd3802], %r2857;
	bra.uni 	$L__BB0_8192;
$L__BB0_4405:
	add.s64 	%rd3800, %rd1, %rd5;
	mov.b32 	%r2856, 1156382720;
	st.global.u32 	[%rd3800], %r2856;
	bra.uni 	$L__BB0_8192;
$L__BB0_4406:
	add.s32 	%r2843, %r2, 1891;
	cvt.rn.f32.s32 	%f1107, %r2843;
	setp.leu.f32 	%p1894, %f1, %f1107;
	@%p1894 bra 	$L__BB0_4414;
	add.s32 	%r2849, %r2, 1893;
	cvt.rn.f32.s32 	%f1108, %r2849;
	setp.leu.f32 	%p1898, %f1, %f1108;
	@%p1898 bra 	$L__BB0_4411;
	setp.neu.f32 	%p1900, %f1, %f1103;
	@%p1900 bra 	$L__BB0_4410;
	add.s64 	%rd3798, %rd1, %rd5;
	mov.b32 	%r2853, 1156374528;
	st.global.u32 	[%rd3798], %r2853;
	bra.uni 	$L__BB0_8192;
$L__BB0_4410:
	add.s64 	%rd3796, %rd1, %rd5;
	mov.b32 	%r2852, 1156366336;
	st.global.u32 	[%rd3796], %r2852;
	bra.uni 	$L__BB0_8192;
$L__BB0_4411:
	setp.neu.f32 	%p1899, %f1, %f1108;
	@%p1899 bra 	$L__BB0_4413;
	add.s64 	%rd3794, %rd1, %rd5;
	mov.b32 	%r2851, 1156358144;
	st.global.u32 	[%rd3794], %r2851;
	bra.uni 	$L__BB0_8192;
$L__BB0_4413:
	add.s64 	%rd3792, %rd1, %rd5;
	mov.b32 	%r2850, 1156349952;
	st.global.u32 	[%rd3792], %r2850;
	bra.uni 	$L__BB0_8192;
$L__BB0_4414:
	add.s32 	%r2844, %r2, 1889;
	cvt.rn.f32.s32 	%f1109, %r2844;
	setp.leu.f32 	%p1895, %f1, %f1109;
	@%p1895 bra 	$L__BB0_4418;
	setp.neu.f32 	%p1897, %f1, %f1107;
	@%p1897 bra 	$L__BB0_4417;
	add.s64 	%rd3790, %rd1, %rd5;
	mov.b32 	%r2848, 1156341760;
	st.global.u32 	[%rd3790], %r2848;
	bra.uni 	$L__BB0_8192;
$L__BB0_4417:
	add.s64 	%rd3788, %rd1, %rd5;
	mov.b32 	%r2847, 1156333568;
	st.global.u32 	[%rd3788], %r2847;
	bra.uni 	$L__BB0_8192;
$L__BB0_4418:
	setp.neu.f32 	%p1896, %f1, %f1109;
	@%p1896 bra 	$L__BB0_4420;
	add.s64 	%rd3786, %rd1, %rd5;
	mov.b32 	%r2846, 1156325376;
	st.global.u32 	[%rd3786], %r2846;
	bra.uni 	$L__BB0_8192;
$L__BB0_4420:
	add.s64 	%rd3784, %rd1, %rd5;
	mov.b32 	%r2845, 1156317184;
	st.global.u32 	[%rd3784], %r2845;
	bra.uni 	$L__BB0_8192;
$L__BB0_4421:
	add.s32 	%r2794, %r2, 1871;
	cvt.rn.f32.s32 	%f1110, %r2794;
	setp.leu.f32 	%p1861, %f1, %f1110;
	@%p1861 bra 	$L__BB0_4453;
	add.s32 	%r2818, %r2, 1879;
	cvt.rn.f32.s32 	%f1111, %r2818;
	setp.leu.f32 	%p1877, %f1, %f1111;
	@%p1877 bra 	$L__BB0_4438;
	add.s32 	%r2830, %r2, 1883;
	cvt.rn.f32.s32 	%f1112, %r2830;
	setp.leu.f32 	%p1885, %f1, %f1112;
	@%p1885 bra 	$L__BB0_4431;
	add.s32 	%r2836, %r2, 1885;
	cvt.rn.f32.s32 	%f1113, %r2836;
	setp.leu.f32 	%p1889, %f1, %f1113;
	@%p1889 bra 	$L__BB0_4428;
	setp.neu.f32 	%p1891, %f1, %f1094;
	@%p1891 bra 	$L__BB0_4427;
	add.s64 	%rd3782, %rd1, %rd5;
	mov.b32 	%r2840, 1156308992;
	st.global.u32 	[%rd3782], %r2840;
	bra.uni 	$L__BB0_8192;
$L__BB0_4427:
	add.s64 	%rd3780, %rd1, %rd5;
	mov.b32 	%r2839, 1156300800;
	st.global.u32 	[%rd3780], %r2839;
	bra.uni 	$L__BB0_8192;
$L__BB0_4428:
	setp.neu.f32 	%p1890, %f1, %f1113;
	@%p1890 bra 	$L__BB0_4430;
	add.s64 	%rd3778, %rd1, %rd5;
	mov.b32 	%r2838, 1156292608;
	st.global.u32 	[%rd3778], %r2838;
	bra.uni 	$L__BB0_8192;
$L__BB0_4430:
	add.s64 	%rd3776, %rd1, %rd5;
	mov.b32 	%r2837, 1156284416;
	st.global.u32 	[%rd3776], %r2837;
	bra.uni 	$L__BB0_8192;
$L__BB0_4431:
	add.s32 	%r2831, %r2, 1881;
	cvt.rn.f32.s32 	%f1114, %r2831;
	setp.leu.f32 	%p1886, %f1, %f1114;
	@%p1886 bra 	$L__BB0_4435;
	setp.neu.f32 	%p1888, %f1, %f1112;
	@%p1888 bra 	$L__BB0_4434;
	add.s64 	%rd3774, %rd1, %rd5;
	mov.b32 	%r2835, 1156276224;
	st.global.u32 	[%rd3774], %r2835;
	bra.uni 	$L__BB0_8192;
$L__BB0_4434:
	add.s64 	%rd3772, %rd1, %rd5;
	mov.b32 	%r2834, 1156268032;
	st.global.u32 	[%rd3772], %r2834;
	bra.uni 	$L__BB0_8192;
$L__BB0_4435:
	setp.neu.f32 	%p1887, %f1, %f1114;
	@%p1887 bra 	$L__BB0_4437;
	add.s64 	%rd3770, %rd1, %rd5;
	mov.b32 	%r2833, 1156259840;
	st.global.u32 	[%rd3770], %r2833;
	bra.uni 	$L__BB0_8192;
$L__BB0_4437:
	add.s64 	%rd3768, %rd1, %rd5;
	mov.b32 	%r2832, 1156251648;
	st.global.u32 	[%rd3768], %r2832;
	bra.uni 	$L__BB0_8192;
$L__BB0_4438:
	add.s32 	%r2819, %r2, 1875;
	cvt.rn.f32.s32 	%f1115, %r2819;
	setp.leu.f32 	%p1878, %f1, %f1115;
	@%p1878 bra 	$L__BB0_4446;
	add.s32 	%r2825, %r2, 1877;
	cvt.rn.f32.s32 	%f1116, %r2825;
	setp.leu.f32 	%p1882, %f1, %f1116;
	@%p1882 bra 	$L__BB0_4443;
	setp.neu.f32 	%p1884, %f1, %f1111;
	@%p1884 bra 	$L__BB0_4442;
	add.s64 	%rd3766, %rd1, %rd5;
	mov.b32 	%r2829, 1156243456;
	st.global.u32 	[%rd3766], %r2829;
	bra.uni 	$L__BB0_8192;
$L__BB0_4442:
	add.s64 	%rd3764, %rd1, %rd5;
	mov.b32 	%r2828, 1156235264;
	st.global.u32 	[%rd3764], %r2828;
	bra.uni 	$L__BB0_8192;
$L__BB0_4443:
	setp.neu.f32 	%p1883, %f1, %f1116;
	@%p1883 bra 	$L__BB0_4445;
	add.s64 	%rd3762, %rd1, %rd5;
	mov.b32 	%r2827, 1156227072;
	st.global.u32 	[%rd3762], %r2827;
	bra.uni 	$L__BB0_8192;
$L__BB0_4445:
	add.s64 	%rd3760, %rd1, %rd5;
	mov.b32 	%r2826, 1156218880;
	st.global.u32 	[%rd3760], %r2826;
	bra.uni 	$L__BB0_8192;
$L__BB0_4446:
	add.s32 	%r2820, %r2, 1873;
	cvt.rn.f32.s32 	%f1117, %r2820;
	setp.leu.f32 	%p1879, %f1, %f1117;
	@%p1879 bra 	$L__BB0_4450;
	setp.neu.f32 	%p1881, %f1, %f1115;
	@%p1881 bra 	$L__BB0_4449;
	add.s64 	%rd3758, %rd1, %rd5;
	mov.b32 	%r2824, 1156210688;
	st.global.u32 	[%rd3758], %r2824;
	bra.uni 	$L__BB0_8192;
$L__BB0_4449:
	add.s64 	%rd3756, %rd1, %rd5;
	mov.b32 	%r2823, 1156202496;
	st.global.u32 	[%rd3756], %r2823;
	bra.uni 	$L__BB0_8192;
$L__BB0_4450:
	setp.neu.f32 	%p1880, %f1, %f1117;
	@%p1880 bra 	$L__BB0_4452;
	add.s64 	%rd3754, %rd1, %rd5;
	mov.b32 	%r2822, 1156194304;
	st.global.u32 	[%rd3754], %r2822;
	bra.uni 	$L__BB0_8192;
$L__BB0_4452:
	add.s64 	%rd3752, %rd1, %rd5;
	mov.b32 	%r2821, 1156186112;
	st.global.u32 	[%rd3752], %r2821;
	bra.uni 	$L__BB0_8192;
$L__BB0_4453:
	add.s32 	%r2795, %r2, 1863;
	cvt.rn.f32.s32 	%f1118, %r2795;
	setp.leu.f32 	%p1862, %f1, %f1118;
	@%p1862 bra 	$L__BB0_4469;
	add.s32 	%r2807, %r2, 1867;
	cvt.rn.f32.s32 	%f1119, %r2807;
	setp.leu.f32 	%p1870, %f1, %f1119;
	@%p1870 bra 	$L__BB0_4462;
	add.s32 	%r2813, %r2, 1869;
	cvt.rn.f32.s32 	%f1120, %r2813;
	setp.leu.f32 	%p1874, %f1, %f1120;
	@%p1874 bra 	$L__BB0_4459;
	setp.neu.f32 	%p1876, %f1, %f1110;
	@%p1876 bra 	$L__BB0_4458;
	add.s64 	%rd3750, %rd1, %rd5;
	mov.b32 	%r2817, 1156177920;
	st.global.u32 	[%rd3750], %r2817;
	bra.uni 	$L__BB0_8192;
$L__BB0_4458:
	add.s64 	%rd3748, %rd1, %rd5;
	mov.b32 	%r2816, 1156169728;
	st.global.u32 	[%rd3748], %r2816;
	bra.uni 	$L__BB0_8192;
$L__BB0_4459:
	setp.neu.f32 	%p1875, %f1, %f1120;
	@%p1875 bra 	$L__BB0_4461;
	add.s64 	%rd3746, %rd1, %rd5;
	mov.b32 	%r2815, 1156161536;
	st.global.u32 	[%rd3746], %r2815;
	bra.uni 	$L__BB0_8192;
$L__BB0_4461:
	add.s64 	%rd3744, %rd1, %rd5;
	mov.b32 	%r2814, 1156153344;
	st.global.u32 	[%rd3744], %r2814;
	bra.uni 	$L__BB0_8192;
$L__BB0_4462:
	add.s32 	%r2808, %r2, 1865;
	cvt.rn.f32.s32 	%f1121, %r2808;
	setp.leu.f32 	%p1871, %f1, %f1121;
	@%p1871 bra 	$L__BB0_4466;
	setp.neu.f32 	%p1873, %f1, %f1119;
	@%p1873 bra 	$L__BB0_4465;
	add.s64 	%rd3742, %rd1, %rd5;
	mov.b32 	%r2812, 1156145152;
	st.global.u32 	[%rd3742], %r2812;
	bra.uni 	$L__BB0_8192;
$L__BB0_4465:
	add.s64 	%rd3740, %rd1, %rd5;
	mov.b32 	%r2811, 1156136960;
	st.global.u32 	[%rd3740], %r2811;
	bra.uni 	$L__BB0_8192;
$L__BB0_4466:
	setp.neu.f32 	%p1872, %f1, %f1121;
	@%p1872 bra 	$L__BB0_4468;
	add.s64 	%rd3738, %rd1, %rd5;
	mov.b32 	%r2810, 1156128768;
	st.global.u32 	[%rd3738], %r2810;
	bra.uni 	$L__BB0_8192;
$L__BB0_4468:
	add.s64 	%rd3736, %rd1, %rd5;
	mov.b32 	%r2809, 1156120576;
	st.global.u32 	[%rd3736], %r2809;
	bra.uni 	$L__BB0_8192;
$L__BB0_4469:
	add.s32 	%r2796, %r2, 1859;
	cvt.rn.f32.s32 	%f1122, %r2796;
	setp.leu.f32 	%p1863, %f1, %f1122;
	@%p1863 bra 	$L__BB0_4477;
	add.s32 	%r2802, %r2, 1861;
	cvt.rn.f32.s32 	%f1123, %r2802;
	setp.leu.f32 	%p1867, %f1, %f1123;
	@%p1867 bra 	$L__BB0_4474;
	setp.neu.f32 	%p1869, %f1, %f1118;
	@%p1869 bra 	$L__BB0_4473;
	add.s64 	%rd3734, %rd1, %rd5;
	mov.b32 	%r2806, 1156112384;
	st.global.u32 	[%rd3734], %r2806;
	bra.uni 	$L__BB0_8192;
$L__BB0_4473:
	add.s64 	%rd3732, %rd1, %rd5;
	mov.b32 	%r2805, 1156104192;
	st.global.u32 	[%rd3732], %r2805;
	bra.uni 	$L__BB0_8192;
$L__BB0_4474:
	setp.neu.f32 	%p1868, %f1, %f1123;
	@%p1868 bra 	$L__BB0_4476;
	add.s64 	%rd3730, %rd1, %rd5;
	mov.b32 	%r2804, 1156096000;
	st.global.u32 	[%rd3730], %r2804;
	bra.uni 	$L__BB0_8192;
$L__BB0_4476:
	add.s64 	%rd3728, %rd1, %rd5;
	mov.b32 	%r2803, 1156087808;
	st.global.u32 	[%rd3728], %r2803;
	bra.uni 	$L__BB0_8192;
$L__BB0_4477:
	add.s32 	%r2797, %r2, 1857;
	cvt.rn.f32.s32 	%f1124, %r2797;
	setp.leu.f32 	%p1864, %f1, %f1124;
	@%p1864 bra 	$L__BB0_4481;
	setp.neu.f32 	%p1866, %f1, %f1122;
	@%p1866 bra 	$L__BB0_4480;
	add.s64 	%rd3726, %rd1, %rd5;
	mov.b32 	%r2801, 1156079616;
	st.global.u32 	[%rd3726], %r2801;
	bra.uni 	$L__BB0_8192;
$L__BB0_4480:
	add.s64 	%rd3724, %rd1, %rd5;
	mov.b32 	%r2800, 1156071424;
	st.global.u32 	[%rd3724], %r2800;
	bra.uni 	$L__BB0_8192;
$L__BB0_4481:
	setp.neu.f32 	%p1865, %f1, %f1124;
	@%p1865 bra 	$L__BB0_4483;
	add.s64 	%rd3722, %rd1, %rd5;
	mov.b32 	%r2799, 1156063232;
	st.global.u32 	[%rd3722], %r2799;
	bra.uni 	$L__BB0_8192;
$L__BB0_4483:
	add.s64 	%rd3720, %rd1, %rd5;
	mov.b32 	%r2798, 1156055040;
	st.global.u32 	[%rd3720], %r2798;
	bra.uni 	$L__BB0_8192;
$L__BB0_4484:
	add.s32 	%r2698, %r2, 1823;
	cvt.rn.f32.s32 	%f1125, %r2698;
	setp.leu.f32 	%p1797, %f1, %f1125;
	@%p1797 bra 	$L__BB0_4548;
	add.s32 	%r2746, %r2, 1839;
	cvt.rn.f32.s32 	%f1126, %r2746;
	setp.leu.f32 	%p1829, %f1, %f1126;
	@%p1829 bra 	$L__BB0_4517;
	add.s32 	%r2770, %r2, 1847;
	cvt.rn.f32.s32 	%f1127, %r2770;
	setp.leu.f32 	%p1845, %f1, %f1127;
	@%p1845 bra 	$L__BB0_4502;
	add.s32 	%r2782, %r2, 1851;
	cvt.rn.f32.s32 	%f1128, %r2782;
	setp.leu.f32 	%p1853, %f1, %f1128;
	@%p1853 bra 	$L__BB0_4495;
	add.s32 	%r2788, %r2, 1853;
	cvt.rn.f32.s32 	%f1129, %r2788;
	setp.leu.f32 	%p1857, %f1, %f1129;
	@%p1857 bra 	$L__BB0_4492;
	setp.neu.f32 	%p1859, %f1, %f1093;
	@%p1859 bra 	$L__BB0_4491;
	add.s64 	%rd3718, %rd1, %rd5;
	mov.b32 	%r2792, 1156046848;
	st.global.u32 	[%rd3718], %r2792;
	bra.uni 	$L__BB0_8192;
$L__BB0_4491:
	add.s64 	%rd3716, %rd1, %rd5;
	mov.b32 	%r2791, 1156038656;
	st.global.u32 	[%rd3716], %r2791;
	bra.uni 	$L__BB0_8192;
$L__BB0_4492:
	setp.neu.f32 	%p1858, %f1, %f1129;
	@%p1858 bra 	$L__BB0_4494;
	add.s64 	%rd3714, %rd1, %rd5;
	mov.b32 	%r2790, 1156030464;
	st.global.u32 	[%rd3714], %r2790;
	bra.uni 	$L__BB0_8192;
$L__BB0_4494:
	add.s64 	%rd3712, %rd1, %rd5;
	mov.b32 	%r2789, 1156022272;
	st.global.u32 	[%rd3712], %r2789;
	bra.uni 	$L__BB0_8192;
$L__BB0_4495:
	add.s32 	%r2783, %r2, 1849;
	cvt.rn.f32.s32 	%f1130, %r2783;
	setp.leu.f32 	%p1854, %f1, %f1130;
	@%p1854 bra 	$L__BB0_4499;
	setp.neu.f32 	%p1856, %f1, %f1128;
	@%p1856 bra 	$L__BB0_4498;
	add.s64 	%rd3710, %rd1, %rd5;
	mov.b32 	%r2787, 1156014080;
	st.global.u32 	[%rd3710], %r2787;
	bra.uni 	$L__BB0_8192;
$L__BB0_4498:
	add.s64 	%rd3708, %rd1, %rd5;
	mov.b32 	%r2786, 1156005888;
	st.global.u32 	[%rd3708], %r2786;
	bra.uni 	$L__BB0_8192;
$L__BB0_4499:
	setp.neu.f32 	%p1855, %f1, %f1130;
	@%p1855 bra 	$L__BB0_4501;
	add.s64 	%rd3706, %rd1, %rd5;
	mov.b32 	%r2785, 1155997696;
	st.global.u32 	[%rd3706], %r2785;
	bra.uni 	$L__BB0_8192;
$L__BB0_4501:
	add.s64 	%rd3704, %rd1, %rd5;
	mov.b32 	%r2784, 1155989504;
	st.global.u32 	[%rd3704], %r2784;
	bra.uni 	$L__BB0_8192;
$L__BB0_4502:
	add.s32 	%r2771, %r2, 1843;
	cvt.rn.f32.s32 	%f1131, %r2771;
	setp.leu.f32 	%p1846, %f1, %f1131;
	@%p1846 bra 	$L__BB0_4510;
	add.s32 	%r2777, %r2, 1845;
	cvt.rn.f32.s32 	%f1132, %r2777;
	setp.leu.f32 	%p1850, %f1, %f1132;
	@%p1850 bra 	$L__BB0_4507;
	setp.neu.f32 	%p1852, %f1, %f1127;
	@%p1852 bra 	$L__BB0_4506;
	add.s64 	%rd3702, %rd1, %rd5;
	mov.b32 	%r2781, 1155981312;
	st.global.u32 	[%rd3702], %r2781;
	bra.uni 	$L__BB0_8192;
$L__BB0_4506:
	add.s64 	%rd3700, %rd1, %rd5;
	mov.b32 	%r2780, 1155973120;
	st.global.u32 	[%rd3700], %r2780;
	bra.uni 	$L__BB0_8192;
$L__BB0_4507:
	setp.neu.f32 	%p1851, %f1, %f1132;
	@%p1851 bra 	$L__BB0_4509;
	add.s64 	%rd3698, %rd1, %rd5;
	mov.b32 	%r2779, 1155964928;
	st.global.u32 	[%rd3698], %r2779;
	bra.uni 	$L__BB0_8192;
$L__BB0_4509:
	add.s64 	%rd3696, %rd1, %rd5;
	mov.b32 	%r2778, 1155956736;
	st.global.u32 	[%rd3696], %r2778;
	bra.uni 	$L__BB0_8192;
$L__BB0_4510:
	add.s32 	%r2772, %r2, 1841;
	cvt.rn.f32.s32 	%f1133, %r2772;
	setp.leu.f32 	%p1847, %f1, %f1133;
	@%p1847 bra 	$L__BB0_4514;
	setp.neu.f32 	%p1849, %f1, %f1131;
	@%p1849 bra 	$L__BB0_4513;
	add.s64 	%rd3694, %rd1, %rd5;
	mov.b32 	%r2776, 1155948544;
	st.global.u32 	[%rd3694], %r2776;
	bra.uni 	$L__BB0_8192;
$L__BB0_4513:
	add.s64 	%rd3692, %rd1, %rd5;
	mov.b32 	%r2775, 1155940352;
	st.global.u32 	[%rd3692], %r2775;
	bra.uni 	$L__BB0_8192;
$L__BB0_4514:
	setp.neu.f32 	%p1848, %f1, %f1133;
	@%p1848 bra 	$L__BB0_4516;
	add.s64 	%rd3690, %rd1, %rd5;
	mov.b32 	%r2774, 1155932160;
	st.global.u32 	[%rd3690], %r2774;
	bra.uni 	$L__BB0_8192;
$L__BB0_4516:
	add.s64 	%rd3688, %rd1, %rd5;
	mov.b32 	%r2773, 1155923968;
	st.global.u32 	[%rd3688], %r2773;
	bra.uni 	$L__BB0_8192;
$L__BB0_4517:
	add.s32 	%r2747, %r2, 1831;
	cvt.rn.f32.s32 	%f1134, %r2747;
	setp.leu.f32 	%p1830, %f1, %f1134;
	@%p1830 bra 	$L__BB0_4533;
	add.s32 	%r2759, %r2, 1835;
	cvt.rn.f32.s32 	%f1135, %r2759;
	setp.leu.f32 	%p1838, %f1, %f1135;
	@%p1838 bra 	$L__BB0_4526;
	add.s32 	%r2765, %r2, 1837;
	cvt.rn.f32.s32 	%f1136, %r2765;
	setp.leu.f32 	%p1842, %f1, %f1136;
	@%p1842 bra 	$L__BB0_4523;
	setp.neu.f32 	%p1844, %f1, %f1126;
	@%p1844 bra 	$L__BB0_4522;
	add.s64 	%rd3686, %rd1, %rd5;
	mov.b32 	%r2769, 1155915776;
	st.global.u32 	[%rd3686], %r2769;
	bra.uni 	$L__BB0_8192;
$L__BB0_4522:
	add.s64 	%rd3684, %rd1, %rd5;
	mov.b32 	%r2768, 1155907584;
	st.global.u32 	[%rd3684], %r2768;
	bra.uni 	$L__BB0_8192;
$L__BB0_4523:
	setp.neu.f32 	%p1843, %f1, %f1136;
	@%p1843 bra 	$L__BB0_4525;
	add.s64 	%rd3682, %rd1, %rd5;
	mov.b32 	%r2767, 1155899392;
	st.global.u32 	[%rd3682], %r2767;
	bra.uni 	$L__BB0_8192;
$L__BB0_4525:
	add.s64 	%rd3680, %rd1, %rd5;
	mov.b32 	%r2766, 1155891200;
	st.global.u32 	[%rd3680], %r2766;
	bra.uni 	$L__BB0_8192;
$L__BB0_4526:
	add.s32 	%r2760, %r2, 1833;
	cvt.rn.f32.s32 	%f1137, %r2760;
	setp.leu.f32 	%p1839, %f1, %f1137;
	@%p1839 bra 	$L__BB0_4530;
	setp.neu.f32 	%p1841, %f1, %f1135;
	@%p1841 bra 	$L__BB0_4529;
	add.s64 	%rd3678, %rd1, %rd5;
	mov.b32 	%r2764, 1155883008;
	st.global.u32 	[%rd3678], %r2764;
	bra.uni 	$L__BB0_8192;
$L__BB0_4529:
	add.s64 	%rd3676, %rd1, %rd5;
	mov.b32 	%r2763, 1155874816;
	st.global.u32 	[%rd3676], %r2763;
	bra.uni 	$L__BB0_8192;
$L__BB0_4530:
	setp.neu.f32 	%p1840, %f1, %f1137;
	@%p1840 bra 	$L__BB0_4532;
	add.s64 	%rd3674, %rd1, %rd5;
	mov.b32 	%r2762, 1155866624;
	st.global.u32 	[%rd3674], %r2762;
	bra.uni 	$L__BB0_8192;
$L__BB0_4532:
	add.s64 	%rd3672, %rd1, %rd5;
	mov.b32 	%r2761, 1155858432;
	st.global.u32 	[%rd3672], %r2761;
	bra.uni 	$L__BB0_8192;
$L__BB0_4533:
	add.s32 	%r2748, %r2, 1827;
	cvt.rn.f32.s32 	%f1138, %r2748;
	setp.leu.f32 	%p1831, %f1, %f1138;
	@%p1831 bra 	$L__BB0_4541;
	add.s32 	%r2754, %r2, 1829;
	cvt.rn.f32.s32 	%f1139, %r2754;
	setp.leu.f32 	%p1835, %f1, %f1139;
	@%p1835 bra 	$L__BB0_4538;
	setp.neu.f32 	%p1837, %f1, %f1134;
	@%p1837 bra 	$L__BB0_4537;
	add.s64 	%rd3670, %rd1, %rd5;
	mov.b32 	%r2758, 1155850240;
	st.global.u32 	[%rd3670], %r2758;
	bra.uni 	$L__BB0_8192;
$L__BB0_4537:
	add.s64 	%rd3668, %rd1, %rd5;
	mov.b32 	%r2757, 1155842048;
	st.global.u32 	[%rd3668], %r2757;
	bra.uni 	$L__BB0_8192;
$L__BB0_4538:
	setp.neu.f32 	%p1836, %f1, %f1139;
	@%p1836 bra 	$L__BB0_4540;
	add.s64 	%rd3666, %rd1, %rd5;
	mov.b32 	%r2756, 1155833856;
	st.global.u32 	[%rd3666], %r2756;
	bra.uni 	$L__BB0_8192;
$L__BB0_4540:
	add.s64 	%rd3664, %rd1, %rd5;
	mov.b32 	%r2755, 1155825664;
	st.global.u32 	[%rd3664], %r2755;
	bra.uni 	$L__BB0_8192;
$L__BB0_4541:
	add.s32 	%r2749, %r2, 1825;
	cvt.rn.f32.s32 	%f1140, %r2749;
	setp.leu.f32 	%p1832, %f1, %f1140;
	@%p1832 bra 	$L__BB0_4545;
	setp.neu.f32 	%p1834, %f1, %f1138;
	@%p1834 bra 	$L__BB0_4544;
	add.s64 	%rd3662, %rd1, %rd5;
	mov.b32 	%r2753, 1155817472;
	st.global.u32 	[%rd3662], %r2753;
	bra.uni 	$L__BB0_8192;
$L__BB0_4544:
	add.s64 	%rd3660, %rd1, %rd5;
	mov.b32 	%r2752, 1155809280;
	st.global.u32 	[%rd3660], %r2752;
	bra.uni 	$L__BB0_8192;
$L__BB0_4545:
	setp.neu.f32 	%p1833, %f1, %f1140;
	@%p1833 bra 	$L__BB0_4547;
	add.s64 	%rd3658, %rd1, %rd5;
	mov.b32 	%r2751, 1155801088;
	st.global.u32 	[%rd3658], %r2751;
	bra.uni 	$L__BB0_8192;
$L__BB0_4547:
	add.s64 	%rd3656, %rd1, %rd5;
	mov.b32 	%r2750, 1155792896;
	st.global.u32 	[%rd3656], %r2750;
	bra.uni 	$L__BB0_8192;
$L__BB0_4548:
	add.s32 	%r2699, %r2, 1807;
	cvt.rn.f32.s32 	%f1141, %r2699;
	setp.leu.f32 	%p1798, %f1, %f1141;
	@%p1798 bra 	$L__BB0_4580;
	add.s32 	%r2723, %r2, 1815;
	cvt.rn.f32.s32 	%f1142, %r2723;
	setp.leu.f32 	%p1814, %f1, %f1142;
	@%p1814 bra 	$L__BB0_4565;
	add.s32 	%r2735, %r2, 1819;
	cvt.rn.f32.s32 	%f1143, %r2735;
	setp.leu.f32 	%p1822, %f1, %f1143;
	@%p1822 bra 	$L__BB0_4558;
	add.s32 	%r2741, %r2, 1821;
	cvt.rn.f32.s32 	%f1144, %r2741;
	setp.leu.f32 	%p1826, %f1, %f1144;
	@%p1826 bra 	$L__BB0_4555;
	setp.neu.f32 	%p1828, %f1, %f1125;
	@%p1828 bra 	$L__BB0_4554;
	add.s64 	%rd3654, %rd1, %rd5;
	mov.b32 	%r2745, 1155784704;
	st.global.u32 	[%rd3654], %r2745;
	bra.uni 	$L__BB0_8192;
$L__BB0_4554:
	add.s64 	%rd3652, %rd1, %rd5;
	mov.b32 	%r2744, 1155776512;
	st.global.u32 	[%rd3652], %r2744;
	bra.uni 	$L__BB0_8192;
$L__BB0_4555:
	setp.neu.f32 	%p1827, %f1, %f1144;
	@%p1827 bra 	$L__BB0_4557;
	add.s64 	%rd3650, %rd1, %rd5;
	mov.b32 	%r2743, 1155768320;
	st.global.u32 	[%rd3650], %r2743;
	bra.uni 	$L__BB0_8192;
$L__BB0_4557:
	add.s64 	%rd3648, %rd1, %rd5;
	mov.b32 	%r2742, 1155760128;
	st.global.u32 	[%rd3648], %r2742;
	bra.uni 	$L__BB0_8192;
$L__BB0_4558:
	add.s32 	%r2736, %r2, 1817;
	cvt.rn.f32.s32 	%f1145, %r2736;
	setp.leu.f32 	%p1823, %f1, %f1145;
	@%p1823 bra 	$L__BB0_4562;
	setp.neu.f32 	%p1825, %f1, %f1143;
	@%p1825 bra 	$L__BB0_4561;
	add.s64 	%rd3646, %rd1, %rd5;
	mov.b32 	%r2740, 1155751936;
	st.global.u32 	[%rd3646], %r2740;
	bra.uni 	$L__BB0_8192;
$L__BB0_4561:
	add.s64 	%rd3644, %rd1, %rd5;
	mov.b32 	%r2739, 1155743744;
	st.global.u32 	[%rd3644], %r2739;
	bra.uni 	$L__BB0_8192;
$L__BB0_4562:
	setp.neu.f32 	%p1824, %f1, %f1145;
	@%p1824 bra 	$L__BB0_4564;
	add.s64 	%rd3642, %rd1, %rd5;
	mov.b32 	%r2738, 1155735552;
	st.global.u32 	[%rd3642], %r2738;
	bra.uni 	$L__BB0_8192;
$L__BB0_4564:
	add.s64 	%rd3640, %rd1, %rd5;
	mov.b32 	%r2737, 1155727360;
	st.global.u32 	[%rd3640], %r2737;
	bra.uni 	$L__BB0_8192;
$L__BB0_4565:
	add.s32 	%r2724, %r2, 1811;
	cvt.rn.f32.s32 	%f1146, %r2724;
	setp.leu.f32 	%p1815, %f1, %f1146;
	@%p1815 bra 	$L__BB0_4573;
	add.s32 	%r2730, %r2, 1813;
	cvt.rn.f32.s32 	%f1147, %r2730;
	setp.leu.f32 	%p1819, %f1, %f1147;
	@%p1819 bra 	$L__BB0_4570;
	setp.neu.f32 	%p1821, %f1, %f1142;
	@%p1821 bra 	$L__BB0_4569;
	add.s64 	%rd3638, %rd1, %rd5;
	mov.b32 	%r2734, 1155719168;
	st.global.u32 	[%rd3638], %r2734;
	bra.uni 	$L__BB0_8192;
$L__BB0_4569:
	add.s64 	%rd3636, %rd1, %rd5;
	mov.b32 	%r2733, 1155710976;
	st.global.u32 	[%rd3636], %r2733;
	bra.uni 	$L__BB0_8192;
$L__BB0_4570:
	setp.neu.f32 	%p1820, %f1, %f1147;
	@%p1820 bra 	$L__BB0_4572;
	add.s64 	%rd3634, %rd1, %rd5;
	mov.b32 	%r2732, 1155702784;
	st.global.u32 	[%rd3634], %r2732;
	bra.uni 	$L__BB0_8192;
$L__BB0_4572:
	add.s64 	%rd3632, %rd1, %rd5;
	mov.b32 	%r2731, 1155694592;
	st.global.u32 	[%rd3632], %r2731;
	bra.uni 	$L__BB0_8192;
$L__BB0_4573:
	add.s32 	%r2725, %r2, 1809;
	cvt.rn.f32.s32 	%f1148, %r2725;
	setp.leu.f32 	%p1816, %f1, %f1148;
	@%p1816 bra 	$L__BB0_4577;
	setp.neu.f32 	%p1818, %f1, %f1146;
	@%p1818 bra 	$L__BB0_4576;
	add.s64 	%rd3630, %rd1, %rd5;
	mov.b32 	%r2729, 1155686400;
	st.global.u32 	[%rd3630], %r2729;
	bra.uni 	$L__BB0_8192;
$L__BB0_4576:
	add.s64 	%rd3628, %rd1, %rd5;
	mov.b32 	%r2728, 1155678208;
	st.global.u32 	[%rd3628], %r2728;
	bra.uni 	$L__BB0_8192;
$L__BB0_4577:
	setp.neu.f32 	%p1817, %f1, %f1148;
	@%p1817 bra 	$L__BB0_4579;
	add.s64 	%rd3626, %rd1, %rd5;
	mov.b32 	%r2727, 1155670016;
	st.global.u32 	[%rd3626], %r2727;
	bra.uni 	$L__BB0_8192;
$L__BB0_4579:
	add.s64 	%rd3624, %rd1, %rd5;
	mov.b32 	%r2726, 1155661824;
	st.global.u32 	[%rd3624], %r2726;
	bra.uni 	$L__BB0_8192;
$L__BB0_4580:
	add.s32 	%r2700, %r2, 1799;
	cvt.rn.f32.s32 	%f1149, %r2700;
	setp.leu.f32 	%p1799, %f1, %f1149;
	@%p1799 bra 	$L__BB0_4596;
	add.s32 	%r2712, %r2, 1803;
	cvt.rn.f32.s32 	%f1150, %r2712;
	setp.leu.f32 	%p1807, %f1, %f1150;
	@%p1807 bra 	$L__BB0_4589;
	add.s32 	%r2718, %r2, 1805;
	cvt.rn.f32.s32 	%f1151, %r2718;
	setp.leu.f32 	%p1811, %f1, %f1151;
	@%p1811 bra 	$L__BB0_4586;
	setp.neu.f32 	%p1813, %f1, %f1141;
	@%p1813 bra 	$L__BB0_4585;
	add.s64 	%rd3622, %rd1, %rd5;
	mov.b32 	%r2722, 1155653632;
	st.global.u32 	[%rd3622], %r2722;
	bra.uni 	$L__BB0_8192;
$L__BB0_4585:
	add.s64 	%rd3620, %rd1, %rd5;
	mov.b32 	%r2721, 1155645440;
	st.global.u32 	[%rd3620], %r2721;
	bra.uni 	$L__BB0_8192;
$L__BB0_4586:
	setp.neu.f32 	%p1812, %f1, %f1151;
	@%p1812 bra 	$L__BB0_4588;
	add.s64 	%rd3618, %rd1, %rd5;
	mov.b32 	%r2720, 1155637248;
	st.global.u32 	[%rd3618], %r2720;
	bra.uni 	$L__BB0_8192;
$L__BB0_4588:
	add.s64 	%rd3616, %rd1, %rd5;
	mov.b32 	%r2719, 1155629056;
	st.global.u32 	[%rd3616], %r2719;
	bra.uni 	$L__BB0_8192;
$L__BB0_4589:
	add.s32 	%r2713, %r2, 1801;
	cvt.rn.f32.s32 	%f1152, %r2713;
	setp.leu.f32 	%p1808, %f1, %f1152;
	@%p1808 bra 	$L__BB0_4593;
	setp.neu.f32 	%p1810, %f1, %f1150;
	@%p1810 bra 	$L__BB0_4592;
	add.s64 	%rd3614, %rd1, %rd5;
	mov.b32 	%r2717, 1155620864;
	st.global.u32 	[%rd3614], %r2717;
	bra.uni 	$L__BB0_8192;
$L__BB0_4592:
	add.s64 	%rd3612, %rd1, %rd5;
	mov.b32 	%r2716, 1155612672;
	st.global.u32 	[%rd3612], %r2716;
	bra.uni 	$L__BB0_8192;
$L__BB0_4593:
	setp.neu.f32 	%p1809, %f1, %f1152;
	@%p1809 bra 	$L__BB0_4595;
	add.s64 	%rd3610, %rd1, %rd5;
	mov.b32 	%r2715, 1155604480;
	st.global.u32 	[%rd3610], %r2715;
	bra.uni 	$L__BB0_8192;
$L__BB0_4595:
	add.s64 	%rd3608, %rd1, %rd5;
	mov.b32 	%r2714, 1155596288;
	st.global.u32 	[%rd3608], %r2714;
	bra.uni 	$L__BB0_8192;
$L__BB0_4596:
	add.s32 	%r2701, %r2, 1795;
	cvt.rn.f32.s32 	%f1153, %r2701;
	setp.leu.f32 	%p1800, %f1, %f1153;
	@%p1800 bra 	$L__BB0_4604;
	add.s32 	%r2707, %r2, 1797;
	cvt.rn.f32.s32 	%f1154, %r2707;
	setp.leu.f32 	%p1804, %f1, %f1154;
	@%p1804 bra 	$L__BB0_4601;
	setp.neu.f32 	%p1806, %f1, %f1149;
	@%p1806 bra 	$L__BB0_4600;
	add.s64 	%rd3606, %rd1, %rd5;
	mov.b32 	%r2711, 1155588096;
	st.global.u32 	[%rd3606], %r2711;
	bra.uni 	$L__BB0_8192;
$L__BB0_4600:
	add.s64 	%rd3604, %rd1, %rd5;
	mov.b32 	%r2710, 1155579904;
	st.global.u32 	[%rd3604], %r2710;
	bra.uni 	$L__BB0_8192;
$L__BB0_4601:
	setp.neu.f32 	%p1805, %f1, %f1154;
	@%p1805 bra 	$L__BB0_4603;
	add.s64 	%rd3602, %rd1, %rd5;
	mov.b32 	%r2709, 1155571712;
	st.global.u32 	[%rd3602], %r2709;
	bra.uni 	$L__BB0_8192;
$L__BB0_4603:
	add.s64 	%rd3600, %rd1, %rd5;
	mov.b32 	%r2708, 1155563520;
	st.global.u32 	[%rd3600], %r2708;
	bra.uni 	$L__BB0_8192;
$L__BB0_4604:
	add.s32 	%r2702, %r2, 1793;
	cvt.rn.f32.s32 	%f1155, %r2702;
	setp.leu.f32 	%p1801, %f1, %f1155;
	@%p1801 bra 	$L__BB0_4608;
	setp.neu.f32 	%p1803, %f1, %f1153;
	@%p1803 bra 	$L__BB0_4607;
	add.s64 	%rd3598, %rd1, %rd5;
	mov.b32 	%r2706, 1155555328;
	st.global.u32 	[%rd3598], %r2706;
	bra.uni 	$L__BB0_8192;
$L__BB0_4607:
	add.s64 	%rd3596, %rd1, %rd5;
	mov.b32 	%r2705, 1155547136;
	st.global.u32 	[%rd3596], %r2705;
	bra.uni 	$L__BB0_8192;
$L__BB0_4608:
	setp.neu.f32 	%p1802, %f1, %f1155;
	@%p1802 bra 	$L__BB0_4610;
	add.s64 	%rd3594, %rd1, %rd5;
	mov.b32 	%r2704, 1155538944;
	st.global.u32 	[%rd3594], %r2704;
	bra.uni 	$L__BB0_8192;
$L__BB0_4610:
	add.s64 	%rd3592, %rd1, %rd5;
	mov.b32 	%r2703, 1155530752;
	st.global.u32 	[%rd3592], %r2703;
	bra.uni 	$L__BB0_8192;
$L__BB0_4611:
	add.s32 	%r2313, %r2, 1663;
	cvt.rn.f32.s32 	%f1156, %r2313;
	setp.leu.f32 	%p1540, %f1, %f1156;
	@%p1540 bra 	$L__BB0_4867;
	add.s32 	%r2505, %r2, 1727;
	cvt.rn.f32.s32 	%f1157, %r2505;
	setp.leu.f32 	%p1668, %f1, %f1157;
	@%p1668 bra 	$L__BB0_4740;
	add.s32 	%r2601, %r2, 1759;
	cvt.rn.f32.s32 	%f1158, %r2601;
	setp.leu.f32 	%p1732, %f1, %f1158;
	@%p1732 bra 	$L__BB0_4677;
	add.s32 	%r2649, %r2, 1775;
	cvt.rn.f32.s32 	%f1159, %r2649;
	setp.leu.f32 	%p1764, %f1, %f1159;
	@%p1764 bra 	$L__BB0_4646;
	add.s32 	%r2673, %r2, 1783;
	cvt.rn.f32.s32 	%f1160, %r2673;
	setp.leu.f32 	%p1780, %f1, %f1160;
	@%p1780 bra 	$L__BB0_4631;
	add.s32 	%r2685, %r2, 1787;
	cvt.rn.f32.s32 	%f1161, %r2685;
	setp.leu.f32 	%p1788, %f1, %f1161;
	@%p1788 bra 	$L__BB0_4624;
	add.s32 	%r2691, %r2, 1789;
	cvt.rn.f32.s32 	%f1162, %r2691;
	setp.leu.f32 	%p1792, %f1, %f1162;
	@%p1792 bra 	$L__BB0_4621;
	setp.neu.f32 	%p1794, %f1, %f1028;
	@%p1794 bra 	$L__BB0_4620;
	add.s64 	%rd3590, %rd1, %rd5;
	mov.b32 	%r2695, 1155522560;
	st.global.u32 	[%rd3590], %r2695;
	bra.uni 	$L__BB0_8192;
$L__BB0_4620:
	add.s64 	%rd3588, %rd1, %rd5;
	mov.b32 	%r2694, 1155514368;
	st.global.u32 	[%rd3588], %r2694;
	bra.uni 	$L__BB0_8192;
$L__BB0_4621:
	setp.neu.f32 	%p1793, %f1, %f1162;
	@%p1793 bra 	$L__BB0_4623;
	add.s64 	%rd3586, %rd1, %rd5;
	mov.b32 	%r2693, 1155506176;
	st.global.u32 	[%rd3586], %r2693;
	bra.uni 	$L__BB0_8192;
$L__BB0_4623:
	add.s64 	%rd3584, %rd1, %rd5;
	mov.b32 	%r2692, 1155497984;
	st.global.u32 	[%rd3584], %r2692;
	bra.uni 	$L__BB0_8192;
$L__BB0_4624:
	add.s32 	%r2686, %r2, 1785;
	cvt.rn.f32.s32 	%f1163, %r2686;
	setp.leu.f32 	%p1789, %f1, %f1163;
	@%p1789 bra 	$L__BB0_4628;
	setp.neu.f32 	%p1791, %f1, %f1161;
	@%p1791 bra 	$L__BB0_4627;
	add.s64 	%rd3582, %rd1, %rd5;
	mov.b32 	%r2690, 1155489792;
	st.global.u32 	[%rd3582], %r2690;
	bra.uni 	$L__BB0_8192;
$L__BB0_4627:
	add.s64 	%rd3580, %rd1, %rd5;
	mov.b32 	%r2689, 1155481600;
	st.global.u32 	[%rd3580], %r2689;
	bra.uni 	$L__BB0_8192;
$L__BB0_4628:
	setp.neu.f32 	%p1790, %f1, %f1163;
	@%p1790 bra 	$L__BB0_4630;
	add.s64 	%rd3578, %rd1, %rd5;
	mov.b32 	%r2688, 1155473408;
	st.global.u32 	[%rd3578], %r2688;
	bra.uni 	$L__BB0_8192;
$L__BB0_4630:
	add.s64 	%rd3576, %rd1, %rd5;
	mov.b32 	%r2687, 1155465216;
	st.global.u32 	[%rd3576], %r2687;
	bra.uni 	$L__BB0_8192;
$L__BB0_4631:
	add.s32 	%r2674, %r2, 1779;
	cvt.rn.f32.s32 	%f1164, %r2674;
	setp.leu.f32 	%p1781, %f1, %f1164;
	@%p1781 bra 	$L__BB0_4639;
	add.s32 	%r2680, %r2, 1781;
	cvt.rn.f32.s32 	%f1165, %r2680;
	setp.leu.f32 	%p1785, %f1, %f1165;
	@%p1785 bra 	$L__BB0_4636;
	setp.neu.f32 	%p1787, %f1, %f1160;
	@%p1787 bra 	$L__BB0_4635;
	add.s64 	%rd3574, %rd1, %rd5;
	mov.b32 	%r2684, 1155457024;
	st.global.u32 	[%rd3574], %r2684;
	bra.uni 	$L__BB0_8192;
$L__BB0_4635:
	add.s64 	%rd3572, %rd1, %rd5;
	mov.b32 	%r2683, 1155448832;
	st.global.u32 	[%rd3572], %r2683;
	bra.uni 	$L__BB0_8192;
$L__BB0_4636:
	setp.neu.f32 	%p1786, %f1, %f1165;
	@%p1786 bra 	$L__BB0_4638;
	add.s64 	%rd3570, %rd1, %rd5;
	mov.b32 	%r2682, 1155440640;
	st.global.u32 	[%rd3570], %r2682;
	bra.uni 	$L__BB0_8192;
$L__BB0_4638:
	add.s64 	%rd3568, %rd1, %rd5;
	mov.b32 	%r2681, 1155432448;
	st.global.u32 	[%rd3568], %r2681;
	bra.uni 	$L__BB0_8192;
$L__BB0_4639:
	add.s32 	%r2675, %r2, 1777;
	cvt.rn.f32.s32 	%f1166, %r2675;
	setp.leu.f32 	%p1782, %f1, %f1166;
	@%p1782 bra 	$L__BB0_4643;
	setp.neu.f32 	%p1784, %f1, %f1164;
	@%p1784 bra 	$L__BB0_4642;
	add.s64 	%rd3566, %rd1, %rd5;
	mov.b32 	%r2679, 1155424256;
	st.global.u32 	[%rd3566], %r2679;
	bra.uni 	$L__BB0_8192;
$L__BB0_4642:
	add.s64 	%rd3564, %rd1, %rd5;
	mov.b32 	%r2678, 1155416064;
	st.global.u32 	[%rd3564], %r2678;
	bra.uni 	$L__BB0_8192;
$L__BB0_4643:
	setp.neu.f32 	%p1783, %f1, %f1166;
	@%p1783 bra 	$L__BB0_4645;
	add.s64 	%rd3562, %rd1, %rd5;
	mov.b32 	%r2677, 1155407872;
	st.global.u32 	[%rd3562], %r2677;
	bra.uni 	$L__BB0_8192;
$L__BB0_4645:
	add.s64 	%rd3560, %rd1, %rd5;
	mov.b32 	%r2676, 1155399680;
	st.global.u32 	[%rd3560], %r2676;
	bra.uni 	$L__BB0_8192;
$L__BB0_4646:
	add.s32 	%r2650, %r2, 1767;
	cvt.rn.f32.s32 	%f1167, %r2650;
	setp.leu.f32 	%p1765, %f1, %f1167;
	@%p1765 bra 	$L__BB0_4662;
	add.s32 	%r2662, %r2, 1771;
	cvt.rn.f32.s32 	%f1168, %r2662;
	setp.leu.f32 	%p1773, %f1, %f1168;
	@%p1773 bra 	$L__BB0_4655;
	add.s32 	%r2668, %r2, 1773;
	cvt.rn.f32.s32 	%f1169, %r2668;
	setp.leu.f32 	%p1777, %f1, %f1169;
	@%p1777 bra 	$L__BB0_4652;
	setp.neu.f32 	%p1779, %f1, %f1159;
	@%p1779 bra 	$L__BB0_4651;
	add.s64 	%rd3558, %rd1, %rd5;
	mov.b32 	%r2672, 1155391488;
	st.global.u32 	[%rd3558], %r2672;
	bra.uni 	$L__BB0_8192;
$L__BB0_4651:
	add.s64 	%rd3556, %rd1, %rd5;
	mov.b32 	%r2671, 1155383296;
	st.global.u32 	[%rd3556], %r2671;
	bra.uni 	$L__BB0_8192;
$L__BB0_4652:
	setp.neu.f32 	%p1778, %f1, %f1169;
	@%p1778 bra 	$L__BB0_4654;
	add.s64 	%rd3554, %rd1, %rd5;
	mov.b32 	%r2670, 1155375104;
	st.global.u32 	[%rd3554], %r2670;
	bra.uni 	$L__BB0_8192;
$L__BB0_4654:
	add.s64 	%rd3552, %rd1, %rd5;
	mov.b32 	%r2669, 1155366912;
	st.global.u32 	[%rd3552], %r2669;
	bra.uni 	$L__BB0_8192;
$L__BB0_4655:
	add.s32 	%r2663, %r2, 1769;
	cvt.rn.f32.s32 	%f1170, %r2663;
	setp.leu.f32 	%p1774, %f1, %f1170;
	@%p1774 bra 	$L__BB0_4659;
	setp.neu.f32 	%p1776, %f1, %f1168;
	@%p1776 bra 	$L__BB0_4658;
	add.s64 	%rd3550, %rd1, %rd5;
	mov.b32 	%r2667, 1155358720;
	st.global.u32 	[%rd3550], %r2667;
	bra.uni 	$L__BB0_8192;
$L__BB0_4658:
	add.s64 	%rd3548, %rd1, %rd5;
	mov.b32 	%r2666, 1155350528;
	st.global.u32 	[%rd3548], %r2666;
	bra.uni 	$L__BB0_8192;
$L__BB0_4659:
	setp.neu.f32 	%p1775, %f1, %f1170;
	@%p1775 bra 	$L__BB0_4661;
	add.s64 	%rd3546, %rd1, %rd5;
	mov.b32 	%r2665, 1155342336;
	st.global.u32 	[%rd3546], %r2665;
	bra.uni 	$L__BB0_8192;
$L__BB0_4661:
	add.s64 	%rd3544, %rd1, %rd5;
	mov.b32 	%r2664, 1155334144;
	st.global.u32 	[%rd3544], %r2664;
	bra.uni 	$L__BB0_8192;
$L__BB0_4662:
	add.s32 	%r2651, %r2, 1763;
	cvt.rn.f32.s32 	%f1171, %r2651;
	setp.leu.f32 	%p1766, %f1, %f1171;
	@%p1766 bra 	$L__BB0_4670;
	add.s32 	%r2657, %r2, 1765;
	cvt.rn.f32.s32 	%f1172, %r2657;
	setp.leu.f32 	%p1770, %f1, %f1172;
	@%p1770 bra 	$L__BB0_4667;
	setp.neu.f32 	%p1772, %f1, %f1167;
	@%p1772 bra 	$L__BB0_4666;
	add.s64 	%rd3542, %rd1, %rd5;
	mov.b32 	%r2661, 1155325952;
	st.global.u32 	[%rd3542], %r2661;
	bra.uni 	$L__BB0_8192;
$L__BB0_4666:
	add.s64 	%rd3540, %rd1, %rd5;
	mov.b32 	%r2660, 1155317760;
	st.global.u32 	[%rd3540], %r2660;
	bra.uni 	$L__BB0_8192;
$L__BB0_4667:
	setp.neu.f32 	%p1771, %f1, %f1172;
	@%p1771 bra 	$L__BB0_4669;
	add.s64 	%rd3538, %rd1, %rd5;
	mov.b32 	%r2659, 1155309568;
	st.global.u32 	[%rd3538], %r2659;
	bra.uni 	$L__BB0_8192;
$L__BB0_4669:
	add.s64 	%rd3536, %rd1, %rd5;
	mov.b32 	%r2658, 1155301376;
	st.global.u32 	[%rd3536], %r2658;
	bra.uni 	$L__BB0_8192;
$L__BB0_4670:
	add.s32 	%r2652, %r2, 1761;
	cvt.rn.f32.s32 	%f1173, %r2652;
	setp.leu.f32 	%p1767, %f1, %f1173;
	@%p1767 bra 	$L__BB0_4674;
	setp.neu.f32 	%p1769, %f1, %f1171;
	@%p1769 bra 	$L__BB0_4673;
	add.s64 	%rd3534, %rd1, %rd5;
	mov.b32 	%r2656, 1155293184;
	st.global.u32 	[%rd3534], %r2656;
	bra.uni 	$L__BB0_8192;
$L__BB0_4673:
	add.s64 	%rd3532, %rd1, %rd5;
	mov.b32 	%r2655, 1155284992;
	st.global.u32 	[%rd3532], %r2655;
	bra.uni 	$L__BB0_8192;
$L__BB0_4674:
	setp.neu.f32 	%p1768, %f1, %f1173;
	@%p1768 bra 	$L__BB0_4676;
	add.s64 	%rd3530, %rd1, %rd5;
	mov.b32 	%r2654, 1155276800;
	st.global.u32 	[%rd3530], %r2654;
	bra.uni 	$L__BB0_8192;
$L__BB0_4676:
	add.s64 	%rd3528, %rd1, %rd5;
	mov.b32 	%r2653, 1155268608;
	st.global.u32 	[%rd3528], %r2653;
	bra.uni 	$L__BB0_8192;
$L__BB0_4677:
	add.s32 	%r2602, %r2, 1743;
	cvt.rn.f32.s32 	%f1174, %r2602;
	setp.leu.f32 	%p1733, %f1, %f1174;
	@%p1733 bra 	$L__BB0_4709;
	add.s32 	%r2626, %r2, 1751;
	cvt.rn.f32.s32 	%f1175, %r2626;
	setp.leu.f32 	%p1749, %f1, %f1175;
	@%p1749 bra 	$L__BB0_4694;
	add.s32 	%r2638, %r2, 1755;
	cvt.rn.f32.s32 	%f1176, %r2638;
	setp.leu.f32 	%p1757, %f1, %f1176;
	@%p1757 bra 	$L__BB0_4687;
	add.s32 	%r2644, %r2, 1757;
	cvt.rn.f32.s32 	%f1177, %r2644;
	setp.leu.f32 	%p1761, %f1, %f1177;
	@%p1761 bra 	$L__BB0_4684;
	setp.neu.f32 	%p1763, %f1, %f1158;
	@%p1763 bra 	$L__BB0_4683;
	add.s64 	%rd3526, %rd1, %rd5;
	mov.b32 	%r2648, 1155260416;
	st.global.u32 	[%rd3526], %r2648;
	bra.uni 	$L__BB0_8192;
$L__BB0_4683:
	add.s64 	%rd3524, %rd1, %rd5;
	mov.b32 	%r2647, 1155252224;
	st.global.u32 	[%rd3524], %r2647;
	bra.uni 	$L__BB0_8192;
$L__BB0_4684:
	setp.neu.f32 	%p1762, %f1, %f1177;
	@%p1762 bra 	$L__BB0_4686;
	add.s64 	%rd3522, %rd1, %rd5;
	mov.b32 	%r2646, 1155244032;
	st.global.u32 	[%rd3522], %r2646;
	bra.uni 	$L__BB0_8192;
$L__BB0_4686:
	add.s64 	%rd3520, %rd1, %rd5;
	mov.b32 	%r2645, 1155235840;
	st.global.u32 	[%rd3520], %r2645;
	bra.uni 	$L__BB0_8192;
$L__BB0_4687:
	add.s32 	%r2639, %r2, 1753;
	cvt.rn.f32.s32 	%f1178, %r2639;
	setp.leu.f32 	%p1758, %f1, %f1178;
	@%p1758 bra 	$L__BB0_4691;
	setp.neu.f32 	%p1760, %f1, %f1176;
	@%p1760 bra 	$L__BB0_4690;
	add.s64 	%rd3518, %rd1, %rd5;
	mov.b32 	%r2643, 1155227648;
	st.global.u32 	[%rd3518], %r2643;
	bra.uni 	$L__BB0_8192;
$L__BB0_4690:
	add.s64 	%rd3516, %rd1, %rd5;
	mov.b32 	%r2642, 1155219456;
	st.global.u32 	[%rd3516], %r2642;
	bra.uni 	$L__BB0_8192;
$L__BB0_4691:
	setp.neu.f32 	%p1759, %f1, %f1178;
	@%p1759 bra 	$L__BB0_4693;
	add.s64 	%rd3514, %rd1, %rd5;
	mov.b32 	%r2641, 1155211264;
	st.global.u32 	[%rd3514], %r2641;
	bra.uni 	$L__BB0_8192;
$L__BB0_4693:
	add.s64 	%rd3512, %rd1, %rd5;
	mov.b32 	%r2640, 1155203072;
	st.global.u32 	[%rd3512], %r2640;
	bra.uni 	$L__BB0_8192;
$L__BB0_4694:
	add.s32 	%r2627, %r2, 1747;
	cvt.rn.f32.s32 	%f1179, %r2627;
	setp.leu.f32 	%p1750, %f1, %f1179;
	@%p1750 bra 	$L__BB0_4702;
	add.s32 	%r2633, %r2, 1749;
	cvt.rn.f32.s32 	%f1180, %r2633;
	setp.leu.f32 	%p1754, %f1, %f1180;
	@%p1754 bra 	$L__BB0_4699;
	setp.neu.f32 	%p1756, %f1, %f1175;
	@%p1756 bra 	$L__BB0_4698;
	add.s64 	%rd3510, %rd1, %rd5;
	mov.b32 	%r2637, 1155194880;
	st.global.u32 	[%rd3510], %r2637;
	bra.uni 	$L__BB0_8192;
$L__BB0_4698:
	add.s64 	%rd3508, %rd1, %rd5;
	mov.b32 	%r2636, 1155186688;
	st.global.u32 	[%rd3508], %r2636;
	bra.uni 	$L__BB0_8192;
$L__BB0_4699:
	setp.neu.f32 	%p1755, %f1, %f1180;
	@%p1755 bra 	$L__BB0_4701;
	add.s64 	%rd3506, %rd1, %rd5;
	mov.b32 	%r2635, 1155178496;
	st.global.u32 	[%rd3506], %r2635;
	bra.uni 	$L__BB0_8192;
$L__BB0_4701:
	add.s64 	%rd3504, %rd1, %rd5;
	mov.b32 	%r2634, 1155170304;
	st.global.u32 	[%rd3504], %r2634;
	bra.uni 	$L__BB0_8192;
$L__BB0_4702:
	add.s32 	%r2628, %r2, 1745;
	cvt.rn.f32.s32 	%f1181, %r2628;
	setp.leu.f32 	%p1751, %f1, %f1181;
	@%p1751 bra 	$L__BB0_4706;
	setp.neu.f32 	%p1753, %f1, %f1179;
	@%p1753 bra 	$L__BB0_4705;
	add.s64 	%rd3502, %rd1, %rd5;
	mov.b32 	%r2632, 1155162112;
	st.global.u32 	[%rd3502], %r2632;
	bra.uni 	$L__BB0_8192;
$L__BB0_4705:
	add.s64 	%rd3500, %rd1, %rd5;
	mov.b32 	%r2631, 1155153920;
	st.global.u32 	[%rd3500], %r2631;
	bra.uni 	$L__BB0_8192;
$L__BB0_4706:
	setp.neu.f32 	%p1752, %f1, %f1181;
	@%p1752 bra 	$L__BB0_4708;
	add.s64 	%rd3498, %rd1, %rd5;
	mov.b32 	%r2630, 1155145728;
	st.global.u32 	[%rd3498], %r2630;
	bra.uni 	$L__BB0_8192;
$L__BB0_4708:
	add.s64 	%rd3496, %rd1, %rd5;
	mov.b32 	%r2629, 1155137536;
	st.global.u32 	[%rd3496], %r2629;
	bra.uni 	$L__BB0_8192;
$L__BB0_4709:
	add.s32 	%r2603, %r2, 1735;
	cvt.rn.f32.s32 	%f1182, %r2603;
	setp.leu.f32 	%p1734, %f1, %f1182;
	@%p1734 bra 	$L__BB0_4725;
	add.s32 	%r2615, %r2, 1739;
	cvt.rn.f32.s32 	%f1183, %r2615;
	setp.leu.f32 	%p1742, %f1, %f1183;
	@%p1742 bra 	$L__BB0_4718;
	add.s32 	%r2621, %r2, 1741;
	cvt.rn.f32.s32 	%f1184, %r2621;
	setp.leu.f32 	%p1746, %f1, %f1184;
	@%p1746 bra 	$L__BB0_4715;
	setp.neu.f32 	%p1748, %f1, %f1174;
	@%p1748 bra 	$L__BB0_4714;
	add.s64 	%rd3494, %rd1, %rd5;
	mov.b32 	%r2625, 1155129344;
	st.global.u32 	[%rd3494], %r2625;
	bra.uni 	$L__BB0_8192;
$L__BB0_4714:
	add.s64 	%rd3492, %rd1, %rd5;
	mov.b32 	%r2624, 1155121152;
	st.global.u32 	[%rd3492], %r2624;
	bra.uni 	$L__BB0_8192;
$L__BB0_4715:
	setp.neu.f32 	%p1747, %f1, %f1184;
	@%p1747 bra 	$L__BB0_4717;
	add.s64 	%rd3490, %rd1, %rd5;
	mov.b32 	%r2623, 1155112960;
	st.global.u32 	[%rd3490], %r2623;
	bra.uni 	$L__BB0_8192;
$L__BB0_4717:
	add.s64 	%rd3488, %rd1, %rd5;
	mov.b32 	%r2622, 1155104768;
	st.global.u32 	[%rd3488], %r2622;
	bra.uni 	$L__BB0_8192;
$L__BB0_4718:
	add.s32 	%r2616, %r2, 1737;
	cvt.rn.f32.s32 	%f1185, %r2616;
	setp.leu.f32 	%p1743, %f1, %f1185;
	@%p1743 bra 	$L__BB0_4722;
	setp.neu.f32 	%p1745, %f1, %f1183;
	@%p1745 bra 	$L__BB0_4721;
	add.s64 	%rd3486, %rd1, %rd5;
	mov.b32 	%r2620, 1155096576;
	st.global.u32 	[%rd3486], %r2620;
	bra.uni 	$L__BB0_8192;
$L__BB0_4721:
	add.s64 	%rd3484, %rd1, %rd5;
	mov.b32 	%r2619, 1155088384;
	st.global.u32 	[%rd3484], %r2619;
	bra.uni 	$L__BB0_8192;
$L__BB0_4722:
	setp.neu.f32 	%p1744, %f1, %f1185;
	@%p1744 bra 	$L__BB0_4724;
	add.s64 	%rd3482, %rd1, %rd5;
	mov.b32 	%r2618, 1155080192;
	st.global.u32 	[%rd3482], %r2618;
	bra.uni 	$L__BB0_8192;
$L__BB0_4724:
	add.s64 	%rd3480, %rd1, %rd5;
	mov.b32 	%r2617, 1155072000;
	st.global.u32 	[%rd3480], %r2617;
	bra.uni 	$L__BB0_8192;
$L__BB0_4725:
	add.s32 	%r2604, %r2, 1731;
	cvt.rn.f32.s32 	%f1186, %r2604;
	setp.leu.f32 	%p1735, %f1, %f1186;
	@%p1735 bra 	$L__BB0_4733;
	add.s32 	%r2610, %r2, 1733;
	cvt.rn.f32.s32 	%f1187, %r2610;
	setp.leu.f32 	%p1739, %f1, %f1187;
	@%p1739 bra 	$L__BB0_4730;
	setp.neu.f32 	%p1741, %f1, %f1182;
	@%p1741 bra 	$L__BB0_4729;
	add.s64 	%rd3478, %rd1, %rd5;
	mov.b32 	%r2614, 1155063808;
	st.global.u32 	[%rd3478], %r2614;
	bra.uni 	$L__BB0_8192;
$L__BB0_4729:
	add.s64 	%rd3476, %rd1, %rd5;
	mov.b32 	%r2613, 1155055616;
	st.global.u32 	[%rd3476], %r2613;
	bra.uni 	$L__BB0_8192;
$L__BB0_4730:
	setp.neu.f32 	%p1740, %f1, %f1187;
	@%p1740 bra 	$L__BB0_4732;
	add.s64 	%rd3474, %rd1, %rd5;
	mov.b32 	%r2612, 1155047424;
	st.global.u32 	[%rd3474], %r2612;
	bra.uni 	$L__BB0_8192;
$L__BB0_4732:
	add.s64 	%rd3472, %rd1, %rd5;
	mov.b32 	%r2611, 1155039232;
	st.global.u32 	[%rd3472], %r2611;
	bra.uni 	$L__BB0_8192;
$L__BB0_4733:
	add.s32 	%r2605, %r2, 1729;
	cvt.rn.f32.s32 	%f1188, %r2605;
	setp.leu.f32 	%p1736, %f1, %f1188;
	@%p1736 bra 	$L__BB0_4737;
	setp.neu.f32 	%p1738, %f1, %f1186;
	@%p1738 bra 	$L__BB0_4736;
	add.s64 	%rd3470, %rd1, %rd5;
	mov.b32 	%r2609, 1155031040;
	st.global.u32 	[%rd3470], %r2609;
	bra.uni 	$L__BB0_8192;
$L__BB0_4736:
	add.s64 	%rd3468, %rd1, %rd5;
	mov.b32 	%r2608, 1155022848;
	st.global.u32 	[%rd3468], %r2608;
	bra.uni 	$L__BB0_8192;
$L__BB0_4737:
	setp.neu.f32 	%p1737, %f1, %f1188;
	@%p1737 bra 	$L__BB0_4739;
	add.s64 	%rd3466, %rd1, %rd5;
	mov.b32 	%r2607, 1155014656;
	st.global.u32 	[%rd3466], %r2607;
	bra.uni 	$L__BB0_8192;
$L__BB0_4739:
	add.s64 	%rd3464, %rd1, %rd5;
	mov.b32 	%r2606, 1155006464;
	st.global.u32 	[%rd3464], %r2606;
	bra.uni 	$L__BB0_8192;
$L__BB0_4740:
	add.s32 	%r2506, %r2, 1695;
	cvt.rn.f32.s32 	%f1189, %r2506;
	setp.leu.f32 	%p1669, %f1, %f1189;
	@%p1669 bra 	$L__BB0_4804;
	add.s32 	%r2554, %r2, 1711;
	cvt.rn.f32.s32 	%f1190, %r2554;
	setp.leu.f32 	%p1701, %f1, %f1190;
	@%p1701 bra 	$L__BB0_4773;
	add.s32 	%r2578, %r2, 1719;
	cvt.rn.f32.s32 	%f1191, %r2578;
	setp.leu.f32 	%p1717, %f1, %f1191;
	@%p1717 bra 	$L__BB0_4758;
	add.s32 	%r2590, %r2, 1723;
	cvt.rn.f32.s32 	%f1192, %r2590;
	setp.leu.f32 	%p1725, %f1, %f1192;
	@%p1725 bra 	$L__BB0_4751;
	add.s32 	%r2596, %r2, 1725;
	cvt.rn.f32.s32 	%f1193, %r2596;
	setp.leu.f32 	%p1729, %f1, %f1193;
	@%p1729 bra 	$L__BB0_4748;
	setp.neu.f32 	%p1731, %f1, %f1157;
	@%p1731 bra 	$L__BB0_4747;
	add.s64 	%rd3462, %rd1, %rd5;
	mov.b32 	%r2600, 1154998272;
	st.global.u32 	[%rd3462], %r2600;
	bra.uni 	$L__BB0_8192;
$L__BB0_4747:
	add.s64 	%rd3460, %rd1, %rd5;
	mov.b32 	%r2599, 1154990080;
	st.global.u32 	[%rd3460], %r2599;
	bra.uni 	$L__BB0_8192;
$L__BB0_4748:
	setp.neu.f32 	%p1730, %f1, %f1193;
	@%p1730 bra 	$L__BB0_4750;
	add.s64 	%rd3458, %rd1, %rd5;
	mov.b32 	%r2598, 1154981888;
	st.global.u32 	[%rd3458], %r2598;
	bra.uni 	$L__BB0_8192;
$L__BB0_4750:
	add.s64 	%rd3456, %rd1, %rd5;
	mov.b32 	%r2597, 1154973696;
	st.global.u32 	[%rd3456], %r2597;
	bra.uni 	$L__BB0_8192;
$L__BB0_4751:
	add.s32 	%r2591, %r2, 1721;
	cvt.rn.f32.s32 	%f1194, %r2591;
	setp.leu.f32 	%p1726, %f1, %f1194;
	@%p1726 bra 	$L__BB0_4755;
	setp.neu.f32 	%p1728, %f1, %f1192;
	@%p1728 bra 	$L__BB0_4754;
	add.s64 	%rd3454, %rd1, %rd5;
	mov.b32 	%r2595, 1154965504;
	st.global.u32 	[%rd3454], %r2595;
	bra.uni 	$L__BB0_8192;
$L__BB0_4754:
	add.s64 	%rd3452, %rd1, %rd5;
	mov.b32 	%r2594, 1154957312;
	st.global.u32 	[%rd3452], %r2594;
	bra.uni 	$L__BB0_8192;
$L__BB0_4755:
	setp.neu.f32 	%p1727, %f1, %f1194;
	@%p1727 bra 	$L__BB0_4757;
	add.s64 	%rd3450, %rd1, %rd5;
	mov.b32 	%r2593, 1154949120;
	st.global.u32 	[%rd3450], %r2593;
	bra.uni 	$L__BB0_8192;
$L__BB0_4757:
	add.s64 	%rd3448, %rd1, %rd5;
	mov.b32 	%r2592, 1154940928;
	st.global.u32 	[%rd3448], %r2592;
	bra.uni 	$L__BB0_8192;
$L__BB0_4758:
	add.s32 	%r2579, %r2, 1715;
	cvt.rn.f32.s32 	%f1195, %r2579;
	setp.leu.f32 	%p1718, %f1, %f1195;
	@%p1718 bra 	$L__BB0_4766;
	add.s32 	%r2585, %r2, 1717;
	cvt.rn.f32.s32 	%f1196, %r2585;
	setp.leu.f32 	%p1722, %f1, %f1196;
	@%p1722 bra 	$L__BB0_4763;
	setp.neu.f32 	%p1724, %f1, %f1191;
	@%p1724 bra 	$L__BB0_4762;
	add.s64 	%rd3446, %rd1, %rd5;
	mov.b32 	%r2589, 1154932736;
	st.global.u32 	[%rd3446], %r2589;
	bra.uni 	$L__BB0_8192;
$L__BB0_4762:
	add.s64 	%rd3444, %rd1, %rd5;
	mov.b32 	%r2588, 1154924544;
	st.global.u32 	[%rd3444], %r2588;
	bra.uni 	$L__BB0_8192;
$L__BB0_4763:
	setp.neu.f32 	%p1723, %f1, %f1196;
	@%p1723 bra 	$L__BB0_4765;
	add.s64 	%rd3442, %rd1, %rd5;
	mov.b32 	%r2587, 1154916352;
	st.global.u32 	[%rd3442], %r2587;
	bra.uni 	$L__BB0_8192;
$L__BB0_4765:
	add.s64 	%rd3440, %rd1, %rd5;
	mov.b32 	%r2586, 1154908160;
	st.global.u32 	[%rd3440], %r2586;
	bra.uni 	$L__BB0_8192;
$L__BB0_4766:
	add.s32 	%r2580, %r2, 1713;
	cvt.rn.f32.s32 	%f1197, %r2580;
	setp.leu.f32 	%p1719, %f1, %f1197;
	@%p1719 bra 	$L__BB0_4770;
	setp.neu.f32 	%p1721, %f1, %f1195;
	@%p1721 bra 	$L__BB0_4769;
	add.s64 	%rd3438, %rd1, %rd5;
	mov.b32 	%r2584, 1154899968;
	st.global.u32 	[%rd3438], %r2584;
	bra.uni 	$L__BB0_8192;
$L__BB0_4769:
	add.s64 	%rd3436, %rd1, %rd5;
	mov.b32 	%r2583, 1154891776;
	st.global.u32 	[%rd3436], %r2583;
	bra.uni 	$L__BB0_8192;
$L__BB0_4770:
	setp.neu.f32 	%p1720, %f1, %f1197;
	@%p1720 bra 	$L__BB0_4772;
	add.s64 	%rd3434, %rd1, %rd5;
	mov.b32 	%r2582, 1154883584;
	st.global.u32 	[%rd3434], %r2582;
	bra.uni 	$L__BB0_8192;
$L__BB0_4772:
	add.s64 	%rd3432, %rd1, %rd5;
	mov.b32 	%r2581, 1154875392;
	st.global.u32 	[%rd3432], %r2581;
	bra.uni 	$L__BB0_8192;
$L__BB0_4773:
	add.s32 	%r2555, %r2, 1703;
	cvt.rn.f32.s32 	%f1198, %r2555;
	setp.leu.f32 	%p1702, %f1, %f1198;
	@%p1702 bra 	$L__BB0_4789;
	add.s32 	%r2567, %r2, 1707;
	cvt.rn.f32.s32 	%f1199, %r2567;
	setp.leu.f32 	%p1710, %f1, %f1199;
	@%p1710 bra 	$L__BB0_4782;
	add.s32 	%r2573, %r2, 1709;
	cvt.rn.f32.s32 	%f1200, %r2573;
	setp.leu.f32 	%p1714, %f1, %f1200;
	@%p1714 bra 	$L__BB0_4779;
	setp.neu.f32 	%p1716, %f1, %f1190;
	@%p1716 bra 	$L__BB0_4778;
	add.s64 	%rd3430, %rd1, %rd5;
	mov.b32 	%r2577, 1154867200;
	st.global.u32 	[%rd3430], %r2577;
	bra.uni 	$L__BB0_8192;
$L__BB0_4778:
	add.s64 	%rd3428, %rd1, %rd5;
	mov.b32 	%r2576, 1154859008;
	st.global.u32 	[%rd3428], %r2576;
	bra.uni 	$L__BB0_8192;
$L__BB0_4779:
	setp.neu.f32 	%p1715, %f1, %f1200;
	@%p1715 bra 	$L__BB0_4781;
	add.s64 	%rd3426, %rd1, %rd5;
	mov.b32 	%r2575, 1154850816;
	st.global.u32 	[%rd3426], %r2575;
	bra.uni 	$L__BB0_8192;
$L__BB0_4781:
	add.s64 	%rd3424, %rd1, %rd5;
	mov.b32 	%r2574, 1154842624;
	st.global.u32 	[%rd3424], %r2574;
	bra.uni 	$L__BB0_8192;
$L__BB0_4782:
	add.s32 	%r2568, %r2, 1705;
	cvt.rn.f32.s32 	%f1201, %r2568;
	setp.leu.f32 	%p1711, %f1, %f1201;
	@%p1711 bra 	$L__BB0_4786;
	setp.neu.f32 	%p1713, %f1, %f1199;
	@%p1713 bra 	$L__BB0_4785;
	add.s64 	%rd3422, %rd1, %rd5;
	mov.b32 	%r2572, 1154834432;
	st.global.u32 	[%rd3422], %r2572;
	bra.uni 	$L__BB0_8192;
$L__BB0_4785:
	add.s64 	%rd3420, %rd1, %rd5;
	mov.b32 	%r2571, 1154826240;
	st.global.u32 	[%rd3420], %r2571;
	bra.uni 	$L__BB0_8192;
$L__BB0_4786:
	setp.neu.f32 	%p1712, %f1, %f1201;
	@%p1712 bra 	$L__BB0_4788;
	add.s64 	%rd3418, %rd1, %rd5;
	mov.b32 	%r2570, 1154818048;
	st.global.u32 	[%rd3418], %r2570;
	bra.uni 	$L__BB0_8192;
$L__BB0_4788:
	add.s64 	%rd3416, %rd1, %rd5;
	mov.b32 	%r2569, 1154809856;
	st.global.u32 	[%rd3416], %r2569;
	bra.uni 	$L__BB0_8192;
$L__BB0_4789:
	add.s32 	%r2556, %r2, 1699;
	cvt.rn.f32.s32 	%f1202, %r2556;
	setp.leu.f32 	%p1703, %f1, %f1202;
	@%p1703 bra 	$L__BB0_4797;
	add.s32 	%r2562, %r2, 1701;
	cvt.rn.f32.s32 	%f1203, %r2562;
	setp.leu.f32 	%p1707, %f1, %f1203;
	@%p1707 bra 	$L__BB0_4794;
	setp.neu.f32 	%p1709, %f1, %f1198;
	@%p1709 bra 	$L__BB0_4793;
	add.s64 	%rd3414, %rd1, %rd5;
	mov.b32 	%r2566, 1154801664;
	st.global.u32 	[%rd3414], %r2566;
	bra.uni 	$L__BB0_8192;
$L__BB0_4793:
	add.s64 	%rd3412, %rd1, %rd5;
	mov.b32 	%r2565, 1154793472;
	st.global.u32 	[%rd3412], %r2565;
	bra.uni 	$L__BB0_8192;
$L__BB0_4794:
	setp.neu.f32 	%p1708, %f1, %f1203;
	@%p1708 bra 	$L__BB0_4796;
	add.s64 	%rd3410, %rd1, %rd5;
	mov.b32 	%r2564, 1154785280;
	st.global.u32 	[%rd3410], %r2564;
	bra.uni 	$L__BB0_8192;
$L__BB0_4796:
	add.s64 	%rd3408, %rd1, %rd5;
	mov.b32 	%r2563, 1154777088;
	st.global.u32 	[%rd3408], %r2563;
	bra.uni 	$L__BB0_8192;
$L__BB0_4797:
	add.s32 	%r2557, %r2, 1697;
	cvt.rn.f32.s32 	%f1204, %r2557;
	setp.leu.f32 	%p1704, %f1, %f1204;
	@%p1704 bra 	$L__BB0_4801;
	setp.neu.f32 	%p1706, %f1, %f1202;
	@%p1706 bra 	$L__BB0_4800;
	add.s64 	%rd3406, %rd1, %rd5;
	mov.b32 	%r2561, 1154768896;
	st.global.u32 	[%rd3406], %r2561;
	bra.uni 	$L__BB0_8192;
$L__BB0_4800:
	add.s64 	%rd3404, %rd1, %rd5;
	mov.b32 	%r2560, 1154760704;
	st.global.u32 	[%rd3404], %r2560;
	bra.uni 	$L__BB0_8192;
$L__BB0_4801:
	setp.neu.f32 	%p1705, %f1, %f1204;
	@%p1705 bra 	$L__BB0_4803;
	add.s64 	%rd3402, %rd1, %rd5;
	mov.b32 	%r2559, 1154752512;
	st.global.u32 	[%rd3402], %r2559;
	bra.uni 	$L__BB0_8192;
$L__BB0_4803:
	add.s64 	%rd3400, %rd1, %rd5;
	mov.b32 	%r2558, 1154744320;
	st.global.u32 	[%rd3400], %r2558;
	bra.uni 	$L__BB0_8192;
$L__BB0_4804:
	add.s32 	%r2507, %r2, 1679;
	cvt.rn.f32.s32 	%f1205, %r2507;
	setp.leu.f32 	%p1670, %f1, %f1205;
	@%p1670 bra 	$L__BB0_4836;
	add.s32 	%r2531, %r2, 1687;
	cvt.rn.f32.s32 	%f1206, %r2531;
	setp.leu.f32 	%p1686, %f1, %f1206;
	@%p1686 bra 	$L__BB0_4821;
	add.s32 	%r2543, %r2, 1691;
	cvt.rn.f32.s32 	%f1207, %r2543;
	setp.leu.f32 	%p1694, %f1, %f1207;
	@%p1694 bra 	$L__BB0_4814;
	add.s32 	%r2549, %r2, 1693;
	cvt.rn.f32.s32 	%f1208, %r2549;
	setp.leu.f32 	%p1698, %f1, %f1208;
	@%p1698 bra 	$L__BB0_4811;
	setp.neu.f32 	%p1700, %f1, %f1189;
	@%p1700 bra 	$L__BB0_4810;
	add.s64 	%rd3398, %rd1, %rd5;
	mov.b32 	%r2553, 1154736128;
	st.global.u32 	[%rd3398], %r2553;
	bra.uni 	$L__BB0_8192;
$L__BB0_4810:
	add.s64 	%rd3396, %rd1, %rd5;
	mov.b32 	%r2552, 1154727936;
	st.global.u32 	[%rd3396], %r2552;
	bra.uni 	$L__BB0_8192;
$L__BB0_4811:
	setp.neu.f32 	%p1699, %f1, %f1208;
	@%p1699 bra 	$L__BB0_4813;
	add.s64 	%rd3394, %rd1, %rd5;
	mov.b32 	%r2551, 1154719744;
	st.global.u32 	[%rd3394], %r2551;
	bra.uni 	$L__BB0_8192;
$L__BB0_4813:
	add.s64 	%rd3392, %rd1, %rd5;
	mov.b32 	%r2550, 1154711552;
	st.global.u32 	[%rd3392], %r2550;
	bra.uni 	$L__BB0_8192;
$L__BB0_4814:
	add.s32 	%r2544, %r2, 1689;
	cvt.rn.f32.s32 	%f1209, %r2544;
	setp.leu.f32 	%p1695, %f1, %f1209;
	@%p1695 bra 	$L__BB0_4818;
	setp.neu.f32 	%p1697, %f1, %f1207;
	@%p1697 bra 	$L__BB0_4817;
	add.s64 	%rd3390, %rd1, %rd5;
	mov.b32 	%r2548, 1154703360;
	st.global.u32 	[%rd3390], %r2548;
	bra.uni 	$L__BB0_8192;
$L__BB0_4817:
	add.s64 	%rd3388, %rd1, %rd5;
	mov.b32 	%r2547, 1154695168;
	st.global.u32 	[%rd3388], %r2547;
	bra.uni 	$L__BB0_8192;
$L__BB0_4818:
	setp.neu.f32 	%p1696, %f1, %f1209;
	@%p1696 bra 	$L__BB0_4820;
	add.s64 	%rd3386, %rd1, %rd5;
	mov.b32 	%r2546, 1154686976;
	st.global.u32 	[%rd3386], %r2546;
	bra.uni 	$L__BB0_8192;
$L__BB0_4820:
	add.s64 	%rd3384, %rd1, %rd5;
	mov.b32 	%r2545, 1154678784;
	st.global.u32 	[%rd3384], %r2545;
	bra.uni 	$L__BB0_8192;
$L__BB0_4821:
	add.s32 	%r2532, %r2, 1683;
	cvt.rn.f32.s32 	%f1210, %r2532;
	setp.leu.f32 	%p1687, %f1, %f1210;
	@%p1687 bra 	$L__BB0_4829;
	add.s32 	%r2538, %r2, 1685;
	cvt.rn.f32.s32 	%f1211, %r2538;
	setp.leu.f32 	%p1691, %f1, %f1211;
	@%p1691 bra 	$L__BB0_4826;
	setp.neu.f32 	%p1693, %f1, %f1206;
	@%p1693 bra 	$L__BB0_4825;
	add.s64 	%rd3382, %rd1, %rd5;
	mov.b32 	%r2542, 1154670592;
	st.global.u32 	[%rd3382], %r2542;
	bra.uni 	$L__BB0_8192;
$L__BB0_4825:
	add.s64 	%rd3380, %rd1, %rd5;
	mov.b32 	%r2541, 1154662400;
	st.global.u32 	[%rd3380], %r2541;
	bra.uni 	$L__BB0_8192;
$L__BB0_4826:
	setp.neu.f32 	%p1692, %f1, %f1211;
	@%p1692 bra 	$L__BB0_4828;
	add.s64 	%rd3378, %rd1, %rd5;
	mov.b32 	%r2540, 1154654208;
	st.global.u32 	[%rd3378], %r2540;
	bra.uni 	$L__BB0_8192;
$L__BB0_4828:
	add.s64 	%rd3376, %rd1, %rd5;
	mov.b32 	%r2539, 1154646016;
	st.global.u32 	[%rd3376], %r2539;
	bra.uni 	$L__BB0_8192;
$L__BB0_4829:
	add.s32 	%r2533, %r2, 1681;
	cvt.rn.f32.s32 	%f1212, %r2533;
	setp.leu.f32 	%p1688, %f1, %f1212;
	@%p1688 bra 	$L__BB0_4833;
	setp.neu.f32 	%p1690, %f1, %f1210;
	@%p1690 bra 	$L__BB0_4832;
	add.s64 	%rd3374, %rd1, %rd5;
	mov.b32 	%r2537, 1154637824;
	st.global.u32 	[%rd3374], %r2537;
	bra.uni 	$L__BB0_8192;
$L__BB0_4832:
	add.s64 	%rd3372, %rd1, %rd5;
	mov.b32 	%r2536, 1154629632;
	st.global.u32 	[%rd3372], %r2536;
	bra.uni 	$L__BB0_8192;
$L__BB0_4833:
	setp.neu.f32 	%p1689, %f1, %f1212;
	@%p1689 bra 	$L__BB0_4835;
	add.s64 	%rd3370, %rd1, %rd5;
	mov.b32 	%r2535, 1154621440;
	st.global.u32 	[%rd3370], %r2535;
	bra.uni 	$L__BB0_8192;
$L__BB0_4835:
	add.s64 	%rd3368, %rd1, %rd5;
	mov.b32 	%r2534, 1154613248;
	st.global.u32 	[%rd3368], %r2534;
	bra.uni 	$L__BB0_8192;
$L__BB0_4836:
	add.s32 	%r2508, %r2, 1671;
	cvt.rn.f32.s32 	%f1213, %r2508;
	setp.leu.f32 	%p1671, %f1, %f1213;
	@%p1671 bra 	$L__BB0_4852;
	add.s32 	%r2520, %r2, 1675;
	cvt.rn.f32.s32 	%f1214, %r2520;
	setp.leu.f32 	%p1679, %f1, %f1214;
	@%p1679 bra 	$L__BB0_4845;
	add.s32 	%r2526, %r2, 1677;
	cvt.rn.f32.s32 	%f1215, %r2526;
	setp.leu.f32 	%p1683, %f1, %f1215;
	@%p1683 bra 	$L__BB0_4842;
	setp.neu.f32 	%p1685, %f1, %f1205;
	@%p1685 bra 	$L__BB0_4841;
	add.s64 	%rd3366, %rd1, %rd5;
	mov.b32 	%r2530, 1154605056;
	st.global.u32 	[%rd3366], %r2530;
	bra.uni 	$L__BB0_8192;
$L__BB0_4841:
	add.s64 	%rd3364, %rd1, %rd5;
	mov.b32 	%r2529, 1154596864;
	st.global.u32 	[%rd3364], %r2529;
	bra.uni 	$L__BB0_8192;
$L__BB0_4842:
	setp.neu.f32 	%p1684, %f1, %f1215;
	@%p1684 bra 	$L__BB0_4844;
	add.s64 	%rd3362, %rd1, %rd5;
	mov.b32 	%r2528, 1154588672;
	st.global.u32 	[%rd3362], %r2528;
	bra.uni 	$L__BB0_8192;
$L__BB0_4844:
	add.s64 	%rd3360, %rd1, %rd5;
	mov.b32 	%r2527, 1154580480;
	st.global.u32 	[%rd3360], %r2527;
	bra.uni 	$L__BB0_8192;
$L__BB0_4845:
	add.s32 	%r2521, %r2, 1673;
	cvt.rn.f32.s32 	%f1216, %r2521;
	setp.leu.f32 	%p1680, %f1, %f1216;
	@%p1680 bra 	$L__BB0_4849;
	setp.neu.f32 	%p1682, %f1, %f1214;
	@%p1682 bra 	$L__BB0_4848;
	add.s64 	%rd3358, %rd1, %rd5;
	mov.b32 	%r2525, 1154572288;
	st.global.u32 	[%rd3358], %r2525;
	bra.uni 	$L__BB0_8192;
$L__BB0_4848:
	add.s64 	%rd3356, %rd1, %rd5;
	mov.b32 	%r2524, 1154564096;
	st.global.u32 	[%rd3356], %r2524;
	bra.uni 	$L__BB0_8192;
$L__BB0_4849:
	setp.neu.f32 	%p1681, %f1, %f1216;
	@%p1681 bra 	$L__BB0_4851;
	add.s64 	%rd3354, %rd1, %rd5;
	mov.b32 	%r2523, 1154555904;
	st.global.u32 	[%rd3354], %r2523;
	bra.uni 	$L__BB0_8192;
$L__BB0_4851:
	add.s64 	%rd3352, %rd1, %rd5;
	mov.b32 	%r2522, 1154547712;
	st.global.u32 	[%rd3352], %r2522;
	bra.uni 	$L__BB0_8192;
$L__BB0_4852:
	add.s32 	%r2509, %r2, 1667;
	cvt.rn.f32.s32 	%f1217, %r2509;
	setp.leu.f32 	%p1672, %f1, %f1217;
	@%p1672 bra 	$L__BB0_4860;
	add.s32 	%r2515, %r2, 1669;
	cvt.rn.f32.s32 	%f1218, %r2515;
	setp.leu.f32 	%p1676, %f1, %f1218;
	@%p1676 bra 	$L__BB0_4857;
	setp.neu.f32 	%p1678, %f1, %f1213;
	@%p1678 bra 	$L__BB0_4856;
	add.s64 	%rd3350, %rd1, %rd5;
	mov.b32 	%r2519, 1154539520;
	st.global.u32 	[%rd3350], %r2519;
	bra.uni 	$L__BB0_8192;
$L__BB0_4856:
	add.s64 	%rd3348, %rd1, %rd5;
	mov.b32 	%r2518, 1154531328;
	st.global.u32 	[%rd3348], %r2518;
	bra.uni 	$L__BB0_8192;
$L__BB0_4857:
	setp.neu.f32 	%p1677, %f1, %f1218;
	@%p1677 bra 	$L__BB0_4859;
	add.s64 	%rd3346, %rd1, %rd5;
	mov.b32 	%r2517, 1154523136;
	st.global.u32 	[%rd3346], %r2517;
	bra.uni 	$L__BB0_8192;
$L__BB0_4859:
	add.s64 	%rd3344, %rd1, %rd5;
	mov.b32 	%r2516, 1154514944;
	st.global.u32 	[%rd3344], %r2516;
	bra.uni 	$L__BB0_8192;
$L__BB0_4860:
	add.s32 	%r2510, %r2, 1665;
	cvt.rn.f32.s32 	%f1219, %r2510;
	setp.leu.f32 	%p1673, %f1, %f1219;
	@%p1673 bra 	$L__BB0_4864;
	setp.neu.f32 	%p1675, %f1, %f1217;
	@%p1675 bra 	$L__BB0_4863;
	add.s64 	%rd3342, %rd1, %rd5;
	mov.b32 	%r2514, 1154506752;
	st.global.u32 	[%rd3342], %r2514;
	bra.uni 	$L__BB0_8192;
$L__BB0_4863:
	add.s64 	%rd3340, %rd1, %rd5;
	mov.b32 	%r2513, 1154498560;
	st.global.u32 	[%rd3340], %r2513;
	bra.uni 	$L__BB0_8192;
$L__BB0_4864:
	setp.neu.f32 	%p1674, %f1, %f1219;
	@%p1674 bra 	$L__BB0_4866;
	add.s64 	%rd3338, %rd1, %rd5;
	mov.b32 	%r2512, 1154490368;
	st.global.u32 	[%rd3338], %r2512;
	bra.uni 	$L__BB0_8192;
$L__BB0_4866:
	add.s64 	%rd3336, %rd1, %rd5;
	mov.b32 	%r2511, 1154482176;
	st.global.u32 	[%rd3336], %r2511;
	bra.uni 	$L__BB0_8192;
$L__BB0_4867:
	add.s32 	%r2314, %r2, 1599;
	cvt.rn.f32.s32 	%f1220, %r2314;
	setp.leu.f32 	%p1541, %f1, %f1220;
	@%p1541 bra 	$L__BB0_4995;
	add.s32 	%r2410, %r2, 1631;
	cvt.rn.f32.s32 	%f1221, %r2410;
	setp.leu.f32 	%p1605, %f1, %f1221;
	@%p1605 bra 	$L__BB0_4932;
	add.s32 	%r2458, %r2, 1647;
	cvt.rn.f32.s32 	%f1222, %r2458;
	setp.leu.f32 	%p1637, %f1, %f1222;
	@%p1637 bra 	$L__BB0_4901;
	add.s32 	%r2482, %r2, 1655;
	cvt.rn.f32.s32 	%f1223, %r2482;
	setp.leu.f32 	%p1653, %f1, %f1223;
	@%p1653 bra 	$L__BB0_4886;
	add.s32 	%r2494, %r2, 1659;
	cvt.rn.f32.s32 	%f1224, %r2494;
	setp.leu.f32 	%p1661, %f1, %f1224;
	@%p1661 bra 	$L__BB0_4879;
	add.s32 	%r2500, %r2, 1661;
	cvt.rn.f32.s32 	%f1225, %r2500;
	setp.leu.f32 	%p1665, %f1, %f1225;
	@%p1665 bra 	$L__BB0_4876;
	setp.neu.f32 	%p1667, %f1, %f1156;
	@%p1667 bra 	$L__BB0_4875;
	add.s64 	%rd3334, %rd1, %rd5;
	mov.b32 	%r2504, 1154473984;
	st.global.u32 	[%rd3334], %r2504;
	bra.uni 	$L__BB0_8192;
$L__BB0_4875:
	add.s64 	%rd3332, %rd1, %rd5;
	mov.b32 	%r2503, 1154465792;
	st.global.u32 	[%rd3332], %r2503;
	bra.uni 	$L__BB0_8192;
$L__BB0_4876:
	setp.neu.f32 	%p1666, %f1, %f1225;
	@%p1666 bra 	$L__BB0_4878;
	add.s64 	%rd3330, %rd1, %rd5;
	mov.b32 	%r2502, 1154457600;
	st.global.u32 	[%rd3330], %r2502;
	bra.uni 	$L__BB0_8192;
$L__BB0_4878:
	add.s64 	%rd3328, %rd1, %rd5;
	mov.b32 	%r2501, 1154449408;
	st.global.u32 	[%rd3328], %r2501;
	bra.uni 	$L__BB0_8192;
$L__BB0_4879:
	add.s32 	%r2495, %r2, 1657;
	cvt.rn.f32.s32 	%f1226, %r2495;
	setp.leu.f32 	%p1662, %f1, %f1226;
	@%p1662 bra 	$L__BB0_4883;
	setp.neu.f32 	%p1664, %f1, %f1224;
	@%p1664 bra 	$L__BB0_4882;
	add.s64 	%rd3326, %rd1, %rd5;
	mov.b32 	%r2499, 1154441216;
	st.global.u32 	[%rd3326], %r2499;
	bra.uni 	$L__BB0_8192;
$L__BB0_4882:
	add.s64 	%rd3324, %rd1, %rd5;
	mov.b32 	%r2498, 1154433024;
	st.global.u32 	[%rd3324], %r2498;
	bra.uni 	$L__BB0_8192;
$L__BB0_4883:
	setp.neu.f32 	%p1663, %f1, %f1226;
	@%p1663 bra 	$L__BB0_4885;
	add.s64 	%rd3322, %rd1, %rd5;
	mov.b32 	%r2497, 1154424832;
	st.global.u32 	[%rd3322], %r2497;
	bra.uni 	$L__BB0_8192;
$L__BB0_4885:
	add.s64 	%rd3320, %rd1, %rd5;
	mov.b32 	%r2496, 1154416640;
	st.global.u32 	[%rd3320], %r2496;
	bra.uni 	$L__BB0_8192;
$L__BB0_4886:
	add.s32 	%r2483, %r2, 1651;
	cvt.rn.f32.s32 	%f1227, %r2483;
	setp.leu.f32 	%p1654, %f1, %f1227;
	@%p1654 bra 	$L__BB0_4894;
	add.s32 	%r2489, %r2, 1653;
	cvt.rn.f32.s32 	%f1228, %r2489;
	setp.leu.f32 	%p1658, %f1, %f1228;
	@%p1658 bra 	$L__BB0_4891;
	setp.neu.f32 	%p1660, %f1, %f1223;
	@%p1660 bra 	$L__BB0_4890;
	add.s64 	%rd3318, %rd1, %rd5;
	mov.b32 	%r2493, 1154408448;
	st.global.u32 	[%rd3318], %r2493;
	bra.uni 	$L__BB0_8192;
$L__BB0_4890:
	add.s64 	%rd3316, %rd1, %rd5;
	mov.b32 	%r2492, 1154400256;
	st.global.u32 	[%rd3316], %r2492;
	bra.uni 	$L__BB0_8192;
$L__BB0_4891:
	setp.neu.f32 	%p1659, %f1, %f1228;
	@%p1659 bra 	$L__BB0_4893;
	add.s64 	%rd3314, %rd1, %rd5;
	mov.b32 	%r2491, 1154392064;
	st.global.u32 	[%rd3314], %r2491;
	bra.uni 	$L__BB0_8192;
$L__BB0_4893:
	add.s64 	%rd3312, %rd1, %rd5;
	mov.b32 	%r2490, 1154383872;
	st.global.u32 	[%rd3312], %r2490;
	bra.uni 	$L__BB0_8192;
$L__BB0_4894:
	add.s32 	%r2484, %r2, 1649;
	cvt.rn.f32.s32 	%f1229, %r2484;
	setp.leu.f32 	%p1655, %f1, %f1229;
	@%p1655 bra 	$L__BB0_4898;
	setp.neu.f32 	%p1657, %f1, %f1227;
	@%p1657 bra 	$L__BB0_4897;
	add.s64 	%rd3310, %rd1, %rd5;
	mov.b32 	%r2488, 1154375680;
	st.global.u32 	[%rd3310], %r2488;
	bra.uni 	$L__BB0_8192;
$L__BB0_4897:
	add.s64 	%rd3308, %rd1, %rd5;
	mov.b32 	%r2487, 1154367488;
	st.global.u32 	[%rd3308], %r2487;
	bra.uni 	$L__BB0_8192;
$L__BB0_4898:
	setp.neu.f32 	%p1656, %f1, %f1229;
	@%p1656 bra 	$L__BB0_4900;
	add.s64 	%rd3306, %rd1, %rd5;
	mov.b32 	%r2486, 1154359296;
	st.global.u32 	[%rd3306], %r2486;
	bra.uni 	$L__BB0_8192;
$L__BB0_4900:
	add.s64 	%rd3304, %rd1, %rd5;
	mov.b32 	%r2485, 1154351104;
	st.global.u32 	[%rd3304], %r2485;
	bra.uni 	$L__BB0_8192;
$L__BB0_4901:
	add.s32 	%r2459, %r2, 1639;
	cvt.rn.f32.s32 	%f1230, %r2459;
	setp.leu.f32 	%p1638, %f1, %f1230;
	@%p1638 bra 	$L__BB0_4917;
	add.s32 	%r2471, %r2, 1643;
	cvt.rn.f32.s32 	%f1231, %r2471;
	setp.leu.f32 	%p1646, %f1, %f1231;
	@%p1646 bra 	$L__BB0_4910;
	add.s32 	%r2477, %r2, 1645;
	cvt.rn.f32.s32 	%f1232, %r2477;
	setp.leu.f32 	%p1650, %f1, %f1232;
	@%p1650 bra 	$L__BB0_4907;
	setp.neu.f32 	%p1652, %f1, %f1222;
	@%p1652 bra 	$L__BB0_4906;
	add.s64 	%rd3302, %rd1, %rd5;
	mov.b32 	%r2481, 1154342912;
	st.global.u32 	[%rd3302], %r2481;
	bra.uni 	$L__BB0_8192;
$L__BB0_4906:
	add.s64 	%rd3300, %rd1, %rd5;
	mov.b32 	%r2480, 1154334720;
	st.global.u32 	[%rd3300], %r2480;
	bra.uni 	$L__BB0_8192;
$L__BB0_4907:
	setp.neu.f32 	%p1651, %f1, %f1232;
	@%p1651 bra 	$L__BB0_4909;
	add.s64 	%rd3298, %rd1, %rd5;
	mov.b32 	%r2479, 1154326528;
	st.global.u32 	[%rd3298], %r2479;
	bra.uni 	$L__BB0_8192;
$L__BB0_4909:
	add.s64 	%rd3296, %rd1, %rd5;
	mov.b32 	%r2478, 1154318336;
	st.global.u32 	[%rd3296], %r2478;
	bra.uni 	$L__BB0_8192;
$L__BB0_4910:
	add.s32 	%r2472, %r2, 1641;
	cvt.rn.f32.s32 	%f1233, %r2472;
	setp.leu.f32 	%p1647, %f1, %f1233;
	@%p1647 bra 	$L__BB0_4914;
	setp.neu.f32 	%p1649, %f1, %f1231;
	@%p1649 bra 	$L__BB0_4913;
	add.s64 	%rd3294, %rd1, %rd5;
	mov.b32 	%r2476, 1154310144;
	st.global.u32 	[%rd3294], %r2476;
	bra.uni 	$L__BB0_8192;
$L__BB0_4913:
	add.s64 	%rd3292, %rd1, %rd5;
	mov.b32 	%r2475, 1154301952;
	st.global.u32 	[%rd3292], %r2475;
	bra.uni 	$L__BB0_8192;
$L__BB0_4914:
	setp.neu.f32 	%p1648, %f1, %f1233;
	@%p1648 bra 	$L__BB0_4916;
	add.s64 	%rd3290, %rd1, %rd5;
	mov.b32 	%r2474, 1154293760;
	st.global.u32 	[%rd3290], %r2474;
	bra.uni 	$L__BB0_8192;
$L__BB0_4916:
	add.s64 	%rd3288, %rd1, %rd5;
	mov.b32 	%r2473, 1154285568;
	st.global.u32 	[%rd3288], %r2473;
	bra.uni 	$L__BB0_8192;
$L__BB0_4917:
	add.s32 	%r2460, %r2, 1635;
	cvt.rn.f32.s32 	%f1234, %r2460;
	setp.leu.f32 	%p1639, %f1, %f1234;
	@%p1639 bra 	$L__BB0_4925;
	add.s32 	%r2466, %r2, 1637;
	cvt.rn.f32.s32 	%f1235, %r2466;
	setp.leu.f32 	%p1643, %f1, %f1235;
	@%p1643 bra 	$L__BB0_4922;
	setp.neu.f32 	%p1645, %f1, %f1230;
	@%p1645 bra 	$L__BB0_4921;
	add.s64 	%rd3286, %rd1, %rd5;
	mov.b32 	%r2470, 1154277376;
	st.global.u32 	[%rd3286], %r2470;
	bra.uni 	$L__BB0_8192;
$L__BB0_4921:
	add.s64 	%rd3284, %rd1, %rd5;
	mov.b32 	%r2469, 1154269184;
	st.global.u32 	[%rd3284], %r2469;
	bra.uni 	$L__BB0_8192;
$L__BB0_4922:
	setp.neu.f32 	%p1644, %f1, %f1235;
	@%p1644 bra 	$L__BB0_4924;
	add.s64 	%rd3282, %rd1, %rd5;
	mov.b32 	%r2468, 1154260992;
	st.global.u32 	[%rd3282], %r2468;
	bra.uni 	$L__BB0_8192;
$L__BB0_4924:
	add.s64 	%rd3280, %rd1, %rd5;
	mov.b32 	%r2467, 1154252800;
	st.global.u32 	[%rd3280], %r2467;
	bra.uni 	$L__BB0_8192;
$L__BB0_4925:
	add.s32 	%r2461, %r2, 1633;
	cvt.rn.f32.s32 	%f1236, %r2461;
	setp.leu.f32 	%p1640, %f1, %f1236;
	@%p1640 bra 	$L__BB0_4929;
	setp.neu.f32 	%p1642, %f1, %f1234;
	@%p1642 bra 	$L__BB0_4928;
	add.s64 	%rd3278, %rd1, %rd5;
	mov.b32 	%r2465, 1154244608;
	st.global.u32 	[%rd3278], %r2465;
	bra.uni 	$L__BB0_8192;
$L__BB0_4928:
	add.s64 	%rd3276, %rd1, %rd5;
	mov.b32 	%r2464, 1154236416;
	st.global.u32 	[%rd3276], %r2464;
	bra.uni 	$L__BB0_8192;
$L__BB0_4929:
	setp.neu.f32 	%p1641, %f1, %f1236;
	@%p1641 bra 	$L__BB0_4931;
	add.s64 	%rd3274, %rd1, %rd5;
	mov.b32 	%r2463, 1154228224;
	st.global.u32 	[%rd3274], %r2463;
	bra.uni 	$L__BB0_8192;
$L__BB0_4931:
	add.s64 	%rd3272, %rd1, %rd5;
	mov.b32 	%r2462, 1154220032;
	st.global.u32 	[%rd3272], %r2462;
	bra.uni 	$L__BB0_8192;
$L__BB0_4932:
	add.s32 	%r2411, %r2, 1615;
	cvt.rn.f32.s32 	%f1237, %r2411;
	setp.leu.f32 	%p1606, %f1, %f1237;
	@%p1606 bra 	$L__BB0_4964;
	add.s32 	%r2435, %r2, 1623;
	cvt.rn.f32.s32 	%f1238, %r2435;
	setp.leu.f32 	%p1622, %f1, %f1238;
	@%p1622 bra 	$L__BB0_4949;
	add.s32 	%r2447, %r2, 1627;
	cvt.rn.f32.s32 	%f1239, %r2447;
	setp.leu.f32 	%p1630, %f1, %f1239;
	@%p1630 bra 	$L__BB0_4942;
	add.s32 	%r2453, %r2, 1629;
	cvt.rn.f32.s32 	%f1240, %r2453;
	setp.leu.f32 	%p1634, %f1, %f1240;
	@%p1634 bra 	$L__BB0_4939;
	setp.neu.f32 	%p1636, %f1, %f1221;
	@%p1636 bra 	$L__BB0_4938;
	add.s64 	%rd3270, %rd1, %rd5;
	mov.b32 	%r2457, 1154211840;
	st.global.u32 	[%rd3270], %r2457;
	bra.uni 	$L__BB0_8192;
$L__BB0_4938:
	add.s64 	%rd3268, %rd1, %rd5;
	mov.b32 	%r2456, 1154203648;
	st.global.u32 	[%rd3268], %r2456;
	bra.uni 	$L__BB0_8192;
$L__BB0_4939:
	setp.neu.f32 	%p1635, %f1, %f1240;
	@%p1635 bra 	$L__BB0_4941;
	add.s64 	%rd3266, %rd1, %rd5;
	mov.b32 	%r2455, 1154195456;
	st.global.u32 	[%rd3266], %r2455;
	bra.uni 	$L__BB0_8192;
$L__BB0_4941:
	add.s64 	%rd3264, %rd1, %rd5;
	mov.b32 	%r2454, 1154187264;
	st.global.u32 	[%rd3264], %r2454;
	bra.uni 	$L__BB0_8192;
$L__BB0_4942:
	add.s32 	%r2448, %r2, 1625;
	cvt.rn.f32.s32 	%f1241, %r2448;
	setp.leu.f32 	%p1631, %f1, %f1241;
	@%p1631 bra 	$L__BB0_4946;
	setp.neu.f32 	%p1633, %f1, %f1239;
	@%p1633 bra 	$L__BB0_4945;
	add.s64 	%rd3262, %rd1, %rd5;
	mov.b32 	%r2452, 1154179072;
	st.global.u32 	[%rd3262], %r2452;
	bra.uni 	$L__BB0_8192;
$L__BB0_4945:
	add.s64 	%rd3260, %rd1, %rd5;
	mov.b32 	%r2451, 1154170880;
	st.global.u32 	[%rd3260], %r2451;
	bra.uni 	$L__BB0_8192;
$L__BB0_4946:
	setp.neu.f32 	%p1632, %f1, %f1241;
	@%p1632 bra 	$L__BB0_4948;
	add.s64 	%rd3258, %rd1, %rd5;
	mov.b32 	%r2450, 1154162688;
	st.global.u32 	[%rd3258], %r2450;
	bra.uni 	$L__BB0_8192;
$L__BB0_4948:
	add.s64 	%rd3256, %rd1, %rd5;
	mov.b32 	%r2449, 1154154496;
	st.global.u32 	[%rd3256], %r2449;
	bra.uni 	$L__BB0_8192;
$L__BB0_4949:
	add.s32 	%r2436, %r2, 1619;
	cvt.rn.f32.s32 	%f1242, %r2436;
	setp.leu.f32 	%p1623, %f1, %f1242;
	@%p1623 bra 	$L__BB0_4957;
	add.s32 	%r2442, %r2, 1621;
	cvt.rn.f32.s32 	%f1243, %r2442;
	setp.leu.f32 	%p1627, %f1, %f1243;
	@%p1627 bra 	$L__BB0_4954;
	setp.neu.f32 	%p1629, %f1, %f1238;
	@%p1629 bra 	$L__BB0_4953;
	add.s64 	%rd3254, %rd1, %rd5;
	mov.b32 	%r2446, 1154146304;
	st.global.u32 	[%rd3254], %r2446;
	bra.uni 	$L__BB0_8192;
$L__BB0_4953:
	add.s64 	%rd3252, %rd1, %rd5;
	mov.b32 	%r2445, 1154138112;
	st.global.u32 	[%rd3252], %r2445;
	bra.uni 	$L__BB0_8192;
$L__BB0_4954:
	setp.neu.f32 	%p1628, %f1, %f1243;
	@%p1628 bra 	$L__BB0_4956;
	add.s64 	%rd3250, %rd1, %rd5;
	mov.b32 	%r2444, 1154129920;
	st.global.u32 	[%rd3250], %r2444;
	bra.uni 	$L__BB0_8192;
$L__BB0_4956:
	add.s64 	%rd3248, %rd1, %rd5;
	mov.b32 	%r2443, 1154121728;
	st.global.u32 	[%rd3248], %r2443;
	bra.uni 	$L__BB0_8192;
$L__BB0_4957:
	add.s32 	%r2437, %r2, 1617;
	cvt.rn.f32.s32 	%f1244, %r2437;
	setp.leu.f32 	%p1624, %f1, %f1244;
	@%p1624 bra 	$L__BB0_4961;
	setp.neu.f32 	%p1626, %f1, %f1242;
	@%p1626 bra 	$L__BB0_4960;
	add.s64 	%rd3246, %rd1, %rd5;
	mov.b32 	%r2441, 1154113536;
	st.global.u32 	[%rd3246], %r2441;
	bra.uni 	$L__BB0_8192;
$L__BB0_4960:
	add.s64 	%rd3244, %rd1, %rd5;
	mov.b32 	%r2440, 1154105344;
	st.global.u32 	[%rd3244], %r2440;
	bra.uni 	$L__BB0_8192;
$L__BB0_4961:
	setp.neu.f32 	%p1625, %f1, %f1244;
	@%p1625 bra 	$L__BB0_4963;
	add.s64 	%rd3242, %rd1, %rd5;
	mov.b32 	%r2439, 1154097152;
	st.global.u32 	[%rd3242], %r2439;
	bra.uni 	$L__BB0_8192;
$L__BB0_4963:
	add.s64 	%rd3240, %rd1, %rd5;
	mov.b32 	%r2438, 1154088960;
	st.global.u32 	[%rd3240], %r2438;
	bra.uni 	$L__BB0_8192;
$L__BB0_4964:
	add.s32 	%r2412, %r2, 1607;
	cvt.rn.f32.s32 	%f1245, %r2412;
	setp.leu.f32 	%p1607, %f1, %f1245;
	@%p1607 bra 	$L__BB0_4980;
	add.s32 	%r2424, %r2, 1611;
	cvt.rn.f32.s32 	%f1246, %r2424;
	setp.leu.f32 	%p1615, %f1, %f1246;
	@%p1615 bra 	$L__BB0_4973;
	add.s32 	%r2430, %r2, 1613;
	cvt.rn.f32.s32 	%f1247, %r2430;
	setp.leu.f32 	%p1619, %f1, %f1247;
	@%p1619 bra 	$L__BB0_4970;
	setp.neu.f32 	%p1621, %f1, %f1237;
	@%p1621 bra 	$L__BB0_4969;
	add.s64 	%rd3238, %rd1, %rd5;
	mov.b32 	%r2434, 1154080768;
	st.global.u32 	[%rd3238], %r2434;
	bra.uni 	$L__BB0_8192;
$L__BB0_4969:
	add.s64 	%rd3236, %rd1, %rd5;
	mov.b32 	%r2433, 1154072576;
	st.global.u32 	[%rd3236], %r2433;
	bra.uni 	$L__BB0_8192;
$L__BB0_4970:
	setp.neu.f32 	%p1620, %f1, %f1247;
	@%p1620 bra 	$L__BB0_4972;
	add.s64 	%rd3234, %rd1, %rd5;
	mov.b32 	%r2432, 1154064384;
	st.global.u32 	[%rd3234], %r2432;
	bra.uni 	$L__BB0_8192;
$L__BB0_4972:
	add.s64 	%rd3232, %rd1, %rd5;
	mov.b32 	%r2431, 1154056192;
	st.global.u32 	[%rd3232], %r2431;
	bra.uni 	$L__BB0_8192;
$L__BB0_4973:
	add.s32 	%r2425, %r2, 1609;
	cvt.rn.f32.s32 	%f1248, %r2425;
	setp.leu.f32 	%p1616, %f1, %f1248;
	@%p1616 bra 	$L__BB0_4977;
	setp.neu.f32 	%p1618, %f1, %f1246;
	@%p1618 bra 	$L__BB0_4976;
	add.s64 	%rd3230, %rd1, %rd5;
	mov.b32 	%r2429, 1154048000;
	st.global.u32 	[%rd3230], %r2429;
	bra.uni 	$L__BB0_8192;
$L__BB0_4976:
	add.s64 	%rd3228, %rd1, %rd5;
	mov.b32 	%r2428, 1154039808;
	st.global.u32 	[%rd3228], %r2428;
	bra.uni 	$L__BB0_8192;
$L__BB0_4977:
	setp.neu.f32 	%p1617, %f1, %f1248;
	@%p1617 bra 	$L__BB0_4979;
	add.s64 	%rd3226, %rd1, %rd5;
	mov.b32 	%r2427, 1154031616;
	st.global.u32 	[%rd3226], %r2427;
	bra.uni 	$L__BB0_8192;
$L__BB0_4979:
	add.s64 	%rd3224, %rd1, %rd5;
	mov.b32 	%r2426, 1154023424;
	st.global.u32 	[%rd3224], %r2426;
	bra.uni 	$L__BB0_8192;
$L__BB0_4980:
	add.s32 	%r2413, %r2, 1603;
	cvt.rn.f32.s32 	%f1249, %r2413;
	setp.leu.f32 	%p1608, %f1, %f1249;
	@%p1608 bra 	$L__BB0_4988;
	add.s32 	%r2419, %r2, 1605;
	cvt.rn.f32.s32 	%f1250, %r2419;
	setp.leu.f32 	%p1612, %f1, %f1250;
	@%p1612 bra 	$L__BB0_4985;
	setp.neu.f32 	%p1614, %f1, %f1245;
	@%p1614 bra 	$L__BB0_4984;
	add.s64 	%rd3222, %rd1, %rd5;
	mov.b32 	%r2423, 1154015232;
	st.global.u32 	[%rd3222], %r2423;
	bra.uni 	$L__BB0_8192;
$L__BB0_4984:
	add.s64 	%rd3220, %rd1, %rd5;
	mov.b32 	%r2422, 1154007040;
	st.global.u32 	[%rd3220], %r2422;
	bra.uni 	$L__BB0_8192;
$L__BB0_4985:
	setp.neu.f32 	%p1613, %f1, %f1250;
	@%p1613 bra 	$L__BB0_4987;
	add.s64 	%rd3218, %rd1, %rd5;
	mov.b32 	%r2421, 1153998848;
	st.global.u32 	[%rd3218], %r2421;
	bra.uni 	$L__BB0_8192;
$L__BB0_4987:
	add.s64 	%rd3216, %rd1, %rd5;
	mov.b32 	%r2420, 1153990656;
	st.global.u32 	[%rd3216], %r2420;
	bra.uni 	$L__BB0_8192;
$L__BB0_4988:
	add.s32 	%r2414, %r2, 1601;
	cvt.rn.f32.s32 	%f1251, %r2414;
	setp.leu.f32 	%p1609, %f1, %f1251;
	@%p1609 bra 	$L__BB0_4992;
	setp.neu.f32 	%p1611, %f1, %f1249;
	@%p1611 bra 	$L__BB0_4991;
	add.s64 	%rd3214, %rd1, %rd5;
	mov.b32 	%r2418, 1153982464;
	st.global.u32 	[%rd3214], %r2418;
	bra.uni 	$L__BB0_8192;
$L__BB0_4991:
	add.s64 	%rd3212, %rd1, %rd5;
	mov.b32 	%r2417, 1153974272;
	st.global.u32 	[%rd3212], %r2417;
	bra.uni 	$L__BB0_8192;
$L__BB0_4992:
	setp.neu.f32 	%p1610, %f1, %f1251;
	@%p1610 bra 	$L__BB0_4994;
	add.s64 	%rd3210, %rd1, %rd5;
	mov.b32 	%r2416, 1153966080;
	st.global.u32 	[%rd3210], %r2416;
	bra.uni 	$L__BB0_8192;
$L__BB0_4994:
	add.s64 	%rd3208, %rd1, %rd5;
	mov.b32 	%r2415, 1153957888;
	st.global.u32 	[%rd3208], %r2415;
	bra.uni 	$L__BB0_8192;
$L__BB0_4995:
	add.s32 	%r2315, %r2, 1567;
	cvt.rn.f32.s32 	%f1252, %r2315;
	setp.leu.f32 	%p1542, %f1, %f1252;
	@%p1542 bra 	$L__BB0_5059;
	add.s32 	%r2363, %r2, 1583;
	cvt.rn.f32.s32 	%f1253, %r2363;
	setp.leu.f32 	%p1574, %f1, %f1253;
	@%p1574 bra 	$L__BB0_5028;
	add.s32 	%r2387, %r2, 1591;
	cvt.rn.f32.s32 	%f1254, %r2387;
	setp.leu.f32 	%p1590, %f1, %f1254;
	@%p1590 bra 	$L__BB0_5013;
	add.s32 	%r2399, %r2, 1595;
	cvt.rn.f32.s32 	%f1255, %r2399;
	setp.leu.f32 	%p1598, %f1, %f1255;
	@%p1598 bra 	$L__BB0_5006;
	add.s32 	%r2405, %r2, 1597;
	cvt.rn.f32.s32 	%f1256, %r2405;
	setp.leu.f32 	%p1602, %f1, %f1256;
	@%p1602 bra 	$L__BB0_5003;
	setp.neu.f32 	%p1604, %f1, %f1220;
	@%p1604 bra 	$L__BB0_5002;
	add.s64 	%rd3206, %rd1, %rd5;
	mov.b32 	%r2409, 1153949696;
	st.global.u32 	[%rd3206], %r2409;
	bra.uni 	$L__BB0_8192;
$L__BB0_5002:
	add.s64 	%rd3204, %rd1, %rd5;
	mov.b32 	%r2408, 1153941504;
	st.global.u32 	[%rd3204], %r2408;
	bra.uni 	$L__BB0_8192;
$L__BB0_5003:
	setp.neu.f32 	%p1603, %f1, %f1256;
	@%p1603 bra 	$L__BB0_5005;
	add.s64 	%rd3202, %rd1, %rd5;
	mov.b32 	%r2407, 1153933312;
	st.global.u32 	[%rd3202], %r2407;
	bra.uni 	$L__BB0_8192;
$L__BB0_5005:
	add.s64 	%rd3200, %rd1, %rd5;
	mov.b32 	%r2406, 1153925120;
	st.global.u32 	[%rd3200], %r2406;
	bra.uni 	$L__BB0_8192;
$L__BB0_5006:
	add.s32 	%r2400, %r2, 1593;
	cvt.rn.f32.s32 	%f1257, %r2400;
	setp.leu.f32 	%p1599, %f1, %f1257;
	@%p1599 bra 	$L__BB0_5010;
	setp.neu.f32 	%p1601, %f1, %f1255;
	@%p1601 bra 	$L__BB0_5009;
	add.s64 	%rd3198, %rd1, %rd5;
	mov.b32 	%r2404, 1153916928;
	st.global.u32 	[%rd3198], %r2404;
	bra.uni 	$L__BB0_8192;
$L__BB0_5009:
	add.s64 	%rd3196, %rd1, %rd5;
	mov.b32 	%r2403, 1153908736;
	st.global.u32 	[%rd3196], %r2403;
	bra.uni 	$L__BB0_8192;
$L__BB0_5010:
	setp.neu.f32 	%p1600, %f1, %f1257;
	@%p1600 bra 	$L__BB0_5012;
	add.s64 	%rd3194, %rd1, %rd5;
	mov.b32 	%r2402, 1153900544;
	st.global.u32 	[%rd3194], %r2402;
	bra.uni 	$L__BB0_8192;
$L__BB0_5012:
	add.s64 	%rd3192, %rd1, %rd5;
	mov.b32 	%r2401, 1153892352;
	st.global.u32 	[%rd3192], %r2401;
	bra.uni 	$L__BB0_8192;
$L__BB0_5013:
	add.s32 	%r2388, %r2, 1587;
	cvt.rn.f32.s32 	%f1258, %r2388;
	setp.leu.f32 	%p1591, %f1, %f1258;
	@%p1591 bra 	$L__BB0_5021;
	add.s32 	%r2394, %r2, 1589;
	cvt.rn.f32.s32 	%f1259, %r2394;
	setp.leu.f32 	%p1595, %f1, %f1259;
	@%p1595 bra 	$L__BB0_5018;
	setp.neu.f32 	%p1597, %f1, %f1254;
	@%p1597 bra 	$L__BB0_5017;
	add.s64 	%rd3190, %rd1, %rd5;
	mov.b32 	%r2398, 1153884160;
	st.global.u32 	[%rd3190], %r2398;
	bra.uni 	$L__BB0_8192;
$L__BB0_5017:
	add.s64 	%rd3188, %rd1, %rd5;
	mov.b32 	%r2397, 1153875968;
	st.global.u32 	[%rd3188], %r2397;
	bra.uni 	$L__BB0_8192;
$L__BB0_5018:
	setp.neu.f32 	%p1596, %f1, %f1259;
	@%p1596 bra 	$L__BB0_5020;
	add.s64 	%rd3186, %rd1, %rd5;
	mov.b32 	%r2396, 1153867776;
	st.global.u32 	[%rd3186], %r2396;
	bra.uni 	$L__BB0_8192;
$L__BB0_5020:
	add.s64 	%rd3184, %rd1, %rd5;
	mov.b32 	%r2395, 1153859584;
	st.global.u32 	[%rd3184], %r2395;
	bra.uni 	$L__BB0_8192;
$L__BB0_5021:
	add.s32 	%r2389, %r2, 1585;
	cvt.rn.f32.s32 	%f1260, %r2389;
	setp.leu.f32 	%p1592, %f1, %f1260;
	@%p1592 bra 	$L__BB0_5025;
	setp.neu.f32 	%p1594, %f1, %f1258;
	@%p1594 bra 	$L__BB0_5024;
	add.s64 	%rd3182, %rd1, %rd5;
	mov.b32 	%r2393, 1153851392;
	st.global.u32 	[%rd3182], %r2393;
	bra.uni 	$L__BB0_8192;
$L__BB0_5024:
	add.s64 	%rd3180, %rd1, %rd5;
	mov.b32 	%r2392, 1153843200;
	st.global.u32 	[%rd3180], %r2392;
	bra.uni 	$L__BB0_8192;
$L__BB0_5025:
	setp.neu.f32 	%p1593, %f1, %f1260;
	@%p1593 bra 	$L__BB0_5027;
	add.s64 	%rd3178, %rd1, %rd5;
	mov.b32 	%r2391, 1153835008;
	st.global.u32 	[%rd3178], %r2391;
	bra.uni 	$L__BB0_8192;
$L__BB0_5027:
	add.s64 	%rd3176, %rd1, %rd5;
	mov.b32 	%r2390, 1153826816;
	st.global.u32 	[%rd3176], %r2390;
	bra.uni 	$L__BB0_8192;
$L__BB0_5028:
	add.s32 	%r2364, %r2, 1575;
	cvt.rn.f32.s32 	%f1261, %r2364;
	setp.leu.f32 	%p1575, %f1, %f1261;
	@%p1575 bra 	$L__BB0_5044;
	add.s32 	%r2376, %r2, 1579;
	cvt.rn.f32.s32 	%f1262, %r2376;
	setp.leu.f32 	%p1583, %f1, %f1262;
	@%p1583 bra 	$L__BB0_5037;
	add.s32 	%r2382, %r2, 1581;
	cvt.rn.f32.s32 	%f1263, %r2382;
	setp.leu.f32 	%p1587, %f1, %f1263;
	@%p1587 bra 	$L__BB0_5034;
	setp.neu.f32 	%p1589, %f1, %f1253;
	@%p1589 bra 	$L__BB0_5033;
	add.s64 	%rd3174, %rd1, %rd5;
	mov.b32 	%r2386, 1153818624;
	st.global.u32 	[%rd3174], %r2386;
	bra.uni 	$L__BB0_8192;
$L__BB0_5033:
	add.s64 	%rd3172, %rd1, %rd5;
	mov.b32 	%r2385, 1153810432;
	st.global.u32 	[%rd3172], %r2385;
	bra.uni 	$L__BB0_8192;
$L__BB0_5034:
	setp.neu.f32 	%p1588, %f1, %f1263;
	@%p1588 bra 	$L__BB0_5036;
	add.s64 	%rd3170, %rd1, %rd5;
	mov.b32 	%r2384, 1153802240;
	st.global.u32 	[%rd3170], %r2384;
	bra.uni 	$L__BB0_8192;
$L__BB0_5036:
	add.s64 	%rd3168, %rd1, %rd5;
	mov.b32 	%r2383, 1153794048;
	st.global.u32 	[%rd3168], %r2383;
	bra.uni 	$L__BB0_8192;
$L__BB0_5037:
	add.s32 	%r2377, %r2, 1577;
	cvt.rn.f32.s32 	%f1264, %r2377;
	setp.leu.f32 	%p1584, %f1, %f1264;
	@%p1584 bra 	$L__BB0_5041;
	setp.neu.f32 	%p1586, %f1, %f1262;
	@%p1586 bra 	$L__BB0_5040;
	add.s64 	%rd3166, %rd1, %rd5;
	mov.b32 	%r2381, 1153785856;
	st.global.u32 	[%rd3166], %r2381;
	bra.uni 	$L__BB0_8192;
$L__BB0_5040:
	add.s64 	%rd3164, %rd1, %rd5;
	mov.b32 	%r2380, 1153777664;
	st.global.u32 	[%rd3164], %r2380;
	bra.uni 	$L__BB0_8192;
$L__BB0_5041:
	setp.neu.f32 	%p1585, %f1, %f1264;
	@%p1585 bra 	$L__BB0_5043;
	add.s64 	%rd3162, %rd1, %rd5;
	mov.b32 	%r2379, 1153769472;
	st.global.u32 	[%rd3162], %r2379;
	bra.uni 	$L__BB0_8192;
$L__BB0_5043:
	add.s64 	%rd3160, %rd1, %rd5;
	mov.b32 	%r2378, 1153761280;
	st.global.u32 	[%rd3160], %r2378;
	bra.uni 	$L__BB0_8192;
$L__BB0_5044:
	add.s32 	%r2365, %r2, 1571;
	cvt.rn.f32.s32 	%f1265, %r2365;
	setp.leu.f32 	%p1576, %f1, %f1265;
	@%p1576 bra 	$L__BB0_5052;
	add.s32 	%r2371, %r2, 1573;
	cvt.rn.f32.s32 	%f1266, %r2371;
	setp.leu.f32 	%p1580, %f1, %f1266;
	@%p1580 bra 	$L__BB0_5049;
	setp.neu.f32 	%p1582, %f1, %f1261;
	@%p1582 bra 	$L__BB0_5048;
	add.s64 	%rd3158, %rd1, %rd5;
	mov.b32 	%r2375, 1153753088;
	st.global.u32 	[%rd3158], %r2375;
	bra.uni 	$L__BB0_8192;
$L__BB0_5048:
	add.s64 	%rd3156, %rd1, %rd5;
	mov.b32 	%r2374, 1153744896;
	st.global.u32 	[%rd3156], %r2374;
	bra.uni 	$L__BB0_8192;
$L__BB0_5049:
	setp.neu.f32 	%p1581, %f1, %f1266;
	@%p1581 bra 	$L__BB0_5051;
	add.s64 	%rd3154, %rd1, %rd5;
	mov.b32 	%r2373, 1153736704;
	st.global.u32 	[%rd3154], %r2373;
	bra.uni 	$L__BB0_8192;
$L__BB0_5051:
	add.s64 	%rd3152, %rd1, %rd5;
	mov.b32 	%r2372, 1153728512;
	st.global.u32 	[%rd3152], %r2372;
	bra.uni 	$L__BB0_8192;
$L__BB0_5052:
	add.s32 	%r2366, %r2, 1569;
	cvt.rn.f32.s32 	%f1267, %r2366;
	setp.leu.f32 	%p1577, %f1, %f1267;
	@%p1577 bra 	$L__BB0_5056;
	setp.neu.f32 	%p1579, %f1, %f1265;
	@%p1579 bra 	$L__BB0_5055;
	add.s64 	%rd3150, %rd1, %rd5;
	mov.b32 	%r2370, 1153720320;
	st.global.u32 	[%rd3150], %r2370;
	bra.uni 	$L__BB0_8192;
$L__BB0_5055:
	add.s64 	%rd3148, %rd1, %rd5;
	mov.b32 	%r2369, 1153712128;
	st.global.u32 	[%rd3148], %r2369;
	bra.uni 	$L__BB0_8192;
$L__BB0_5056:
	setp.neu.f32 	%p1578, %f1, %f1267;
	@%p1578 bra 	$L__BB0_5058;
	add.s64 	%rd3146, %rd1, %rd5;
	mov.b32 	%r2368, 1153703936;
	st.global.u32 	[%rd3146], %r2368;
	bra.uni 	$L__BB0_8192;
$L__BB0_5058:
	add.s64 	%rd3144, %rd1, %rd5;
	mov.b32 	%r2367, 1153695744;
	st.global.u32 	[%rd3144], %r2367;
	bra.uni 	$L__BB0_8192;
$L__BB0_5059:
	add.s32 	%r2316, %r2, 1551;
	cvt.rn.f32.s32 	%f1268, %r2316;
	setp.leu.f32 	%p1543, %f1, %f1268;
	@%p1543 bra 	$L__BB0_5091;
	add.s32 	%r2340, %r2, 1559;
	cvt.rn.f32.s32 	%f1269, %r2340;
	setp.leu.f32 	%p1559, %f1, %f1269;
	@%p1559 bra 	$L__BB0_5076;
	add.s32 	%r2352, %r2, 1563;
	cvt.rn.f32.s32 	%f1270, %r2352;
	setp.leu.f32 	%p1567, %f1, %f1270;
	@%p1567 bra 	$L__BB0_5069;
	add.s32 	%r2358, %r2, 1565;
	cvt.rn.f32.s32 	%f1271, %r2358;
	setp.leu.f32 	%p1571, %f1, %f1271;
	@%p1571 bra 	$L__BB0_5066;
	setp.neu.f32 	%p1573, %f1, %f1252;
	@%p1573 bra 	$L__BB0_5065;
	add.s64 	%rd3142, %rd1, %rd5;
	mov.b32 	%r2362, 1153687552;
	st.global.u32 	[%rd3142], %r2362;
	bra.uni 	$L__BB0_8192;
$L__BB0_5065:
	add.s64 	%rd3140, %rd1, %rd5;
	mov.b32 	%r2361, 1153679360;
	st.global.u32 	[%rd3140], %r2361;
	bra.uni 	$L__BB0_8192;
$L__BB0_5066:
	setp.neu.f32 	%p1572, %f1, %f1271;
	@%p1572 bra 	$L__BB0_5068;
	add.s64 	%rd3138, %rd1, %rd5;
	mov.b32 	%r2360, 1153671168;
	st.global.u32 	[%rd3138], %r2360;
	bra.uni 	$L__BB0_8192;
$L__BB0_5068:
	add.s64 	%rd3136, %rd1, %rd5;
	mov.b32 	%r2359, 1153662976;
	st.global.u32 	[%rd3136], %r2359;
	bra.uni 	$L__BB0_8192;
$L__BB0_5069:
	add.s32 	%r2353, %r2, 1561;
	cvt.rn.f32.s32 	%f1272, %r2353;
	setp.leu.f32 	%p1568, %f1, %f1272;
	@%p1568 bra 	$L__BB0_5073;
	setp.neu.f32 	%p1570, %f1, %f1270;
	@%p1570 bra 	$L__BB0_5072;
	add.s64 	%rd3134, %rd1, %rd5;
	mov.b32 	%r2357, 1153654784;
	st.global.u32 	[%rd3134], %r2357;
	bra.uni 	$L__BB0_8192;
$L__BB0_5072:
	add.s64 	%rd3132, %rd1, %rd5;
	mov.b32 	%r2356, 1153646592;
	st.global.u32 	[%rd3132], %r2356;
	bra.uni 	$L__BB0_8192;
$L__BB0_5073:
	setp.neu.f32 	%p1569, %f1, %f1272;
	@%p1569 bra 	$L__BB0_5075;
	add.s64 	%rd3130, %rd1, %rd5;
	mov.b32 	%r2355, 1153638400;
	st.global.u32 	[%rd3130], %r2355;
	bra.uni 	$L__BB0_8192;
$L__BB0_5075:
	add.s64 	%rd3128, %rd1, %rd5;
	mov.b32 	%r2354, 1153630208;
	st.global.u32 	[%rd3128], %r2354;
	bra.uni 	$L__BB0_8192;
$L__BB0_5076:
	add.s32 	%r2341, %r2, 1555;
	cvt.rn.f32.s32 	%f1273, %r2341;
	setp.leu.f32 	%p1560, %f1, %f1273;
	@%p1560 bra 	$L__BB0_5084;
	add.s32 	%r2347, %r2, 1557;
	cvt.rn.f32.s32 	%f1274, %r2347;
	setp.leu.f32 	%p1564, %f1, %f1274;
	@%p1564 bra 	$L__BB0_5081;
	setp.neu.f32 	%p1566, %f1, %f1269;
	@%p1566 bra 	$L__BB0_5080;
	add.s64 	%rd3126, %rd1, %rd5;
	mov.b32 	%r2351, 1153622016;
	st.global.u32 	[%rd3126], %r2351;
	bra.uni 	$L__BB0_8192;
$L__BB0_5080:
	add.s64 	%rd3124, %rd1, %rd5;
	mov.b32 	%r2350, 1153613824;
	st.global.u32 	[%rd3124], %r2350;
	bra.uni 	$L__BB0_8192;
$L__BB0_5081:
	setp.neu.f32 	%p1565, %f1, %f1274;
	@%p1565 bra 	$L__BB0_5083;
	add.s64 	%rd3122, %rd1, %rd5;
	mov.b32 	%r2349, 1153605632;
	st.global.u32 	[%rd3122], %r2349;
	bra.uni 	$L__BB0_8192;
$L__BB0_5083:
	add.s64 	%rd3120, %rd1, %rd5;
	mov.b32 	%r2348, 1153597440;
	st.global.u32 	[%rd3120], %r2348;
	bra.uni 	$L__BB0_8192;
$L__BB0_5084:
	add.s32 	%r2342, %r2, 1553;
	cvt.rn.f32.s32 	%f1275, %r2342;
	setp.leu.f32 	%p1561, %f1, %f1275;
	@%p1561 bra 	$L__BB0_5088;
	setp.neu.f32 	%p1563, %f1, %f1273;
	@%p1563 bra 	$L__BB0_5087;
	add.s64 	%rd3118, %rd1, %rd5;
	mov.b32 	%r2346, 1153589248;
	st.global.u32 	[%rd3118], %r2346;
	bra.uni 	$L__BB0_8192;
$L__BB0_5087:
	add.s64 	%rd3116, %rd1, %rd5;
	mov.b32 	%r2345, 1153581056;
	st.global.u32 	[%rd3116], %r2345;
	bra.uni 	$L__BB0_8192;
$L__BB0_5088:
	setp.neu.f32 	%p1562, %f1, %f1275;
	@%p1562 bra 	$L__BB0_5090;
	add.s64 	%rd3114, %rd1, %rd5;
	mov.b32 	%r2344, 1153572864;
	st.global.u32 	[%rd3114], %r2344;
	bra.uni 	$L__BB0_8192;
$L__BB0_5090:
	add.s64 	%rd3112, %rd1, %rd5;
	mov.b32 	%r2343, 1153564672;
	st.global.u32 	[%rd3112], %r2343;
	bra.uni 	$L__BB0_8192;
$L__BB0_5091:
	add.s32 	%r2317, %r2, 1543;
	cvt.rn.f32.s32 	%f1276, %r2317;
	setp.leu.f32 	%p1544, %f1, %f1276;
	@%p1544 bra 	$L__BB0_5107;
	add.s32 	%r2329, %r2, 1547;
	cvt.rn.f32.s32 	%f1277, %r2329;
	setp.leu.f32 	%p1552, %f1, %f1277;
	@%p1552 bra 	$L__BB0_5100;
	add.s32 	%r2335, %r2, 1549;
	cvt.rn.f32.s32 	%f1278, %r2335;
	setp.leu.f32 	%p1556, %f1, %f1278;
	@%p1556 bra 	$L__BB0_5097;
	setp.neu.f32 	%p1558, %f1, %f1268;
	@%p1558 bra 	$L__BB0_5096;
	add.s64 	%rd3110, %rd1, %rd5;
	mov.b32 	%r2339, 1153556480;
	st.global.u32 	[%rd3110], %r2339;
	bra.uni 	$L__BB0_8192;
$L__BB0_5096:
	add.s64 	%rd3108, %rd1, %rd5;
	mov.b32 	%r2338, 1153548288;
	st.global.u32 	[%rd3108], %r2338;
	bra.uni 	$L__BB0_8192;
$L__BB0_5097:
	setp.neu.f32 	%p1557, %f1, %f1278;
	@%p1557 bra 	$L__BB0_5099;
	add.s64 	%rd3106, %rd1, %rd5;
	mov.b32 	%r2337, 1153540096;
	st.global.u32 	[%rd3106], %r2337;
	bra.uni 	$L__BB0_8192;
$L__BB0_5099:
	add.s64 	%rd3104, %rd1, %rd5;
	mov.b32 	%r2336, 1153531904;
	st.global.u32 	[%rd3104], %r2336;
	bra.uni 	$L__BB0_8192;
$L__BB0_5100:
	add.s32 	%r2330, %r2, 1545;
	cvt.rn.f32.s32 	%f1279, %r2330;
	setp.leu.f32 	%p1553, %f1, %f1279;
	@%p1553 bra 	$L__BB0_5104;
	setp.neu.f32 	%p1555, %f1, %f1277;
	@%p1555 bra 	$L__BB0_5103;
	add.s64 	%rd3102, %rd1, %rd5;
	mov.b32 	%r2334, 1153523712;
	st.global.u32 	[%rd3102], %r2334;
	bra.uni 	$L__BB0_8192;
$L__BB0_5103:
	add.s64 	%rd3100, %rd1, %rd5;
	mov.b32 	%r2333, 1153515520;
	st.global.u32 	[%rd3100], %r2333;
	bra.uni 	$L__BB0_8192;
$L__BB0_5104:
	setp.neu.f32 	%p1554, %f1, %f1279;
	@%p1554 bra 	$L__BB0_5106;
	add.s64 	%rd3098, %rd1, %rd5;
	mov.b32 	%r2332, 1153507328;
	st.global.u32 	[%rd3098], %r2332;
	bra.uni 	$L__BB0_8192;
$L__BB0_5106:
	add.s64 	%rd3096, %rd1, %rd5;
	mov.b32 	%r2331, 1153499136;
	st.global.u32 	[%rd3096], %r2331;
	bra.uni 	$L__BB0_8192;
$L__BB0_5107:
	add.s32 	%r2318, %r2, 1539;
	cvt.rn.f32.s32 	%f1280, %r2318;
	setp.leu.f32 	%p1545, %f1, %f1280;
	@%p1545 bra 	$L__BB0_5115;
	add.s32 	%r2324, %r2, 1541;
	cvt.rn.f32.s32 	%f1281, %r2324;
	setp.leu.f32 	%p1549, %f1, %f1281;
	@%p1549 bra 	$L__BB0_5112;
	setp.neu.f32 	%p1551, %f1, %f1276;
	@%p1551 bra 	$L__BB0_5111;
	add.s64 	%rd3094, %rd1, %rd5;
	mov.b32 	%r2328, 1153490944;
	st.global.u32 	[%rd3094], %r2328;
	bra.uni 	$L__BB0_8192;
$L__BB0_5111:
	add.s64 	%rd3092, %rd1, %rd5;
	mov.b32 	%r2327, 1153482752;
	st.global.u32 	[%rd3092], %r2327;
	bra.uni 	$L__BB0_8192;
$L__BB0_5112:
	setp.neu.f32 	%p1550, %f1, %f1281;
	@%p1550 bra 	$L__BB0_5114;
	add.s64 	%rd3090, %rd1, %rd5;
	mov.b32 	%r2326, 1153474560;
	st.global.u32 	[%rd3090], %r2326;
	bra.uni 	$L__BB0_8192;
$L__BB0_5114:
	add.s64 	%rd3088, %rd1, %rd5;
	mov.b32 	%r2325, 1153466368;
	st.global.u32 	[%rd3088], %r2325;
	bra.uni 	$L__BB0_8192;
$L__BB0_5115:
	add.s32 	%r2319, %r2, 1537;
	cvt.rn.f32.s32 	%f1282, %r2319;
	setp.leu.f32 	%p1546, %f1, %f1282;
	@%p1546 bra 	$L__BB0_5119;
	setp.neu.f32 	%p1548, %f1, %f1280;
	@%p1548 bra 	$L__BB0_5118;
	add.s64 	%rd3086, %rd1, %rd5;
	mov.b32 	%r2323, 1153458176;
	st.global.u32 	[%rd3086], %r2323;
	bra.uni 	$L__BB0_8192;
$L__BB0_5118:
	add.s64 	%rd3084, %rd1, %rd5;
	mov.b32 	%r2322, 1153449984;
	st.global.u32 	[%rd3084], %r2322;
	bra.uni 	$L__BB0_8192;
$L__BB0_5119:
	setp.neu.f32 	%p1547, %f1, %f1282;
	@%p1547 bra 	$L__BB0_5121;
	add.s64 	%rd3082, %rd1, %rd5;
	mov.b32 	%r2321, 1153441792;
	st.global.u32 	[%rd3082], %r2321;
	bra.uni 	$L__BB0_8192;
$L__BB0_5121:
	add.s64 	%rd3080, %rd1, %rd5;
	mov.b32 	%r2320, 1153433600;
	st.global.u32 	[%rd3080], %r2320;
	bra.uni 	$L__BB0_8192;
$L__BB0_5122:
	add.s32 	%r1545, %r2, 1279;
	cvt.rn.f32.s32 	%f1283, %r1545;
	setp.leu.f32 	%p1028, %f1, %f1283;
	@%p1028 bra 	$L__BB0_5634;
	add.s32 	%r1929, %r2, 1407;
	cvt.rn.f32.s32 	%f1284, %r1929;
	setp.leu.f32 	%p1284, %f1, %f1284;
	@%p1284 bra 	$L__BB0_5379;
	add.s32 	%r2121, %r2, 1471;
	cvt.rn.f32.s32 	%f1285, %r2121;
	setp.leu.f32 	%p1412, %f1, %f1285;
	@%p1412 bra 	$L__BB0_5252;
	add.s32 	%r2217, %r2, 1503;
	cvt.rn.f32.s32 	%f1286, %r2217;
	setp.leu.f32 	%p1476, %f1, %f1286;
	@%p1476 bra 	$L__BB0_5189;
	add.s32 	%r2265, %r2, 1519;
	cvt.rn.f32.s32 	%f1287, %r2265;
	setp.leu.f32 	%p1508, %f1, %f1287;
	@%p1508 bra 	$L__BB0_5158;
	add.s32 	%r2289, %r2, 1527;
	cvt.rn.f32.s32 	%f1288, %r2289;
	setp.leu.f32 	%p1524, %f1, %f1288;
	@%p1524 bra 	$L__BB0_5143;
	add.s32 	%r2301, %r2, 1531;
	cvt.rn.f32.s32 	%f1289, %r2301;
	setp.leu.f32 	%p1532, %f1, %f1289;
	@%p1532 bra 	$L__BB0_5136;
	add.s32 	%r2307, %r2, 1533;
	cvt.rn.f32.s32 	%f1290, %r2307;
	setp.leu.f32 	%p1536, %f1, %f1290;
	@%p1536 bra 	$L__BB0_5133;
	setp.neu.f32 	%p1538, %f1, %f1027;
	@%p1538 bra 	$L__BB0_5132;
	add.s64 	%rd3078, %rd1, %rd5;
	mov.b32 	%r2311, 1153425408;
	st.global.u32 	[%rd3078], %r2311;
	bra.uni 	$L__BB0_8192;
$L__BB0_5132:
	add.s64 	%rd3076, %rd1, %rd5;
	mov.b32 	%r2310, 1153417216;
	st.global.u32 	[%rd3076], %r2310;
	bra.uni 	$L__BB0_8192;
$L__BB0_5133:
	setp.neu.f32 	%p1537, %f1, %f1290;
	@%p1537 bra 	$L__BB0_5135;
	add.s64 	%rd3074, %rd1, %rd5;
	mov.b32 	%r2309, 1153409024;
	st.global.u32 	[%rd3074], %r2309;
	bra.uni 	$L__BB0_8192;
$L__BB0_5135:
	add.s64 	%rd3072, %rd1, %rd5;
	mov.b32 	%r2308, 1153400832;
	st.global.u32 	[%rd3072], %r2308;
	bra.uni 	$L__BB0_8192;
$L__BB0_5136:
	add.s32 	%r2302, %r2, 1529;
	cvt.rn.f32.s32 	%f1291, %r2302;
	setp.leu.f32 	%p1533, %f1, %f1291;
	@%p1533 bra 	$L__BB0_5140;
	setp.neu.f32 	%p1535, %f1, %f1289;
	@%p1535 bra 	$L__BB0_5139;
	add.s64 	%rd3070, %rd1, %rd5;
	mov.b32 	%r2306, 1153392640;
	st.global.u32 	[%rd3070], %r2306;
	bra.uni 	$L__BB0_8192;
$L__BB0_5139:
	add.s64 	%rd3068, %rd1, %rd5;
	mov.b32 	%r2305, 1153384448;
	st.global.u32 	[%rd3068], %r2305;
	bra.uni 	$L__BB0_8192;
$L__BB0_5140:
	setp.neu.f32 	%p1534, %f1, %f1291;
	@%p1534 bra 	$L__BB0_5142;
	add.s64 	%rd3066, %rd1, %rd5;
	mov.b32 	%r2304, 1153376256;
	st.global.u32 	[%rd3066], %r2304;
	bra.uni 	$L__BB0_8192;
$L__BB0_5142:
	add.s64 	%rd3064, %rd1, %rd5;
	mov.b32 	%r2303, 1153368064;
	st.global.u32 	[%rd3064], %r2303;
	bra.uni 	$L__BB0_8192;
$L__BB0_5143:
	add.s32 	%r2290, %r2, 1523;
	cvt.rn.f32.s32 	%f1292, %r2290;
	setp.leu.f32 	%p1525, %f1, %f1292;
	@%p1525 bra 	$L__BB0_5151;
	add.s32 	%r2296, %r2, 1525;
	cvt.rn.f32.s32 	%f1293, %r2296;
	setp.leu.f32 	%p1529, %f1, %f1293;
	@%p1529 bra 	$L__BB0_5148;
	setp.neu.f32 	%p1531, %f1, %f1288;
	@%p1531 bra 	$L__BB0_5147;
	add.s64 	%rd3062, %rd1, %rd5;
	mov.b32 	%r2300, 1153359872;
	st.global.u32 	[%rd3062], %r2300;
	bra.uni 	$L__BB0_8192;
$L__BB0_5147:
	add.s64 	%rd3060, %rd1, %rd5;
	mov.b32 	%r2299, 1153351680;
	st.global.u32 	[%rd3060], %r2299;
	bra.uni 	$L__BB0_8192;
$L__BB0_5148:
	setp.neu.f32 	%p1530, %f1, %f1293;
	@%p1530 bra 	$L__BB0_5150;
	add.s64 	%rd3058, %rd1, %rd5;
	mov.b32 	%r2298, 1153343488;
	st.global.u32 	[%rd3058], %r2298;
	bra.uni 	$L__BB0_8192;
$L__BB0_5150:
	add.s64 	%rd3056, %rd1, %rd5;
	mov.b32 	%r2297, 1153335296;
	st.global.u32 	[%rd3056], %r2297;
	bra.uni 	$L__BB0_8192;
$L__BB0_5151:
	add.s32 	%r2291, %r2, 1521;
	cvt.rn.f32.s32 	%f1294, %r2291;
	setp.leu.f32 	%p1526, %f1, %f1294;
	@%p1526 bra 	$L__BB0_5155;
	setp.neu.f32 	%p1528, %f1, %f1292;
	@%p1528 bra 	$L__BB0_5154;
	add.s64 	%rd3054, %rd1, %rd5;
	mov.b32 	%r2295, 1153327104;
	st.global.u32 	[%rd3054], %r2295;
	bra.uni 	$L__BB0_8192;
$L__BB0_5154:
	add.s64 	%rd3052, %rd1, %rd5;
	mov.b32 	%r2294, 1153318912;
	st.global.u32 	[%rd3052], %r2294;
	bra.uni 	$L__BB0_8192;
$L__BB0_5155:
	setp.neu.f32 	%p1527, %f1, %f1294;
	@%p1527 bra 	$L__BB0_5157;
	add.s64 	%rd3050, %rd1, %rd5;
	mov.b32 	%r2293, 1153310720;
	st.global.u32 	[%rd3050], %r2293;
	bra.uni 	$L__BB0_8192;
$L__BB0_5157:
	add.s64 	%rd3048, %rd1, %rd5;
	mov.b32 	%r2292, 1153302528;
	st.global.u32 	[%rd3048], %r2292;
	bra.uni 	$L__BB0_8192;
$L__BB0_5158:
	add.s32 	%r2266, %r2, 1511;
	cvt.rn.f32.s32 	%f1295, %r2266;
	setp.leu.f32 	%p1509, %f1, %f1295;
	@%p1509 bra 	$L__BB0_5174;
	add.s32 	%r2278, %r2, 1515;
	cvt.rn.f32.s32 	%f1296, %r2278;
	setp.leu.f32 	%p1517, %f1, %f1296;
	@%p1517 bra 	$L__BB0_5167;
	add.s32 	%r2284, %r2, 1517;
	cvt.rn.f32.s32 	%f1297, %r2284;
	setp.leu.f32 	%p1521, %f1, %f1297;
	@%p1521 bra 	$L__BB0_5164;
	setp.neu.f32 	%p1523, %f1, %f1287;
	@%p1523 bra 	$L__BB0_5163;
	add.s64 	%rd3046, %rd1, %rd5;
	mov.b32 	%r2288, 1153294336;
	st.global.u32 	[%rd3046], %r2288;
	bra.uni 	$L__BB0_8192;
$L__BB0_5163:
	add.s64 	%rd3044, %rd1, %rd5;
	mov.b32 	%r2287, 1153286144;
	st.global.u32 	[%rd3044], %r2287;
	bra.uni 	$L__BB0_8192;
$L__BB0_5164:
	setp.neu.f32 	%p1522, %f1, %f1297;
	@%p1522 bra 	$L__BB0_5166;
	add.s64 	%rd3042, %rd1, %rd5;
	mov.b32 	%r2286, 1153277952;
	st.global.u32 	[%rd3042], %r2286;
	bra.uni 	$L__BB0_8192;
$L__BB0_5166:
	add.s64 	%rd3040, %rd1, %rd5;
	mov.b32 	%r2285, 1153269760;
	st.global.u32 	[%rd3040], %r2285;
	bra.uni 	$L__BB0_8192;
$L__BB0_5167:
	add.s32 	%r2279, %r2, 1513;
	cvt.rn.f32.s32 	%f1298, %r2279;
	setp.leu.f32 	%p1518, %f1, %f1298;
	@%p1518 bra 	$L__BB0_5171;
	setp.neu.f32 	%p1520, %f1, %f1296;
	@%p1520 bra 	$L__BB0_5170;
	add.s64 	%rd3038, %rd1, %rd5;
	mov.b32 	%r2283, 1153261568;
	st.global.u32 	[%rd3038], %r2283;
	bra.uni 	$L__BB0_8192;
$L__BB0_5170:
	add.s64 	%rd3036, %rd1, %rd5;
	mov.b32 	%r2282, 1153253376;
	st.global.u32 	[%rd3036], %r2282;
	bra.uni 	$L__BB0_8192;
$L__BB0_5171:
	setp.neu.f32 	%p1519, %f1, %f1298;
	@%p1519 bra 	$L__BB0_5173;
	add.s64 	%rd3034, %rd1, %rd5;
	mov.b32 	%r2281, 1153245184;
	st.global.u32 	[%rd3034], %r2281;
	bra.uni 	$L__BB0_8192;
$L__BB0_5173:
	add.s64 	%rd3032, %rd1, %rd5;
	mov.b32 	%r2280, 1153236992;
	st.global.u32 	[%rd3032], %r2280;
	bra.uni 	$L__BB0_8192;
$L__BB0_5174:
	add.s32 	%r2267, %r2, 1507;
	cvt.rn.f32.s32 	%f1299, %r2267;
	setp.leu.f32 	%p1510, %f1, %f1299;
	@%p1510 bra 	$L__BB0_5182;
	add.s32 	%r2273, %r2, 1509;
	cvt.rn.f32.s32 	%f1300, %r2273;
	setp.leu.f32 	%p1514, %f1, %f1300;
	@%p1514 bra 	$L__BB0_5179;
	setp.neu.f32 	%p1516, %f1, %f1295;
	@%p1516 bra 	$L__BB0_5178;
	add.s64 	%rd3030, %rd1, %rd5;
	mov.b32 	%r2277, 1153228800;
	st.global.u32 	[%rd3030], %r2277;
	bra.uni 	$L__BB0_8192;
$L__BB0_5178:
	add.s64 	%rd3028, %rd1, %rd5;
	mov.b32 	%r2276, 1153220608;
	st.global.u32 	[%rd3028], %r2276;
	bra.uni 	$L__BB0_8192;
$L__BB0_5179:
	setp.neu.f32 	%p1515, %f1, %f1300;
	@%p1515 bra 	$L__BB0_5181;
	add.s64 	%rd3026, %rd1, %rd5;
	mov.b32 	%r2275, 1153212416;
	st.global.u32 	[%rd3026], %r2275;
	bra.uni 	$L__BB0_8192;
$L__BB0_5181:
	add.s64 	%rd3024, %rd1, %rd5;
	mov.b32 	%r2274, 1153204224;
	st.global.u32 	[%rd3024], %r2274;
	bra.uni 	$L__BB0_8192;
$L__BB0_5182:
	add.s32 	%r2268, %r2, 1505;
	cvt.rn.f32.s32 	%f1301, %r2268;
	setp.leu.f32 	%p1511, %f1, %f1301;
	@%p1511 bra 	$L__BB0_5186;
	setp.neu.f32 	%p1513, %f1, %f1299;
	@%p1513 bra 	$L__BB0_5185;
	add.s64 	%rd3022, %rd1, %rd5;
	mov.b32 	%r2272, 1153196032;
	st.global.u32 	[%rd3022], %r2272;
	bra.uni 	$L__BB0_8192;
$L__BB0_5185:
	add.s64 	%rd3020, %rd1, %rd5;
	mov.b32 	%r2271, 1153187840;
	st.global.u32 	[%rd3020], %r2271;
	bra.uni 	$L__BB0_8192;
$L__BB0_5186:
	setp.neu.f32 	%p1512, %f1, %f1301;
	@%p1512 bra 	$L__BB0_5188;
	add.s64 	%rd3018, %rd1, %rd5;
	mov.b32 	%r2270, 1153179648;
	st.global.u32 	[%rd3018], %r2270;
	bra.uni 	$L__BB0_8192;
$L__BB0_5188:
	add.s64 	%rd3016, %rd1, %rd5;
	mov.b32 	%r2269, 1153171456;
	st.global.u32 	[%rd3016], %r2269;
	bra.uni 	$L__BB0_8192;
$L__BB0_5189:
	add.s32 	%r2218, %r2, 1487;
	cvt.rn.f32.s32 	%f1302, %r2218;
	setp.leu.f32 	%p1477, %f1, %f1302;
	@%p1477 bra 	$L__BB0_5221;
	add.s32 	%r2242, %r2, 1495;
	cvt.rn.f32.s32 	%f1303, %r2242;
	setp.leu.f32 	%p1493, %f1, %f1303;
	@%p1493 bra 	$L__BB0_5206;
	add.s32 	%r2254, %r2, 1499;
	cvt.rn.f32.s32 	%f1304, %r2254;
	setp.leu.f32 	%p1501, %f1, %f1304;
	@%p1501 bra 	$L__BB0_5199;
	add.s32 	%r2260, %r2, 1501;
	cvt.rn.f32.s32 	%f1305, %r2260;
	setp.leu.f32 	%p1505, %f1, %f1305;
	@%p1505 bra 	$L__BB0_5196;
	setp.neu.f32 	%p1507, %f1, %f1286;
	@%p1507 bra 	$L__BB0_5195;
	add.s64 	%rd3014, %rd1, %rd5;
	mov.b32 	%r2264, 1153163264;
	st.global.u32 	[%rd3014], %r2264;
	bra.uni 	$L__BB0_8192;
$L__BB0_5195:
	add.s64 	%rd3012, %rd1, %rd5;
	mov.b32 	%r2263, 1153155072;
	st.global.u32 	[%rd3012], %r2263;
	bra.uni 	$L__BB0_8192;
$L__BB0_5196:
	setp.neu.f32 	%p1506, %f1, %f1305;
	@%p1506 bra 	$L__BB0_5198;
	add.s64 	%rd3010, %rd1, %rd5;
	mov.b32 	%r2262, 1153146880;
	st.global.u32 	[%rd3010], %r2262;
	bra.uni 	$L__BB0_8192;
$L__BB0_5198:
	add.s64 	%rd3008, %rd1, %rd5;
	mov.b32 	%r2261, 1153138688;
	st.global.u32 	[%rd3008], %r2261;
	bra.uni 	$L__BB0_8192;
$L__BB0_5199:
	add.s32 	%r2255, %r2, 1497;
	cvt.rn.f32.s32 	%f1306, %r2255;
	setp.leu.f32 	%p1502, %f1, %f1306;
	@%p1502 bra 	$L__BB0_5203;
	setp.neu.f32 	%p1504, %f1, %f1304;
	@%p1504 bra 	$L__BB0_5202;
	add.s64 	%rd3006, %rd1, %rd5;
	mov.b32 	%r2259, 1153130496;
	st.global.u32 	[%rd3006], %r2259;
	bra.uni 	$L__BB0_8192;
$L__BB0_5202:
	add.s64 	%rd3004, %rd1, %rd5;
	mov.b32 	%r2258, 1153122304;
	st.global.u32 	[%rd3004], %r2258;
	bra.uni 	$L__BB0_8192;
$L__BB0_5203:
	setp.neu.f32 	%p1503, %f1, %f1306;
	@%p1503 bra 	$L__BB0_5205;
	add.s64 	%rd3002, %rd1, %rd5;
	mov.b32 	%r2257, 1153114112;
	st.global.u32 	[%rd3002], %r2257;
	bra.uni 	$L__BB0_8192;
$L__BB0_5205:
	add.s64 	%rd3000, %rd1, %rd5;
	mov.b32 	%r2256, 1153105920;
	st.global.u32 	[%rd3000], %r2256;
	bra.uni 	$L__BB0_8192;
$L__BB0_5206:
	add.s32 	%r2243, %r2, 1491;
	cvt.rn.f32.s32 	%f1307, %r2243;
	setp.leu.f32 	%p1494, %f1, %f1307;
	@%p1494 bra 	$L__BB0_5214;
	add.s32 	%r2249, %r2, 1493;
	cvt.rn.f32.s32 	%f1308, %r2249;
	setp.leu.f32 	%p1498, %f1, %f1308;
	@%p1498 bra 	$L__BB0_5211;
	setp.neu.f32 	%p1500, %f1, %f1303;
	@%p1500 bra 	$L__BB0_5210;
	add.s64 	%rd2998, %rd1, %rd5;
	mov.b32 	%r2253, 1153097728;
	st.global.u32 	[%rd2998], %r2253;
	bra.uni 	$L__BB0_8192;
$L__BB0_5210:
	add.s64 	%rd2996, %rd1, %rd5;
	mov.b32 	%r2252, 1153089536;
	st.global.u32 	[%rd2996], %r2252;
	bra.uni 	$L__BB0_8192;
$L__BB0_5211:
	setp.neu.f32 	%p1499, %f1, %f1308;
	@%p1499 bra 	$L__BB0_5213;
	add.s64 	%rd2994, %rd1, %rd5;
	mov.b32 	%r2251, 1153081344;
	st.global.u32 	[%rd2994], %r2251;
	bra.uni 	$L__BB0_8192;
$L__BB0_5213:
	add.s64 	%rd2992, %rd1, %rd5;
	mov.b32 	%r2250, 1153073152;
	st.global.u32 	[%rd2992], %r2250;
	bra.uni 	$L__BB0_8192;
$L__BB0_5214:
	add.s32 	%r2244, %r2, 1489;
	cvt.rn.f32.s32 	%f1309, %r2244;
	setp.leu.f32 	%p1495, %f1, %f1309;
	@%p1495 bra 	$L__BB0_5218;
	setp.neu.f32 	%p1497, %f1, %f1307;
	@%p1497 bra 	$L__BB0_5217;
	add.s64 	%rd2990, %rd1, %rd5;
	mov.b32 	%r2248, 1153064960;
	st.global.u32 	[%rd2990], %r2248;
	bra.uni 	$L__BB0_8192;
$L__BB0_5217:
	add.s64 	%rd2988, %rd1, %rd5;
	mov.b32 	%r2247, 1153056768;
	st.global.u32 	[%rd2988], %r2247;
	bra.uni 	$L__BB0_8192;
$L__BB0_5218:
	setp.neu.f32 	%p1496, %f1, %f1309;
	@%p1496 bra 	$L__BB0_5220;
	add.s64 	%rd2986, %rd1, %rd5;
	mov.b32 	%r2246, 1153048576;
	st.global.u32 	[%rd2986], %r2246;
	bra.uni 	$L__BB0_8192;
$L__BB0_5220:
	add.s64 	%rd2984, %rd1, %rd5;
	mov.b32 	%r2245, 1153040384;
	st.global.u32 	[%rd2984], %r2245;
	bra.uni 	$L__BB0_8192;
$L__BB0_5221:
	add.s32 	%r2219, %r2, 1479;
	cvt.rn.f32.s32 	%f1310, %r2219;
	setp.leu.f32 	%p1478, %f1, %f1310;
	@%p1478 bra 	$L__BB0_5237;
	add.s32 	%r2231, %r2, 1483;
	cvt.rn.f32.s32 	%f1311, %r2231;
	setp.leu.f32 	%p1486, %f1, %f1311;
	@%p1486 bra 	$L__BB0_5230;
	add.s32 	%r2237, %r2, 1485;
	cvt.rn.f32.s32 	%f1312, %r2237;
	setp.leu.f32 	%p1490, %f1, %f1312;
	@%p1490 bra 	$L__BB0_5227;
	setp.neu.f32 	%p1492, %f1, %f1302;
	@%p1492 bra 	$L__BB0_5226;
	add.s64 	%rd2982, %rd1, %rd5;
	mov.b32 	%r2241, 1153032192;
	st.global.u32 	[%rd2982], %r2241;
	bra.uni 	$L__BB0_8192;
$L__BB0_5226:
	add.s64 	%rd2980, %rd1, %rd5;
	mov.b32 	%r2240, 1153024000;
	st.global.u32 	[%rd2980], %r2240;
	bra.uni 	$L__BB0_8192;
$L__BB0_5227:
	setp.neu.f32 	%p1491, %f1, %f1312;
	@%p1491 bra 	$L__BB0_5229;
	add.s64 	%rd2978, %rd1, %rd5;
	mov.b32 	%r2239, 1153015808;
	st.global.u32 	[%rd2978], %r2239;
	bra.uni 	$L__BB0_8192;
$L__BB0_5229:
	add.s64 	%rd2976, %rd1, %rd5;
	mov.b32 	%r2238, 1153007616;
	st.global.u32 	[%rd2976], %r2238;
	bra.uni 	$L__BB0_8192;
$L__BB0_5230:
	add.s32 	%r2232, %r2, 1481;
	cvt.rn.f32.s32 	%f1313, %r2232;
	setp.leu.f32 	%p1487, %f1, %f1313;
	@%p1487 bra 	$L__BB0_5234;
	setp.neu.f32 	%p1489, %f1, %f1311;
	@%p1489 bra 	$L__BB0_5233;
	add.s64 	%rd2974, %rd1, %rd5;
	mov.b32 	%r2236, 1152999424;
	st.global.u32 	[%rd2974], %r2236;
	bra.uni 	$L__BB0_8192;
$L__BB0_5233:
	add.s64 	%rd2972, %rd1, %rd5;
	mov.b32 	%r2235, 1152991232;
	st.global.u32 	[%rd2972], %r2235;
	bra.uni 	$L__BB0_8192;
$L__BB0_5234:
	setp.neu.f32 	%p1488, %f1, %f1313;
	@%p1488 bra 	$L__BB0_5236;
	add.s64 	%rd2970, %rd1, %rd5;
	mov.b32 	%r2234, 1152983040;
	st.global.u32 	[%rd2970], %r2234;
	bra.uni 	$L__BB0_8192;
$L__BB0_5236:
	add.s64 	%rd2968, %rd1, %rd5;
	mov.b32 	%r2233, 1152974848;
	st.global.u32 	[%rd2968], %r2233;
	bra.uni 	$L__BB0_8192;
$L__BB0_5237:
	add.s32 	%r2220, %r2, 1475;
	cvt.rn.f32.s32 	%f1314, %r2220;
	setp.leu.f32 	%p1479, %f1, %f1314;
	@%p1479 bra 	$L__BB0_5245;
	add.s32 	%r2226, %r2, 1477;
	cvt.rn.f32.s32 	%f1315, %r2226;
	setp.leu.f32 	%p1483, %f1, %f1315;
	@%p1483 bra 	$L__BB0_5242;
	setp.neu.f32 	%p1485, %f1, %f1310;
	@%p1485 bra 	$L__BB0_5241;
	add.s64 	%rd2966, %rd1, %rd5;
	mov.b32 	%r2230, 1152966656;
	st.global.u32 	[%rd2966], %r2230;
	bra.uni 	$L__BB0_8192;
$L__BB0_5241:
	add.s64 	%rd2964, %rd1, %rd5;
	mov.b32 	%r2229, 1152958464;
	st.global.u32 	[%rd2964], %r2229;
	bra.uni 	$L__BB0_8192;
$L__BB0_5242:
	setp.neu.f32 	%p1484, %f1, %f1315;
	@%p1484 bra 	$L__BB0_5244;
	add.s64 	%rd2962, %rd1, %rd5;
	mov.b32 	%r2228, 1152950272;
	st.global.u32 	[%rd2962], %r2228;
	bra.uni 	$L__BB0_8192;
$L__BB0_5244:
	add.s64 	%rd2960, %rd1, %rd5;
	mov.b32 	%r2227, 1152942080;
	st.global.u32 	[%rd2960], %r2227;
	bra.uni 	$L__BB0_8192;
$L__BB0_5245:
	add.s32 	%r2221, %r2, 1473;
	cvt.rn.f32.s32 	%f1316, %r2221;
	setp.leu.f32 	%p1480, %f1, %f1316;
	@%p1480 bra 	$L__BB0_5249;
	setp.neu.f32 	%p1482, %f1, %f1314;
	@%p1482 bra 	$L__BB0_5248;
	add.s64 	%rd2958, %rd1, %rd5;
	mov.b32 	%r2225, 1152933888;
	st.global.u32 	[%rd2958], %r2225;
	bra.uni 	$L__BB0_8192;
$L__BB0_5248:
	add.s64 	%rd2956, %rd1, %rd5;
	mov.b32 	%r2224, 1152925696;
	st.global.u32 	[%rd2956], %r2224;
	bra.uni 	$L__BB0_8192;
$L__BB0_5249:
	setp.neu.f32 	%p1481, %f1, %f1316;
	@%p1481 bra 	$L__BB0_5251;
	add.s64 	%rd2954, %rd1, %rd5;
	mov.b32 	%r2223, 1152917504;
	st.global.u32 	[%rd2954], %r2223;
	bra.uni 	$L__BB0_8192;
$L__BB0_5251:
	add.s64 	%rd2952, %rd1, %rd5;
	mov.b32 	%r2222, 1152909312;
	st.global.u32 	[%rd2952], %r2222;
	bra.uni 	$L__BB0_8192;
$L__BB0_5252:
	add.s32 	%r2122, %r2, 1439;
	cvt.rn.f32.s32 	%f1317, %r2122;
	setp.leu.f32 	%p1413, %f1, %f1317;
	@%p1413 bra 	$L__BB0_5316;
	add.s32 	%r2170, %r2, 1455;
	cvt.rn.f32.s32 	%f1318, %r2170;
	setp.leu.f32 	%p1445, %f1, %f1318;
	@%p1445 bra 	$L__BB0_5285;
	add.s32 	%r2194, %r2, 1463;
	cvt.rn.f32.s32 	%f1319, %r2194;
	setp.leu.f32 	%p1461, %f1, %f1319;
	@%p1461 bra 	$L__BB0_5270;
	add.s32 	%r2206, %r2, 1467;
	cvt.rn.f32.s32 	%f1320, %r2206;
	setp.leu.f32 	%p1469, %f1, %f1320;
	@%p1469 bra 	$L__BB0_5263;
	add.s32 	%r2212, %r2, 1469;
	cvt.rn.f32.s32 	%f1321, %r2212;
	setp.leu.f32 	%p1473, %f1, %f1321;
	@%p1473 bra 	$L__BB0_5260;
	setp.neu.f32 	%p1475, %f1, %f1285;
	@%p1475 bra 	$L__BB0_5259;
	add.s64 	%rd2950, %rd1, %rd5;
	mov.b32 	%r2216, 1152901120;
	st.global.u32 	[%rd2950], %r2216;
	bra.uni 	$L__BB0_8192;
$L__BB0_5259:
	add.s64 	%rd2948, %rd1, %rd5;
	mov.b32 	%r2215, 1152892928;
	st.global.u32 	[%rd2948], %r2215;
	bra.uni 	$L__BB0_8192;
$L__BB0_5260:
	setp.neu.f32 	%p1474, %f1, %f1321;
	@%p1474 bra 	$L__BB0_5262;
	add.s64 	%rd2946, %rd1, %rd5;
	mov.b32 	%r2214, 1152884736;
	st.global.u32 	[%rd2946], %r2214;
	bra.uni 	$L__BB0_8192;
$L__BB0_5262:
	add.s64 	%rd2944, %rd1, %rd5;
	mov.b32 	%r2213, 1152876544;
	st.global.u32 	[%rd2944], %r2213;
	bra.uni 	$L__BB0_8192;
$L__BB0_5263:
	add.s32 	%r2207, %r2, 1465;
	cvt.rn.f32.s32 	%f1322, %r2207;
	setp.leu.f32 	%p1470, %f1, %f1322;
	@%p1470 bra 	$L__BB0_5267;
	setp.neu.f32 	%p1472, %f1, %f1320;
	@%p1472 bra 	$L__BB0_5266;
	add.s64 	%rd2942, %rd1, %rd5;
	mov.b32 	%r2211, 1152868352;
	st.global.u32 	[%rd2942], %r2211;
	bra.uni 	$L__BB0_8192;
$L__BB0_5266:
	add.s64 	%rd2940, %rd1, %rd5;
	mov.b32 	%r2210, 1152860160;
	st.global.u32 	[%rd2940], %r2210;
	bra.uni 	$L__BB0_8192;
$L__BB0_5267:
	setp.neu.f32 	%p1471, %f1, %f1322;
	@%p1471 bra 	$L__BB0_5269;
	add.s64 	%rd2938, %rd1, %rd5;
	mov.b32 	%r2209, 1152851968;
	st.global.u32 	[%rd2938], %r2209;
	bra.uni 	$L__BB0_8192;
$L__BB0_5269:
	add.s64 	%rd2936, %rd1, %rd5;
	mov.b32 	%r2208, 1152843776;
	st.global.u32 	[%rd2936], %r2208;
	bra.uni 	$L__BB0_8192;
$L__BB0_5270:
	add.s32 	%r2195, %r2, 1459;
	cvt.rn.f32.s32 	%f1323, %r2195;
	setp.leu.f32 	%p1462, %f1, %f1323;
	@%p1462 bra 	$L__BB0_5278;
	add.s32 	%r2201, %r2, 1461;
	cvt.rn.f32.s32 	%f1324, %r2201;
	setp.leu.f32 	%p1466, %f1, %f1324;
	@%p1466 bra 	$L__BB0_5275;
	setp.neu.f32 	%p1468, %f1, %f1319;
	@%p1468 bra 	$L__BB0_5274;
	add.s64 	%rd2934, %rd1, %rd5;
	mov.b32 	%r2205, 1152835584;
	st.global.u32 	[%rd2934], %r2205;
	bra.uni 	$L__BB0_8192;
$L__BB0_5274:
	add.s64 	%rd2932, %rd1, %rd5;
	mov.b32 	%r2204, 1152827392;
	st.global.u32 	[%rd2932], %r2204;
	bra.uni 	$L__BB0_8192;
$L__BB0_5275:
	setp.neu.f32 	%p1467, %f1, %f1324;
	@%p1467 bra 	$L__BB0_5277;
	add.s64 	%rd2930, %rd1, %rd5;
	mov.b32 	%r2203, 1152819200;
	st.global.u32 	[%rd2930], %r2203;
	bra.uni 	$L__BB0_8192;
$L__BB0_5277:
	add.s64 	%rd2928, %rd1, %rd5;
	mov.b32 	%r2202, 1152811008;
	st.global.u32 	[%rd2928], %r2202;
	bra.uni 	$L__BB0_8192;
$L__BB0_5278:
	add.s32 	%r2196, %r2, 1457;
	cvt.rn.f32.s32 	%f1325, %r2196;
	setp.leu.f32 	%p1463, %f1, %f1325;
	@%p1463 bra 	$L__BB0_5282;
	setp.neu.f32 	%p1465, %f1, %f1323;
	@%p1465 bra 	$L__BB0_5281;
	add.s64 	%rd2926, %rd1, %rd5;
	mov.b32 	%r2200, 1152802816;
	st.global.u32 	[%rd2926], %r2200;
	bra.uni 	$L__BB0_8192;
$L__BB0_5281:
	add.s64 	%rd2924, %rd1, %rd5;
	mov.b32 	%r2199, 1152794624;
	st.global.u32 	[%rd2924], %r2199;
	bra.uni 	$L__BB0_8192;
$L__BB0_5282:
	setp.neu.f32 	%p1464, %f1, %f1325;
	@%p1464 bra 	$L__BB0_5284;
	add.s64 	%rd2922, %rd1, %rd5;
	mov.b32 	%r2198, 1152786432;
	st.global.u32 	[%rd2922], %r2198;
	bra.uni 	$L__BB0_8192;
$L__BB0_5284:
	add.s64 	%rd2920, %rd1, %rd5;
	mov.b32 	%r2197, 1152778240;
	st.global.u32 	[%rd2920], %r2197;
	bra.uni 	$L__BB0_8192;
$L__BB0_5285:
	add.s32 	%r2171, %r2, 1447;
	cvt.rn.f32.s32 	%f1326, %r2171;
	setp.leu.f32 	%p1446, %f1, %f1326;
	@%p1446 bra 	$L__BB0_5301;
	add.s32 	%r2183, %r2, 1451;
	cvt.rn.f32.s32 	%f1327, %r2183;
	setp.leu.f32 	%p1454, %f1, %f1327;
	@%p1454 bra 	$L__BB0_5294;
	add.s32 	%r2189, %r2, 1453;
	cvt.rn.f32.s32 	%f1328, %r2189;
	setp.leu.f32 	%p1458, %f1, %f1328;
	@%p1458 bra 	$L__BB0_5291;
	setp.neu.f32 	%p1460, %f1, %f1318;
	@%p1460 bra 	$L__BB0_5290;
	add.s64 	%rd2918, %rd1, %rd5;
	mov.b32 	%r2193, 1152770048;
	st.global.u32 	[%rd2918], %r2193;
	bra.uni 	$L__BB0_8192;
$L__BB0_5290:
	add.s64 	%rd2916, %rd1, %rd5;
	mov.b32 	%r2192, 1152761856;
	st.global.u32 	[%rd2916], %r2192;
	bra.uni 	$L__BB0_8192;
$L__BB0_5291:
	setp.neu.f32 	%p1459, %f1, %f1328;
	@%p1459 bra 	$L__BB0_5293;
	add.s64 	%rd2914, %rd1, %rd5;
	mov.b32 	%r2191, 1152753664;
	st.global.u32 	[%rd2914], %r2191;
	bra.uni 	$L__BB0_8192;
$L__BB0_5293:
	add.s64 	%rd2912, %rd1, %rd5;
	mov.b32 	%r2190, 1152745472;
	st.global.u32 	[%rd2912], %r2190;
	bra.uni 	$L__BB0_8192;
$L__BB0_5294:
	add.s32 	%r2184, %r2, 1449;
	cvt.rn.f32.s32 	%f1329, %r2184;
	setp.leu.f32 	%p1455, %f1, %f1329;
	@%p1455 bra 	$L__BB0_5298;
	setp.neu.f32 	%p1457, %f1, %f1327;
	@%p1457 bra 	$L__BB0_5297;
	add.s64 	%rd2910, %rd1, %rd5;
	mov.b32 	%r2188, 1152737280;
	st.global.u32 	[%rd2910], %r2188;
	bra.uni 	$L__BB0_8192;
$L__BB0_5297:
	add.s64 	%rd2908, %rd1, %rd5;
	mov.b32 	%r2187, 1152729088;
	st.global.u32 	[%rd2908], %r2187;
	bra.uni 	$L__BB0_8192;
$L__BB0_5298:
	setp.neu.f32 	%p1456, %f1, %f1329;
	@%p1456 bra 	$L__BB0_5300;
	add.s64 	%rd2906, %rd1, %rd5;
	mov.b32 	%r2186, 1152720896;
	st.global.u32 	[%rd2906], %r2186;
	bra.uni 	$L__BB0_8192;
$L__BB0_5300:
	add.s64 	%rd2904, %rd1, %rd5;
	mov.b32 	%r2185, 1152712704;
	st.global.u32 	[%rd2904], %r2185;
	bra.uni 	$L__BB0_8192;
$L__BB0_5301:
	add.s32 	%r2172, %r2, 1443;
	cvt.rn.f32.s32 	%f1330, %r2172;
	setp.leu.f32 	%p1447, %f1, %f1330;
	@%p1447 bra 	$L__BB0_5309;
	add.s32 	%r2178, %r2, 1445;
	cvt.rn.f32.s32 	%f1331, %r2178;
	setp.leu.f32 	%p1451, %f1, %f1331;
	@%p1451 bra 	$L__BB0_5306;
	setp.neu.f32 	%p1453, %f1, %f1326;
	@%p1453 bra 	$L__BB0_5305;
	add.s64 	%rd2902, %rd1, %rd5;
	mov.b32 	%r2182, 1152704512;
	st.global.u32 	[%rd2902], %r2182;
	bra.uni 	$L__BB0_8192;
$L__BB0_5305:
	add.s64 	%rd2900, %rd1, %rd5;
	mov.b32 	%r2181, 1152696320;
	st.global.u32 	[%rd2900], %r2181;
	bra.uni 	$L__BB0_8192;
$L__BB0_5306:
	setp.neu.f32 	%p1452, %f1, %f1331;
	@%p1452 bra 	$L__BB0_5308;
	add.s64 	%rd2898, %rd1, %rd5;
	mov.b32 	%r2180, 1152688128;
	st.global.u32 	[%rd2898], %r2180;
	bra.uni 	$L__BB0_8192;
$L__BB0_5308:
	add.s64 	%rd2896, %rd1, %rd5;
	mov.b32 	%r2179, 1152679936;
	st.global.u32 	[%rd2896], %r2179;
	bra.uni 	$L__BB0_8192;
$L__BB0_5309:
	add.s32 	%r2173, %r2, 1441;
	cvt.rn.f32.s32 	%f1332, %r2173;
	setp.leu.f32 	%p1448, %f1, %f1332;
	@%p1448 bra 	$L__BB0_5313;
	setp.neu.f32 	%p1450, %f1, %f1330;
	@%p1450 bra 	$L__BB0_5312;
	add.s64 	%rd2894, %rd1, %rd5;
	mov.b32 	%r2177, 1152671744;
	st.global.u32 	[%rd2894], %r2177;
	bra.uni 	$L__BB0_8192;
$L__BB0_5312:
	add.s64 	%rd2892, %rd1, %rd5;
	mov.b32 	%r2176, 1152663552;
	st.global.u32 	[%rd2892], %r2176;
	bra.uni 	$L__BB0_8192;
$L__BB0_5313:
	setp.neu.f32 	%p1449, %f1, %f1332;
	@%p1449 bra 	$L__BB0_5315;
	add.s64 	%rd2890, %rd1, %rd5;
	mov.b32 	%r2175, 1152655360;
	st.global.u32 	[%rd2890], %r2175;
	bra.uni 	$L__BB0_8192;
$L__BB0_5315:
	add.s64 	%rd2888, %rd1, %rd5;
	mov.b32 	%r2174, 1152647168;
	st.global.u32 	[%rd2888], %r2174;
	bra.uni 	$L__BB0_8192;
$L__BB0_5316:
	add.s32 	%r2123, %r2, 1423;
	cvt.rn.f32.s32 	%f1333, %r2123;
	setp.leu.f32 	%p1414, %f1, %f1333;
	@%p1414 bra 	$L__BB0_5348;
	add.s32 	%r2147, %r2, 1431;
	cvt.rn.f32.s32 	%f1334, %r2147;
	setp.leu.f32 	%p1430, %f1, %f1334;
	@%p1430 bra 	$L__BB0_5333;
	add.s32 	%r2159, %r2, 1435;
	cvt.rn.f32.s32 	%f1335, %r2159;
	setp.leu.f32 	%p1438, %f1, %f1335;
	@%p1438 bra 	$L__BB0_5326;
	add.s32 	%r2165, %r2, 1437;
	cvt.rn.f32.s32 	%f1336, %r2165;
	setp.leu.f32 	%p1442, %f1, %f1336;
	@%p1442 bra 	$L__BB0_5323;
	setp.neu.f32 	%p1444, %f1, %f1317;
	@%p1444 bra 	$L__BB0_5322;
	add.s64 	%rd2886, %rd1, %rd5;
	mov.b32 	%r2169, 1152638976;
	st.global.u32 	[%rd2886], %r2169;
	bra.uni 	$L__BB0_8192;
$L__BB0_5322:
	add.s64 	%rd2884, %rd1, %rd5;
	mov.b32 	%r2168, 1152630784;
	st.global.u32 	[%rd2884], %r2168;
	bra.uni 	$L__BB0_8192;
$L__BB0_5323:
	setp.neu.f32 	%p1443, %f1, %f1336;
	@%p1443 bra 	$L__BB0_5325;
	add.s64 	%rd2882, %rd1, %rd5;
	mov.b32 	%r2167, 1152622592;
	st.global.u32 	[%rd2882], %r2167;
	bra.uni 	$L__BB0_8192;
$L__BB0_5325:
	add.s64 	%rd2880, %rd1, %rd5;
	mov.b32 	%r2166, 1152614400;
	st.global.u32 	[%rd2880], %r2166;
	bra.uni 	$L__BB0_8192;
$L__BB0_5326:
	add.s32 	%r2160, %r2, 1433;
	cvt.rn.f32.s32 	%f1337, %r2160;
	setp.leu.f32 	%p1439, %f1, %f1337;
	@%p1439 bra 	$L__BB0_5330;
	setp.neu.f32 	%p1441, %f1, %f1335;
	@%p1441 bra 	$L__BB0_5329;
	add.s64 	%rd2878, %rd1, %rd5;
	mov.b32 	%r2164, 1152606208;
	st.global.u32 	[%rd2878], %r2164;
	bra.uni 	$L__BB0_8192;
$L__BB0_5329:
	add.s64 	%rd2876, %rd1, %rd5;
	mov.b32 	%r2163, 1152598016;
	st.global.u32 	[%rd2876], %r2163;
	bra.uni 	$L__BB0_8192;
$L__BB0_5330:
	setp.neu.f32 	%p1440, %f1, %f1337;
	@%p1440 bra 	$L__BB0_5332;
	add.s64 	%rd2874, %rd1, %rd5;
	mov.b32 	%r2162, 1152589824;
	st.global.u32 	[%rd2874], %r2162;
	bra.uni 	$L__BB0_8192;
$L__BB0_5332:
	add.s64 	%rd2872, %rd1, %rd5;
	mov.b32 	%r2161, 1152581632;
	st.global.u32 	[%rd2872], %r2161;
	bra.uni 	$L__BB0_8192;
$L__BB0_5333:
	add.s32 	%r2148, %r2, 1427;
	cvt.rn.f32.s32 	%f1338, %r2148;
	setp.leu.f32 	%p1431, %f1, %f1338;
	@%p1431 bra 	$L__BB0_5341;
	add.s32 	%r2154, %r2, 1429;
	cvt.rn.f32.s32 	%f1339, %r2154;
	setp.leu.f32 	%p1435, %f1, %f1339;
	@%p1435 bra 	$L__BB0_5338;
	setp.neu.f32 	%p1437, %f1, %f1334;
	@%p1437 bra 	$L__BB0_5337;
	add.s64 	%rd2870, %rd1, %rd5;
	mov.b32 	%r2158, 1152573440;
	st.global.u32 	[%rd2870], %r2158;
	bra.uni 	$L__BB0_8192;
$L__BB0_5337:
	add.s64 	%rd2868, %rd1, %rd5;
	mov.b32 	%r2157, 1152565248;
	st.global.u32 	[%rd2868], %r2157;
	bra.uni 	$L__BB0_8192;
$L__BB0_5338:
	setp.neu.f32 	%p1436, %f1, %f1339;
	@%p1436 bra 	$L__BB0_5340;
	add.s64 	%rd2866, %rd1, %rd5;
	mov.b32 	%r2156, 1152557056;
	st.global.u32 	[%rd2866], %r2156;
	bra.uni 	$L__BB0_8192;
$L__BB0_5340:
	add.s64 	%rd2864, %rd1, %rd5;
	mov.b32 	%r2155, 1152548864;
	st.global.u32 	[%rd2864], %r2155;
	bra.uni 	$L__BB0_8192;
$L__BB0_5341:
	add.s32 	%r2149, %r2, 1425;
	cvt.rn.f32.s32 	%f1340, %r2149;
	setp.leu.f32 	%p1432, %f1, %f1340;
	@%p1432 bra 	$L__BB0_5345;
	setp.neu.f32 	%p1434, %f1, %f1338;
	@%p1434 bra 	$L__BB0_5344;
	add.s64 	%rd2862, %rd1, %rd5;
	mov.b32 	%r2153, 1152540672;
	st.global.u32 	[%rd2862], %r2153;
	bra.uni 	$L__BB0_8192;
$L__BB0_5344:
	add.s64 	%rd2860, %rd1, %rd5;
	mov.b32 	%r2152, 1152532480;
	st.global.u32 	[%rd2860], %r2152;
	bra.uni 	$L__BB0_8192;
$L__BB0_5345:
	setp.neu.f32 	%p1433, %f1, %f1340;
	@%p1433 bra 	$L__BB0_5347;
	add.s64 	%rd2858, %rd1, %rd5;
	mov.b32 	%r2151, 1152524288;
	st.global.u32 	[%rd2858], %r2151;
	bra.uni 	$L__BB0_8192;
$L__BB0_5347:
	add.s64 	%rd2856, %rd1, %rd5;
	mov.b32 	%r2150, 1152516096;
	st.global.u32 	[%rd2856], %r2150;
	bra.uni 	$L__BB0_8192;
$L__BB0_5348:
	add.s32 	%r2124, %r2, 1415;
	cvt.rn.f32.s32 	%f1341, %r2124;
	setp.leu.f32 	%p1415, %f1, %f1341;
	@%p1415 bra 	$L__BB0_5364;
	add.s32 	%r2136, %r2, 1419;
	cvt.rn.f32.s32 	%f1342, %r2136;
	setp.leu.f32 	%p1423, %f1, %f1342;
	@%p1423 bra 	$L__BB0_5357;
	add.s32 	%r2142, %r2, 1421;
	cvt.rn.f32.s32 	%f1343, %r2142;
	setp.leu.f32 	%p1427, %f1, %f1343;
	@%p1427 bra 	$L__BB0_5354;
	setp.neu.f32 	%p1429, %f1, %f1333;
	@%p1429 bra 	$L__BB0_5353;
	add.s64 	%rd2854, %rd1, %rd5;
	mov.b32 	%r2146, 1152507904;
	st.global.u32 	[%rd2854], %r2146;
	bra.uni 	$L__BB0_8192;
$L__BB0_5353:
	add.s64 	%rd2852, %rd1, %rd5;
	mov.b32 	%r2145, 1152499712;
	st.global.u32 	[%rd2852], %r2145;
	bra.uni 	$L__BB0_8192;
$L__BB0_5354:
	setp.neu.f32 	%p1428, %f1, %f1343;
	@%p1428 bra 	$L__BB0_5356;
	add.s64 	%rd2850, %rd1, %rd5;
	mov.b32 	%r2144, 1152491520;
	st.global.u32 	[%rd2850], %r2144;
	bra.uni 	$L__BB0_8192;
$L__BB0_5356:
	add.s64 	%rd2848, %rd1, %rd5;
	mov.b32 	%r2143, 1152483328;
	st.global.u32 	[%rd2848], %r2143;
	bra.uni 	$L__BB0_8192;
$L__BB0_5357:
	add.s32 	%r2137, %r2, 1417;
	cvt.rn.f32.s32 	%f1344, %r2137;
	setp.leu.f32 	%p1424, %f1, %f1344;
	@%p1424 bra 	$L__BB0_5361;
	setp.neu.f32 	%p1426, %f1, %f1342;
	@%p1426 bra 	$L__BB0_5360;
	add.s64 	%rd2846, %rd1, %rd5;
	mov.b32 	%r2141, 1152475136;
	st.global.u32 	[%rd2846], %r2141;
	bra.uni 	$L__BB0_8192;
$L__BB0_5360:
	add.s64 	%rd2844, %rd1, %rd5;
	mov.b32 	%r2140, 1152466944;
	st.global.u32 	[%rd2844], %r2140;
	bra.uni 	$L__BB0_8192;
$L__BB0_5361:
	setp.neu.f32 	%p1425, %f1, %f1344;
	@%p1425 bra 	$L__BB0_5363;
	add.s64 	%rd2842, %rd1, %rd5;
	mov.b32 	%r2139, 1152458752;
	st.global.u32 	[%rd2842], %r2139;
	bra.uni 	$L__BB0_8192;
$L__BB0_5363:
	add.s64 	%rd2840, %rd1, %rd5;
	mov.b32 	%r2138, 1152450560;
	st.global.u32 	[%rd2840], %r2138;
	bra.uni 	$L__BB0_8192;
$L__BB0_5364:
	add.s32 	%r2125, %r2, 1411;
	cvt.rn.f32.s32 	%f1345, %r2125;
	setp.leu.f32 	%p1416, %f1, %f1345;
	@%p1416 bra 	$L__BB0_5372;
	add.s32 	%r2131, %r2, 1413;
	cvt.rn.f32.s32 	%f1346, %r2131;
	setp.leu.f32 	%p1420, %f1, %f1346;
	@%p1420 bra 	$L__BB0_5369;
	setp.neu.f32 	%p1422, %f1, %f1341;
	@%p1422 bra 	$L__BB0_5368;
	add.s64 	%rd2838, %rd1, %rd5;
	mov.b32 	%r2135, 1152442368;
	st.global.u32 	[%rd2838], %r2135;
	bra.uni 	$L__BB0_8192;
$L__BB0_5368:
	add.s64 	%rd2836, %rd1, %rd5;
	mov.b32 	%r2134, 1152434176;
	st.global.u32 	[%rd2836], %r2134;
	bra.uni 	$L__BB0_8192;
$L__BB0_5369:
	setp.neu.f32 	%p1421, %f1, %f1346;
	@%p1421 bra 	$L__BB0_5371;
	add.s64 	%rd2834, %rd1, %rd5;
	mov.b32 	%r2133, 1152425984;
	st.global.u32 	[%rd2834], %r2133;
	bra.uni 	$L__BB0_8192;
$L__BB0_5371:
	add.s64 	%rd2832, %rd1, %rd5;
	mov.b32 	%r2132, 1152417792;
	st.global.u32 	[%rd2832], %r2132;
	bra.uni 	$L__BB0_8192;
$L__BB0_5372:
	add.s32 	%r2126, %r2, 1409;
	cvt.rn.f32.s32 	%f1347, %r2126;
	setp.leu.f32 	%p1417, %f1, %f1347;
	@%p1417 bra 	$L__BB0_5376;
	setp.neu.f32 	%p1419, %f1, %f1345;
	@%p1419 bra 	$L__BB0_5375;
	add.s64 	%rd2830, %rd1, %rd5;
	mov.b32 	%r2130, 1152409600;
	st.global.u32 	[%rd2830], %r2130;
	bra.uni 	$L__BB0_8192;
$L__BB0_5375:
	add.s64 	%rd2828, %rd1, %rd5;
	mov.b32 	%r2129, 1152401408;
	st.global.u32 	[%rd2828], %r2129;
	bra.uni 	$L__BB0_8192;
$L__BB0_5376:
	setp.neu.f32 	%p1418, %f1, %f1347;
	@%p1418 bra 	$L__BB0_5378;
	add.s64 	%rd2826, %rd1, %rd5;
	mov.b32 	%r2128, 1152393216;
	st.global.u32 	[%rd2826], %r2128;
	bra.uni 	$L__BB0_8192;
$L__BB0_5378:
	add.s64 	%rd2824, %rd1, %rd5;
	mov.b32 	%r2127, 1152385024;
	st.global.u32 	[%rd2824], %r2127;
	bra.uni 	$L__BB0_8192;
$L__BB0_5379:
	add.s32 	%r1930, %r2, 1343;
	cvt.rn.f32.s32 	%f1348, %r1930;
	setp.leu.f32 	%p1285, %f1, %f1348;
	@%p1285 bra 	$L__BB0_5507;
	add.s32 	%r2026, %r2, 1375;
	cvt.rn.f32.s32 	%f1349, %r2026;
	setp.leu.f32 	%p1349, %f1, %f1349;
	@%p1349 bra 	$L__BB0_5444;
	add.s32 	%r2074, %r2, 1391;
	cvt.rn.f32.s32 	%f1350, %r2074;
	setp.leu.f32 	%p1381, %f1, %f1350;
	@%p1381 bra 	$L__BB0_5413;
	add.s32 	%r2098, %r2, 1399;
	cvt.rn.f32.s32 	%f1351, %r2098;
	setp.leu.f32 	%p1397, %f1, %f1351;
	@%p1397 bra 	$L__BB0_5398;
	add.s32 	%r2110, %r2, 1403;
	cvt.rn.f32.s32 	%f1352, %r2110;
	setp.leu.f32 	%p1405, %f1, %f1352;
	@%p1405 bra 	$L__BB0_5391;
	add.s32 	%r2116, %r2, 1405;
	cvt.rn.f32.s32 	%f1353, %r2116;
	setp.leu.f32 	%p1409, %f1, %f1353;
	@%p1409 bra 	$L__BB0_5388;
	setp.neu.f32 	%p1411, %f1, %f1284;
	@%p1411 bra 	$L__BB0_5387;
	add.s64 	%rd2822, %rd1, %rd5;
	mov.b32 	%r2120, 1152376832;
	st.global.u32 	[%rd2822], %r2120;
	bra.uni 	$L__BB0_8192;
$L__BB0_5387:
	add.s64 	%rd2820, %rd1, %rd5;
	mov.b32 	%r2119, 1152368640;
	st.global.u32 	[%rd2820], %r2119;
	bra.uni 	$L__BB0_8192;
$L__BB0_5388:
	setp.neu.f32 	%p1410, %f1, %f1353;
	@%p1410 bra 	$L__BB0_5390;
	add.s64 	%rd2818, %rd1, %rd5;
	mov.b32 	%r2118, 1152360448;
	st.global.u32 	[%rd2818], %r2118;
	bra.uni 	$L__BB0_8192;
$L__BB0_5390:
	add.s64 	%rd2816, %rd1, %rd5;
	mov.b32 	%r2117, 1152352256;
	st.global.u32 	[%rd2816], %r2117;
	bra.uni 	$L__BB0_8192;
$L__BB0_5391:
	add.s32 	%r2111, %r2, 1401;
	cvt.rn.f32.s32 	%f1354, %r2111;
	setp.leu.f32 	%p1406, %f1, %f1354;
	@%p1406 bra 	$L__BB0_5395;
	setp.neu.f32 	%p1408, %f1, %f1352;
	@%p1408 bra 	$L__BB0_5394;
	add.s64 	%rd2814, %rd1, %rd5;
	mov.b32 	%r2115, 1152344064;
	st.global.u32 	[%rd2814], %r2115;
	bra.uni 	$L__BB0_8192;
$L__BB0_5394:
	add.s64 	%rd2812, %rd1, %rd5;
	mov.b32 	%r2114, 1152335872;
	st.global.u32 	[%rd2812], %r2114;
	bra.uni 	$L__BB0_8192;
$L__BB0_5395:
	setp.neu.f32 	%p1407, %f1, %f1354;
	@%p1407 bra 	$L__BB0_5397;
	add.s64 	%rd2810, %rd1, %rd5;
	mov.b32 	%r2113, 1152327680;
	st.global.u32 	[%rd2810], %r2113;
	bra.uni 	$L__BB0_8192;
$L__BB0_5397:
	add.s64 	%rd2808, %rd1, %rd5;
	mov.b32 	%r2112, 1152319488;
	st.global.u32 	[%rd2808], %r2112;
	bra.uni 	$L__BB0_8192;
$L__BB0_5398:
	add.s32 	%r2099, %r2, 1395;
	cvt.rn.f32.s32 	%f1355, %r2099;
	setp.leu.f32 	%p1398, %f1, %f1355;
	@%p1398 bra 	$L__BB0_5406;
	add.s32 	%r2105, %r2, 1397;
	cvt.rn.f32.s32 	%f1356, %r2105;
	setp.leu.f32 	%p1402, %f1, %f1356;
	@%p1402 bra 	$L__BB0_5403;
	setp.neu.f32 	%p1404, %f1, %f1351;
	@%p1404 bra 	$L__BB0_5402;
	add.s64 	%rd2806, %rd1, %rd5;
	mov.b32 	%r2109, 1152311296;
	st.global.u32 	[%rd2806], %r2109;
	bra.uni 	$L__BB0_8192;
$L__BB0_5402:
	add.s64 	%rd2804, %rd1, %rd5;
	mov.b32 	%r2108, 1152303104;
	st.global.u32 	[%rd2804], %r2108;
	bra.uni 	$L__BB0_8192;
$L__BB0_5403:
	setp.neu.f32 	%p1403, %f1, %f1356;
	@%p1403 bra 	$L__BB0_5405;
	add.s64 	%rd2802, %rd1, %rd5;
	mov.b32 	%r2107, 1152294912;
	st.global.u32 	[%rd2802], %r2107;
	bra.uni 	$L__BB0_8192;
$L__BB0_5405:
	add.s64 	%rd2800, %rd1, %rd5;
	mov.b32 	%r2106, 1152286720;
	st.global.u32 	[%rd2800], %r2106;
	bra.uni 	$L__BB0_8192;
$L__BB0_5406:
	add.s32 	%r2100, %r2, 1393;
	cvt.rn.f32.s32 	%f1357, %r2100;
	setp.leu.f32 	%p1399, %f1, %f1357;
	@%p1399 bra 	$L__BB0_5410;
	setp.neu.f32 	%p1401, %f1, %f1355;
	@%p1401 bra 	$L__BB0_5409;
	add.s64 	%rd2798, %rd1, %rd5;
	mov.b32 	%r2104, 1152278528;
	st.global.u32 	[%rd2798], %r2104;
	bra.uni 	$L__BB0_8192;
$L__BB0_5409:
	add.s64 	%rd2796, %rd1, %rd5;
	mov.b32 	%r2103, 1152270336;
	st.global.u32 	[%rd2796], %r2103;
	bra.uni 	$L__BB0_8192;
$L__BB0_5410:
	setp.neu.f32 	%p1400, %f1, %f1357;
	@%p1400 bra 	$L__BB0_5412;
	add.s64 	%rd2794, %rd1, %rd5;
	mov.b32 	%r2102, 1152262144;
	st.global.u32 	[%rd2794], %r2102;
	bra.uni 	$L__BB0_8192;
$L__BB0_5412:
	add.s64 	%rd2792, %rd1, %rd5;
	mov.b32 	%r2101, 1152253952;
	st.global.u32 	[%rd2792], %r2101;
	bra.uni 	$L__BB0_8192;
$L__BB0_5413:
	add.s32 	%r2075, %r2, 1383;
	cvt.rn.f32.s32 	%f1358, %r2075;
	setp.leu.f32 	%p1382, %f1, %f1358;
	@%p1382 bra 	$L__BB0_5429;
	add.s32 	%r2087, %r2, 1387;
	cvt.rn.f32.s32 	%f1359, %r2087;
	setp.leu.f32 	%p1390, %f1, %f1359;
	@%p1390 bra 	$L__BB0_5422;
	add.s32 	%r2093, %r2, 1389;
	cvt.rn.f32.s32 	%f1360, %r2093;
	setp.leu.f32 	%p1394, %f1, %f1360;
	@%p1394 bra 	$L__BB0_5419;
	setp.neu.f32 	%p1396, %f1, %f1350;
	@%p1396 bra 	$L__BB0_5418;
	add.s64 	%rd2790, %rd1, %rd5;
	mov.b32 	%r2097, 1152245760;
	st.global.u32 	[%rd2790], %r2097;
	bra.uni 	$L__BB0_8192;
$L__BB0_5418:
	add.s64 	%rd2788, %rd1, %rd5;
	mov.b32 	%r2096, 1152237568;
	st.global.u32 	[%rd2788], %r2096;
	bra.uni 	$L__BB0_8192;
$L__BB0_5419:
	setp.neu.f32 	%p1395, %f1, %f1360;
	@%p1395 bra 	$L__BB0_5421;
	add.s64 	%rd2786, %rd1, %rd5;
	mov.b32 	%r2095, 1152229376;
	st.global.u32 	[%rd2786], %r2095;
	bra.uni 	$L__BB0_8192;
$L__BB0_5421:
	add.s64 	%rd2784, %rd1, %rd5;
	mov.b32 	%r2094, 1152221184;
	st.global.u32 	[%rd2784], %r2094;
	bra.uni 	$L__BB0_8192;
$L__BB0_5422:
	add.s32 	%r2088, %r2, 1385;
	cvt.rn.f32.s32 	%f1361, %r2088;
	setp.leu.f32 	%p1391, %f1, %f1361;
	@%p1391 bra 	$L__BB0_5426;
	setp.neu.f32 	%p1393, %f1, %f1359;
	@%p1393 bra 	$L__BB0_5425;
	add.s64 	%rd2782, %rd1, %rd5;
	mov.b32 	%r2092, 1152212992;
	st.global.u32 	[%rd2782], %r2092;
	bra.uni 	$L__BB0_8192;
$L__BB0_5425:
	add.s64 	%rd2780, %rd1, %rd5;
	mov.b32 	%r2091, 1152204800;
	st.global.u32 	[%rd2780], %r2091;
	bra.uni 	$L__BB0_8192;
$L__BB0_5426:
	setp.neu.f32 	%p1392, %f1, %f1361;
	@%p1392 bra 	$L__BB0_5428;
	add.s64 	%rd2778, %rd1, %rd5;
	mov.b32 	%r2090, 1152196608;
	st.global.u32 	[%rd2778], %r2090;
	bra.uni 	$L__BB0_8192;
$L__BB0_5428:
	add.s64 	%rd2776, %rd1, %rd5;
	mov.b32 	%r2089, 1152188416;
	st.global.u32 	[%rd2776], %r2089;
	bra.uni 	$L__BB0_8192;
$L__BB0_5429:
	add.s32 	%r2076, %r2, 1379;
	cvt.rn.f32.s32 	%f1362, %r2076;
	setp.leu.f32 	%p1383, %f1, %f1362;
	@%p1383 bra 	$L__BB0_5437;
	add.s32 	%r2082, %r2, 1381;
	cvt.rn.f32.s32 	%f1363, %r2082;
	setp.leu.f32 	%p1387, %f1, %f1363;
	@%p1387 bra 	$L__BB0_5434;
	setp.neu.f32 	%p1389, %f1, %f1358;
	@%p1389 bra 	$L__BB0_5433;
	add.s64 	%rd2774, %rd1, %rd5;
	mov.b32 	%r2086, 1152180224;
	st.global.u32 	[%rd2774], %r2086;
	bra.uni 	$L__BB0_8192;
$L__BB0_5433:
	add.s64 	%rd2772, %rd1, %rd5;
	mov.b32 	%r2085, 1152172032;
	st.global.u32 	[%rd2772], %r2085;
	bra.uni 	$L__BB0_8192;
$L__BB0_5434:
	setp.neu.f32 	%p1388, %f1, %f1363;
	@%p1388 bra 	$L__BB0_5436;
	add.s64 	%rd2770, %rd1, %rd5;
	mov.b32 	%r2084, 1152163840;
	st.global.u32 	[%rd2770], %r2084;
	bra.uni 	$L__BB0_8192;
$L__BB0_5436:
	add.s64 	%rd2768, %rd1, %rd5;
	mov.b32 	%r2083, 1152155648;
	st.global.u32 	[%rd2768], %r2083;
	bra.uni 	$L__BB0_8192;
$L__BB0_5437:
	add.s32 	%r2077, %r2, 1377;
	cvt.rn.f32.s32 	%f1364, %r2077;
	setp.leu.f32 	%p1384, %f1, %f1364;
	@%p1384 bra 	$L__BB0_5441;
	setp.neu.f32 	%p1386, %f1, %f1362;
	@%p1386 bra 	$L__BB0_5440;
	add.s64 	%rd2766, %rd1, %rd5;
	mov.b32 	%r2081, 1152147456;
	st.global.u32 	[%rd2766], %r2081;
	bra.uni 	$L__BB0_8192;
$L__BB0_5440:
	add.s64 	%rd2764, %rd1, %rd5;
	mov.b32 	%r2080, 1152139264;
	st.global.u32 	[%rd2764], %r2080;
	bra.uni 	$L__BB0_8192;
$L__BB0_5441:
	setp.neu.f32 	%p1385, %f1, %f1364;
	@%p1385 bra 	$L__BB0_5443;
	add.s64 	%rd2762, %rd1, %rd5;
	mov.b32 	%r2079, 1152131072;
	st.global.u32 	[%rd2762], %r2079;
	bra.uni 	$L__BB0_8192;
$L__BB0_5443:
	add.s64 	%rd2760, %rd1, %rd5;
	mov.b32 	%r2078, 1152122880;
	st.global.u32 	[%rd2760], %r2078;
	bra.uni 	$L__BB0_8192;
$L__BB0_5444:
	add.s32 	%r2027, %r2, 1359;
	cvt.rn.f32.s32 	%f1365, %r2027;
	setp.leu.f32 	%p1350, %f1, %f1365;
	@%p1350 bra 	$L__BB0_5476;
	add.s32 	%r2051, %r2, 1367;
	cvt.rn.f32.s32 	%f1366, %r2051;
	setp.leu.f32 	%p1366, %f1, %f1366;
	@%p1366 bra 	$L__BB0_5461;
	add.s32 	%r2063, %r2, 1371;
	cvt.rn.f32.s32 	%f1367, %r2063;
	setp.leu.f32 	%p1374, %f1, %f1367;
	@%p1374 bra 	$L__BB0_5454;
	add.s32 	%r2069, %r2, 1373;
	cvt.rn.f32.s32 	%f1368, %r2069;
	setp.leu.f32 	%p1378, %f1, %f1368;
	@%p1378 bra 	$L__BB0_5451;
	setp.neu.f32 	%p1380, %f1, %f1349;
	@%p1380 bra 	$L__BB0_5450;
	add.s64 	%rd2758, %rd1, %rd5;
	mov.b32 	%r2073, 1152114688;
	st.global.u32 	[%rd2758], %r2073;
	bra.uni 	$L__BB0_8192;
$L__BB0_5450:
	add.s64 	%rd2756, %rd1, %rd5;
	mov.b32 	%r2072, 1152106496;
	st.global.u32 	[%rd2756], %r2072;
	bra.uni 	$L__BB0_8192;
$L__BB0_5451:
	setp.neu.f32 	%p1379, %f1, %f1368;
	@%p1379 bra 	$L__BB0_5453;
	add.s64 	%rd2754, %rd1, %rd5;
	mov.b32 	%r2071, 1152098304;
	st.global.u32 	[%rd2754], %r2071;
	bra.uni 	$L__BB0_8192;
$L__BB0_5453:
	add.s64 	%rd2752, %rd1, %rd5;
	mov.b32 	%r2070, 1152090112;
	st.global.u32 	[%rd2752], %r2070;
	bra.uni 	$L__BB0_8192;
$L__BB0_5454:
	add.s32 	%r2064, %r2, 1369;
	cvt.rn.f32.s32 	%f1369, %r2064;
	setp.leu.f32 	%p1375, %f1, %f1369;
	@%p1375 bra 	$L__BB0_5458;
	setp.neu.f32 	%p1377, %f1, %f1367;
	@%p1377 bra 	$L__BB0_5457;
	add.s64 	%rd2750, %rd1, %rd5;
	mov.b32 	%r2068, 1152081920;
	st.global.u32 	[%rd2750], %r2068;
	bra.uni 	$L__BB0_8192;
$L__BB0_5457:
	add.s64 	%rd2748, %rd1, %rd5;
	mov.b32 	%r2067, 1152073728;
	st.global.u32 	[%rd2748], %r2067;
	bra.uni 	$L__BB0_8192;
$L__BB0_5458:
	setp.neu.f32 	%p1376, %f1, %f1369;
	@%p1376 bra 	$L__BB0_5460;
	add.s64 	%rd2746, %rd1, %rd5;
	mov.b32 	%r2066, 1152065536;
	st.global.u32 	[%rd2746], %r2066;
	bra.uni 	$L__BB0_8192;
$L__BB0_5460:
	add.s64 	%rd2744, %rd1, %rd5;
	mov.b32 	%r2065, 1152057344;
	st.global.u32 	[%rd2744], %r2065;
	bra.uni 	$L__BB0_8192;
$L__BB0_5461:
	add.s32 	%r2052, %r2, 1363;
	cvt.rn.f32.s32 	%f1370, %r2052;
	setp.leu.f32 	%p1367, %f1, %f1370;
	@%p1367 bra 	$L__BB0_5469;
	add.s32 	%r2058, %r2, 1365;
	cvt.rn.f32.s32 	%f1371, %r2058;
	setp.leu.f32 	%p1371, %f1, %f1371;
	@%p1371 bra 	$L__BB0_5466;
	setp.neu.f32 	%p1373, %f1, %f1366;
	@%p1373 bra 	$L__BB0_5465;
	add.s64 	%rd2742, %rd1, %rd5;
	mov.b32 	%r2062, 1152049152;
	st.global.u32 	[%rd2742], %r2062;
	bra.uni 	$L__BB0_8192;
$L__BB0_5465:
	add.s64 	%rd2740, %rd1, %rd5;
	mov.b32 	%r2061, 1152040960;
	st.global.u32 	[%rd2740], %r2061;
	bra.uni 	$L__BB0_8192;
$L__BB0_5466:
	setp.neu.f32 	%p1372, %f1, %f1371;
	@%p1372 bra 	$L__BB0_5468;
	add.s64 	%rd2738, %rd1, %rd5;
	mov.b32 	%r2060, 1152032768;
	st.global.u32 	[%rd2738], %r2060;
	bra.uni 	$L__BB0_8192;
$L__BB0_5468:
	add.s64 	%rd2736, %rd1, %rd5;
	mov.b32 	%r2059, 1152024576;
	st.global.u32 	[%rd2736], %r2059;
	bra.uni 	$L__BB0_8192;
$L__BB0_5469:
	add.s32 	%r2053, %r2, 1361;
	cvt.rn.f32.s32 	%f1372, %r2053;
	setp.leu.f32 	%p1368, %f1, %f1372;
	@%p1368 bra 	$L__BB0_5473;
	setp.neu.f32 	%p1370, %f1, %f1370;
	@%p1370 bra 	$L__BB0_5472;
	add.s64 	%rd2734, %rd1, %rd5;
	mov.b32 	%r2057, 1152016384;
	st.global.u32 	[%rd2734], %r2057;
	bra.uni 	$L__BB0_8192;
$L__BB0_5472:
	add.s64 	%rd2732, %rd1, %rd5;
	mov.b32 	%r2056, 1152008192;
	st.global.u32 	[%rd2732], %r2056;
	bra.uni 	$L__BB0_8192;
$L__BB0_5473:
	setp.neu.f32 	%p1369, %f1, %f1372;
	@%p1369 bra 	$L__BB0_5475;
	add.s64 	%rd2730, %rd1, %rd5;
	mov.b32 	%r2055, 1152000000;
	st.global.u32 	[%rd2730], %r2055;
	bra.uni 	$L__BB0_8192;
$L__BB0_5475:
	add.s64 	%rd2728, %rd1, %rd5;
	mov.b32 	%r2054, 1151991808;
	st.global.u32 	[%rd2728], %r2054;
	bra.uni 	$L__BB0_8192;
$L__BB0_5476:
	add.s32 	%r2028, %r2, 1351;
	cvt.rn.f32.s32 	%f1373, %r2028;
	setp.leu.f32 	%p1351, %f1, %f1373;
	@%p1351 bra 	$L__BB0_5492;
	add.s32 	%r2040, %r2, 1355;
	cvt.rn.f32.s32 	%f1374, %r2040;
	setp.leu.f32 	%p1359, %f1, %f1374;
	@%p1359 bra 	$L__BB0_5485;
	add.s32 	%r2046, %r2, 1357;
	cvt.rn.f32.s32 	%f1375, %r2046;
	setp.leu.f32 	%p1363, %f1, %f1375;
	@%p1363 bra 	$L__BB0_5482;
	setp.neu.f32 	%p1365, %f1, %f1365;
	@%p1365 bra 	$L__BB0_5481;
	add.s64 	%rd2726, %rd1, %rd5;
	mov.b32 	%r2050, 1151983616;
	st.global.u32 	[%rd2726], %r2050;
	bra.uni 	$L__BB0_8192;
$L__BB0_5481:
	add.s64 	%rd2724, %rd1, %rd5;
	mov.b32 	%r2049, 1151975424;
	st.global.u32 	[%rd2724], %r2049;
	bra.uni 	$L__BB0_8192;
$L__BB0_5482:
	setp.neu.f32 	%p1364, %f1, %f1375;
	@%p1364 bra 	$L__BB0_5484;
	add.s64 	%rd2722, %rd1, %rd5;
	mov.b32 	%r2048, 1151967232;
	st.global.u32 	[%rd2722], %r2048;
	bra.uni 	$L__BB0_8192;
$L__BB0_5484:
	add.s64 	%rd2720, %rd1, %rd5;
	mov.b32 	%r2047, 1151959040;
	st.global.u32 	[%rd2720], %r2047;
	bra.uni 	$L__BB0_8192;
$L__BB0_5485:
	add.s32 	%r2041, %r2, 1353;
	cvt.rn.f32.s32 	%f1376, %r2041;
	setp.leu.f32 	%p1360, %f1, %f1376;
	@%p1360 bra 	$L__BB0_5489;
	setp.neu.f32 	%p1362, %f1, %f1374;
	@%p1362 bra 	$L__BB0_5488;
	add.s64 	%rd2718, %rd1, %rd5;
	mov.b32 	%r2045, 1151950848;
	st.global.u32 	[%rd2718], %r2045;
	bra.uni 	$L__BB0_8192;
$L__BB0_5488:
	add.s64 	%rd2716, %rd1, %rd5;
	mov.b32 	%r2044, 1151942656;
	st.global.u32 	[%rd2716], %r2044;
	bra.uni 	$L__BB0_8192;
$L__BB0_5489:
	setp.neu.f32 	%p1361, %f1, %f1376;
	@%p1361 bra 	$L__BB0_5491;
	add.s64 	%rd2714, %rd1, %rd5;
	mov.b32 	%r2043, 1151934464;
	st.global.u32 	[%rd2714], %r2043;
	bra.uni 	$L__BB0_8192;
$L__BB0_5491:
	add.s64 	%rd2712, %rd1, %rd5;
	mov.b32 	%r2042, 1151926272;
	st.global.u32 	[%rd2712], %r2042;
	bra.uni 	$L__BB0_8192;
$L__BB0_5492:
	add.s32 	%r2029, %r2, 1347;
	cvt.rn.f32.s32 	%f1377, %r2029;
	setp.leu.f32 	%p1352, %f1, %f1377;
	@%p1352 bra 	$L__BB0_5500;
	add.s32 	%r2035, %r2, 1349;
	cvt.rn.f32.s32 	%f1378, %r2035;
	setp.leu.f32 	%p1356, %f1, %f1378;
	@%p1356 bra 	$L__BB0_5497;
	setp.neu.f32 	%p1358, %f1, %f1373;
	@%p1358 bra 	$L__BB0_5496;
	add.s64 	%rd2710, %rd1, %rd5;
	mov.b32 	%r2039, 1151918080;
	st.global.u32 	[%rd2710], %r2039;
	bra.uni 	$L__BB0_8192;
$L__BB0_5496:
	add.s64 	%rd2708, %rd1, %rd5;
	mov.b32 	%r2038, 1151909888;
	st.global.u32 	[%rd2708], %r2038;
	bra.uni 	$L__BB0_8192;
$L__BB0_5497:
	setp.neu.f32 	%p1357, %f1, %f1378;
	@%p1357 bra 	$L__BB0_5499;
	add.s64 	%rd2706, %rd1, %rd5;
	mov.b32 	%r2037, 1151901696;
	st.global.u32 	[%rd2706], %r2037;
	bra.uni 	$L__BB0_8192;
$L__BB0_5499:
	add.s64 	%rd2704, %rd1, %rd5;
	mov.b32 	%r2036, 1151893504;
	st.global.u32 	[%rd2704], %r2036;
	bra.uni 	$L__BB0_8192;
$L__BB0_5500:
	add.s32 	%r2030, %r2, 1345;
	cvt.rn.f32.s32 	%f1379, %r2030;
	setp.leu.f32 	%p1353, %f1, %f1379;
	@%p1353 bra 	$L__BB0_5504;
	setp.neu.f32 	%p1355, %f1, %f1377;
	@%p1355 bra 	$L__BB0_5503;
	add.s64 	%rd2702, %rd1, %rd5;
	mov.b32 	%r2034, 1151885312;
	st.global.u32 	[%rd2702], %r2034;
	bra.uni 	$L__BB0_8192;
$L__BB0_5503:
	add.s64 	%rd2700, %rd1, %rd5;
	mov.b32 	%r2033, 1151877120;
	st.global.u32 	[%rd2700], %r2033;
	bra.uni 	$L__BB0_8192;
$L__BB0_5504:
	setp.neu.f32 	%p1354, %f1, %f1379;
	@%p1354 bra 	$L__BB0_5506;
	add.s64 	%rd2698, %rd1, %rd5;
	mov.b32 	%r2032, 1151868928;
	st.global.u32 	[%rd2698], %r2032;
	bra.uni 	$L__BB0_8192;
$L__BB0_5506:
	add.s64 	%rd2696, %rd1, %rd5;
	mov.b32 	%r2031, 1151860736;
	st.global.u32 	[%rd2696], %r2031;
	bra.uni 	$L__BB0_8192;
$L__BB0_5507:
	add.s32 	%r1931, %r2, 1311;
	cvt.rn.f32.s32 	%f1380, %r1931;
	setp.leu.f32 	%p1286, %f1, %f1380;
	@%p1286 bra 	$L__BB0_5571;
	add.s32 	%r1979, %r2, 1327;
	cvt.rn.f32.s32 	%f1381, %r1979;
	setp.leu.f32 	%p1318, %f1, %f1381;
	@%p1318 bra 	$L__BB0_5540;
	add.s32 	%r2003, %r2, 1335;
	cvt.rn.f32.s32 	%f1382, %r2003;
	setp.leu.f32 	%p1334, %f1, %f1382;
	@%p1334 bra 	$L__BB0_5525;
	add.s32 	%r2015, %r2, 1339;
	cvt.rn.f32.s32 	%f1383, %r2015;
	setp.leu.f32 	%p1342, %f1, %f1383;
	@%p1342 bra 	$L__BB0_5518;
	add.s32 	%r2021, %r2, 1341;
	cvt.rn.f32.s32 	%f1384, %r2021;
	setp.leu.f32 	%p1346, %f1, %f1384;
	@%p1346 bra 	$L__BB0_5515;
	setp.neu.f32 	%p1348, %f1, %f1348;
	@%p1348 bra 	$L__BB0_5514;
	add.s64 	%rd2694, %rd1, %rd5;
	mov.b32 	%r2025, 1151852544;
	st.global.u32 	[%rd2694], %r2025;
	bra.uni 	$L__BB0_8192;
$L__BB0_5514:
	add.s64 	%rd2692, %rd1, %rd5;
	mov.b32 	%r2024, 1151844352;
	st.global.u32 	[%rd2692], %r2024;
	bra.uni 	$L__BB0_8192;
$L__BB0_5515:
	setp.neu.f32 	%p1347, %f1, %f1384;
	@%p1347 bra 	$L__BB0_5517;
	add.s64 	%rd2690, %rd1, %rd5;
	mov.b32 	%r2023, 1151836160;
	st.global.u32 	[%rd2690], %r2023;
	bra.uni 	$L__BB0_8192;
$L__BB0_5517:
	add.s64 	%rd2688, %rd1, %rd5;
	mov.b32 	%r2022, 1151827968;
	st.global.u32 	[%rd2688], %r2022;
	bra.uni 	$L__BB0_8192;
$L__BB0_5518:
	add.s32 	%r2016, %r2, 1337;
	cvt.rn.f32.s32 	%f1385, %r2016;
	setp.leu.f32 	%p1343, %f1, %f1385;
	@%p1343 bra 	$L__BB0_5522;
	setp.neu.f32 	%p1345, %f1, %f1383;
	@%p1345 bra 	$L__BB0_5521;
	add.s64 	%rd2686, %rd1, %rd5;
	mov.b32 	%r2020, 1151819776;
	st.global.u32 	[%rd2686], %r2020;
	bra.uni 	$L__BB0_8192;
$L__BB0_5521:
	add.s64 	%rd2684, %rd1, %rd5;
	mov.b32 	%r2019, 1151811584;
	st.global.u32 	[%rd2684], %r2019;
	bra.uni 	$L__BB0_8192;
$L__BB0_5522:
	setp.neu.f32 	%p1344, %f1, %f1385;
	@%p1344 bra 	$L__BB0_5524;
	add.s64 	%rd2682, %rd1, %rd5;
	mov.b32 	%r2018, 1151803392;
	st.global.u32 	[%rd2682], %r2018;
	bra.uni 	$L__BB0_8192;
$L__BB0_5524:
	add.s64 	%rd2680, %rd1, %rd5;
	mov.b32 	%r2017, 1151795200;
	st.global.u32 	[%rd2680], %r2017;
	bra.uni 	$L__BB0_8192;
$L__BB0_5525:
	add.s32 	%r2004, %r2, 1331;
	cvt.rn.f32.s32 	%f1386, %r2004;
	setp.leu.f32 	%p1335, %f1, %f1386;
	@%p1335 bra 	$L__BB0_5533;
	add.s32 	%r2010, %r2, 1333;
	cvt.rn.f32.s32 	%f1387, %r2010;
	setp.leu.f32 	%p1339, %f1, %f1387;
	@%p1339 bra 	$L__BB0_5530;
	setp.neu.f32 	%p1341, %f1, %f1382;
	@%p1341 bra 	$L__BB0_5529;
	add.s64 	%rd2678, %rd1, %rd5;
	mov.b32 	%r2014, 1151787008;
	st.global.u32 	[%rd2678], %r2014;
	bra.uni 	$L__BB0_8192;
$L__BB0_5529:
	add.s64 	%rd2676, %rd1, %rd5;
	mov.b32 	%r2013, 1151778816;
	st.global.u32 	[%rd2676], %r2013;
	bra.uni 	$L__BB0_8192;
$L__BB0_5530:
	setp.neu.f32 	%p1340, %f1, %f1387;
	@%p1340 bra 	$L__BB0_5532;
	add.s64 	%rd2674, %rd1, %rd5;
	mov.b32 	%r2012, 1151770624;
	st.global.u32 	[%rd2674], %r2012;
	bra.uni 	$L__BB0_8192;
$L__BB0_5532:
	add.s64 	%rd2672, %rd1, %rd5;
	mov.b32 	%r2011, 1151762432;
	st.global.u32 	[%rd2672], %r2011;
	bra.uni 	$L__BB0_8192;
$L__BB0_5533:
	add.s32 	%r2005, %r2, 1329;
	cvt.rn.f32.s32 	%f1388, %r2005;
	setp.leu.f32 	%p1336, %f1, %f1388;
	@%p1336 bra 	$L__BB0_5537;
	setp.neu.f32 	%p1338, %f1, %f1386;
	@%p1338 bra 	$L__BB0_5536;
	add.s64 	%rd2670, %rd1, %rd5;
	mov.b32 	%r2009, 1151754240;
	st.global.u32 	[%rd2670], %r2009;
	bra.uni 	$L__BB0_8192;
$L__BB0_5536:
	add.s64 	%rd2668, %rd1, %rd5;
	mov.b32 	%r2008, 1151746048;
	st.global.u32 	[%rd2668], %r2008;
	bra.uni 	$L__BB0_8192;
$L__BB0_5537:
	setp.neu.f32 	%p1337, %f1, %f1388;
	@%p1337 bra 	$L__BB0_5539;
	add.s64 	%rd2666, %rd1, %rd5;
	mov.b32 	%r2007, 1151737856;
	st.global.u32 	[%rd2666], %r2007;
	bra.uni 	$L__BB0_8192;
$L__BB0_5539:
	add.s64 	%rd2664, %rd1, %rd5;
	mov.b32 	%r2006, 1151729664;
	st.global.u32 	[%rd2664], %r2006;
	bra.uni 	$L__BB0_8192;
$L__BB0_5540:
	add.s32 	%r1980, %r2, 1319;
	cvt.rn.f32.s32 	%f1389, %r1980;
	setp.leu.f32 	%p1319, %f1, %f1389;
	@%p1319 bra 	$L__BB0_5556;
	add.s32 	%r1992, %r2, 1323;
	cvt.rn.f32.s32 	%f1390, %r1992;
	setp.leu.f32 	%p1327, %f1, %f1390;
	@%p1327 bra 	$L__BB0_5549;
	add.s32 	%r1998, %r2, 1325;
	cvt.rn.f32.s32 	%f1391, %r1998;
	setp.leu.f32 	%p1331, %f1, %f1391;
	@%p1331 bra 	$L__BB0_5546;
	setp.neu.f32 	%p1333, %f1, %f1381;
	@%p1333 bra 	$L__BB0_5545;
	add.s64 	%rd2662, %rd1, %rd5;
	mov.b32 	%r2002, 1151721472;
	st.global.u32 	[%rd2662], %r2002;
	bra.uni 	$L__BB0_8192;
$L__BB0_5545:
	add.s64 	%rd2660, %rd1, %rd5;
	mov.b32 	%r2001, 1151713280;
	st.global.u32 	[%rd2660], %r2001;
	bra.uni 	$L__BB0_8192;
$L__BB0_5546:
	setp.neu.f32 	%p1332, %f1, %f1391;
	@%p1332 bra 	$L__BB0_5548;
	add.s64 	%rd2658, %rd1, %rd5;
	mov.b32 	%r2000, 1151705088;
	st.global.u32 	[%rd2658], %r2000;
	bra.uni 	$L__BB0_8192;
$L__BB0_5548:
	add.s64 	%rd2656, %rd1, %rd5;
	mov.b32 	%r1999, 1151696896;
	st.global.u32 	[%rd2656], %r1999;
	bra.uni 	$L__BB0_8192;
$L__BB0_5549:
	add.s32 	%r1993, %r2, 1321;
	cvt.rn.f32.s32 	%f1392, %r1993;
	setp.leu.f32 	%p1328, %f1, %f1392;
	@%p1328 bra 	$L__BB0_5553;
	setp.neu.f32 	%p1330, %f1, %f1390;
	@%p1330 bra 	$L__BB0_5552;
	add.s64 	%rd2654, %rd1, %rd5;
	mov.b32 	%r1997, 1151688704;
	st.global.u32 	[%rd2654], %r1997;
	bra.uni 	$L__BB0_8192;
$L__BB0_5552:
	add.s64 	%rd2652, %rd1, %rd5;
	mov.b32 	%r1996, 1151680512;
	st.global.u32 	[%rd2652], %r1996;
	bra.uni 	$L__BB0_8192;
$L__BB0_5553:
	setp.neu.f32 	%p1329, %f1, %f1392;
	@%p1329 bra 	$L__BB0_5555;
	add.s64 	%rd2650, %rd1, %rd5;
	mov.b32 	%r1995, 1151672320;
	st.global.u32 	[%rd2650], %r1995;
	bra.uni 	$L__BB0_8192;
$L__BB0_5555:
	add.s64 	%rd2648, %rd1, %rd5;
	mov.b32 	%r1994, 1151664128;
	st.global.u32 	[%rd2648], %r1994;
	bra.uni 	$L__BB0_8192;
$L__BB0_5556:
	add.s32 	%r1981, %r2, 1315;
	cvt.rn.f32.s32 	%f1393, %r1981;
	setp.leu.f32 	%p1320, %f1, %f1393;
	@%p1320 bra 	$L__BB0_5564;
	add.s32 	%r1987, %r2, 1317;
	cvt.rn.f32.s32 	%f1394, %r1987;
	setp.leu.f32 	%p1324, %f1, %f1394;
	@%p1324 bra 	$L__BB0_5561;
	setp.neu.f32 	%p1326, %f1, %f1389;
	@%p1326 bra 	$L__BB0_5560;
	add.s64 	%rd2646, %rd1, %rd5;
	mov.b32 	%r1991, 1151655936;
	st.global.u32 	[%rd2646], %r1991;
	bra.uni 	$L__BB0_8192;
$L__BB0_5560:
	add.s64 	%rd2644, %rd1, %rd5;
	mov.b32 	%r1990, 1151647744;
	st.global.u32 	[%rd2644], %r1990;
	bra.uni 	$L__BB0_8192;
$L__BB0_5561:
	setp.neu.f32 	%p1325, %f1, %f1394;
	@%p1325 bra 	$L__BB0_5563;
	add.s64 	%rd2642, %rd1, %rd5;
	mov.b32 	%r1989, 1151639552;
	st.global.u32 	[%rd2642], %r1989;
	bra.uni 	$L__BB0_8192;
$L__BB0_5563:
	add.s64 	%rd2640, %rd1, %rd5;
	mov.b32 	%r1988, 1151631360;
	st.global.u32 	[%rd2640], %r1988;
	bra.uni 	$L__BB0_8192;
$L__BB0_5564:
	add.s32 	%r1982, %r2, 1313;
	cvt.rn.f32.s32 	%f1395, %r1982;
	setp.leu.f32 	%p1321, %f1, %f1395;
	@%p1321 bra 	$L__BB0_5568;
	setp.neu.f32 	%p1323, %f1, %f1393;
	@%p1323 bra 	$L__BB0_5567;
	add.s64 	%rd2638, %rd1, %rd5;
	mov.b32 	%r1986, 1151623168;
	st.global.u32 	[%rd2638], %r1986;
	bra.uni 	$L__BB0_8192;
$L__BB0_5567:
	add.s64 	%rd2636, %rd1, %rd5;
	mov.b32 	%r1985, 1151614976;
	st.global.u32 	[%rd2636], %r1985;
	bra.uni 	$L__BB0_8192;
$L__BB0_5568:
	setp.neu.f32 	%p1322, %f1, %f1395;
	@%p1322 bra 	$L__BB0_5570;
	add.s64 	%rd2634, %rd1, %rd5;
	mov.b32 	%r1984, 1151606784;
	st.global.u32 	[%rd2634], %r1984;
	bra.uni 	$L__BB0_8192;
$L__BB0_5570:
	add.s64 	%rd2632, %rd1, %rd5;
	mov.b32 	%r1983, 1151598592;
	st.global.u32 	[%rd2632], %r1983;
	bra.uni 	$L__BB0_8192;
$L__BB0_5571:
	add.s32 	%r1932, %r2, 1295;
	cvt.rn.f32.s32 	%f1396, %r1932;
	setp.leu.f32 	%p1287, %f1, %f1396;
	@%p1287 bra 	$L__BB0_5603;
	add.s32 	%r1956, %r2, 1303;
	cvt.rn.f32.s32 	%f1397, %r1956;
	setp.leu.f32 	%p1303, %f1, %f1397;
	@%p1303 bra 	$L__BB0_5588;
	add.s32 	%r1968, %r2, 1307;
	cvt.rn.f32.s32 	%f1398, %r1968;
	setp.leu.f32 	%p1311, %f1, %f1398;
	@%p1311 bra 	$L__BB0_5581;
	add.s32 	%r1974, %r2, 1309;
	cvt.rn.f32.s32 	%f1399, %r1974;
	setp.leu.f32 	%p1315, %f1, %f1399;
	@%p1315 bra 	$L__BB0_5578;
	setp.neu.f32 	%p1317, %f1, %f1380;
	@%p1317 bra 	$L__BB0_5577;
	add.s64 	%rd2630, %rd1, %rd5;
	mov.b32 	%r1978, 1151590400;
	st.global.u32 	[%rd2630], %r1978;
	bra.uni 	$L__BB0_8192;
$L__BB0_5577:
	add.s64 	%rd2628, %rd1, %rd5;
	mov.b32 	%r1977, 1151582208;
	st.global.u32 	[%rd2628], %r1977;
	bra.uni 	$L__BB0_8192;
$L__BB0_5578:
	setp.neu.f32 	%p1316, %f1, %f1399;
	@%p1316 bra 	$L__BB0_5580;
	add.s64 	%rd2626, %rd1, %rd5;
	mov.b32 	%r1976, 1151574016;
	st.global.u32 	[%rd2626], %r1976;
	bra.uni 	$L__BB0_8192;
$L__BB0_5580:
	add.s64 	%rd2624, %rd1, %rd5;
	mov.b32 	%r1975, 1151565824;
	st.global.u32 	[%rd2624], %r1975;
	bra.uni 	$L__BB0_8192;
$L__BB0_5581:
	add.s32 	%r1969, %r2, 1305;
	cvt.rn.f32.s32 	%f1400, %r1969;
	setp.leu.f32 	%p1312, %f1, %f1400;
	@%p1312 bra 	$L__BB0_5585;
	setp.neu.f32 	%p1314, %f1, %f1398;
	@%p1314 bra 	$L__BB0_5584;
	add.s64 	%rd2622, %rd1, %rd5;
	mov.b32 	%r1973, 1151557632;
	st.global.u32 	[%rd2622], %r1973;
	bra.uni 	$L__BB0_8192;
$L__BB0_5584:
	add.s64 	%rd2620, %rd1, %rd5;
	mov.b32 	%r1972, 1151549440;
	st.global.u32 	[%rd2620], %r1972;
	bra.uni 	$L__BB0_8192;
$L__BB0_5585:
	setp.neu.f32 	%p1313, %f1, %f1400;
	@%p1313 bra 	$L__BB0_5587;
	add.s64 	%rd2618, %rd1, %rd5;
	mov.b32 	%r1971, 1151541248;
	st.global.u32 	[%rd2618], %r1971;
	bra.uni 	$L__BB0_8192;
$L__BB0_5587:
	add.s64 	%rd2616, %rd1, %rd5;
	mov.b32 	%r1970, 1151533056;
	st.global.u32 	[%rd2616], %r1970;
	bra.uni 	$L__BB0_8192;
$L__BB0_5588:
	add.s32 	%r1957, %r2, 1299;
	cvt.rn.f32.s32 	%f1401, %r1957;
	setp.leu.f32 	%p1304, %f1, %f1401;
	@%p1304 bra 	$L__BB0_5596;
	add.s32 	%r1963, %r2, 1301;
	cvt.rn.f32.s32 	%f1402, %r1963;
	setp.leu.f32 	%p1308, %f1, %f1402;
	@%p1308 bra 	$L__BB0_5593;
	setp.neu.f32 	%p1310, %f1, %f1397;
	@%p1310 bra 	$L__BB0_5592;
	add.s64 	%rd2614, %rd1, %rd5;
	mov.b32 	%r1967, 1151524864;
	st.global.u32 	[%rd2614], %r1967;
	bra.uni 	$L__BB0_8192;
$L__BB0_5592:
	add.s64 	%rd2612, %rd1, %rd5;
	mov.b32 	%r1966, 1151516672;
	st.global.u32 	[%rd2612], %r1966;
	bra.uni 	$L__BB0_8192;
$L__BB0_5593:
	setp.neu.f32 	%p1309, %f1, %f1402;
	@%p1309 bra 	$L__BB0_5595;
	add.s64 	%rd2610, %rd1, %rd5;
	mov.b32 	%r1965, 1151508480;
	st.global.u32 	[%rd2610], %r1965;
	bra.uni 	$L__BB0_8192;
$L__BB0_5595:
	add.s64 	%rd2608, %rd1, %rd5;
	mov.b32 	%r1964, 1151500288;
	st.global.u32 	[%rd2608], %r1964;
	bra.uni 	$L__BB0_8192;
$L__BB0_5596:
	add.s32 	%r1958, %r2, 1297;
	cvt.rn.f32.s32 	%f1403, %r1958;
	setp.leu.f32 	%p1305, %f1, %f1403;
	@%p1305 bra 	$L__BB0_5600;
	setp.neu.f32 	%p1307, %f1, %f1401;
	@%p1307 bra 	$L__BB0_5599;
	add.s64 	%rd2606, %rd1, %rd5;
	mov.b32 	%r1962, 1151492096;
	st.global.u32 	[%rd2606], %r1962;
	bra.uni 	$L__BB0_8192;
$L__BB0_5599:
	add.s64 	%rd2604, %rd1, %rd5;
	mov.b32 	%r1961, 1151483904;
	st.global.u32 	[%rd2604], %r1961;
	bra.uni 	$L__BB0_8192;
$L__BB0_5600:
	setp.neu.f32 	%p1306, %f1, %f1403;
	@%p1306 bra 	$L__BB0_5602;
	add.s64 	%rd2602, %rd1, %rd5;
	mov.b32 	%r1960, 1151475712;
	st.global.u32 	[%rd2602], %r1960;
	bra.uni 	$L__BB0_8192;
$L__BB0_5602:
	add.s64 	%rd2600, %rd1, %rd5;
	mov.b32 	%r1959, 1151467520;
	st.global.u32 	[%rd2600], %r1959;
	bra.uni 	$L__BB0_8192;
$L__BB0_5603:
	add.s32 	%r1933, %r2, 1287;
	cvt.rn.f32.s32 	%f1404, %r1933;
	setp.leu.f32 	%p1288, %f1, %f1404;
	@%p1288 bra 	$L__BB0_5619;
	add.s32 	%r1945, %r2, 1291;
	cvt.rn.f32.s32 	%f1405, %r1945;
	setp.leu.f32 	%p1296, %f1, %f1405;
	@%p1296 bra 	$L__BB0_5612;
	add.s32 	%r1951, %r2, 1293;
	cvt.rn.f32.s32 	%f1406, %r1951;
	setp.leu.f32 	%p1300, %f1, %f1406;
	@%p1300 bra 	$L__BB0_5609;
	setp.neu.f32 	%p1302, %f1, %f1396;
	@%p1302 bra 	$L__BB0_5608;
	add.s64 	%rd2598, %rd1, %rd5;
	mov.b32 	%r1955, 1151459328;
	st.global.u32 	[%rd2598], %r1955;
	bra.uni 	$L__BB0_8192;
$L__BB0_5608:
	add.s64 	%rd2596, %rd1, %rd5;
	mov.b32 	%r1954, 1151451136;
	st.global.u32 	[%rd2596], %r1954;
	bra.uni 	$L__BB0_8192;
$L__BB0_5609:
	setp.neu.f32 	%p1301, %f1, %f1406;
	@%p1301 bra 	$L__BB0_5611;
	add.s64 	%rd2594, %rd1, %rd5;
	mov.b32 	%r1953, 1151442944;
	st.global.u32 	[%rd2594], %r1953;
	bra.uni 	$L__BB0_8192;
$L__BB0_5611:
	add.s64 	%rd2592, %rd1, %rd5;
	mov.b32 	%r1952, 1151434752;
	st.global.u32 	[%rd2592], %r1952;
	bra.uni 	$L__BB0_8192;
$L__BB0_5612:
	add.s32 	%r1946, %r2, 1289;
	cvt.rn.f32.s32 	%f1407, %r1946;
	setp.leu.f32 	%p1297, %f1, %f1407;
	@%p1297 bra 	$L__BB0_5616;
	setp.neu.f32 	%p1299, %f1, %f1405;
	@%p1299 bra 	$L__BB0_5615;
	add.s64 	%rd2590, %rd1, %rd5;
	mov.b32 	%r1950, 1151426560;
	st.global.u32 	[%rd2590], %r1950;
	bra.uni 	$L__BB0_8192;
$L__BB0_5615:
	add.s64 	%rd2588, %rd1, %rd5;
	mov.b32 	%r1949, 1151418368;
	st.global.u32 	[%rd2588], %r1949;
	bra.uni 	$L__BB0_8192;
$L__BB0_5616:
	setp.neu.f32 	%p1298, %f1, %f1407;
	@%p1298 bra 	$L__BB0_5618;
	add.s64 	%rd2586, %rd1, %rd5;
	mov.b32 	%r1948, 1151410176;
	st.global.u32 	[%rd2586], %r1948;
	bra.uni 	$L__BB0_8192;
$L__BB0_5618:
	add.s64 	%rd2584, %rd1, %rd5;
	mov.b32 	%r1947, 1151401984;
	st.global.u32 	[%rd2584], %r1947;
	bra.uni 	$L__BB0_8192;
$L__BB0_5619:
	add.s32 	%r1934, %r2, 1283;
	cvt.rn.f32.s32 	%f1408, %r1934;
	setp.leu.f32 	%p1289, %f1, %f1408;
	@%p1289 bra 	$L__BB0_5627;
	add.s32 	%r1940, %r2, 1285;
	cvt.rn.f32.s32 	%f1409, %r1940;
	setp.leu.f32 	%p1293, %f1, %f1409;
	@%p1293 bra 	$L__BB0_5624;
	setp.neu.f32 	%p1295, %f1, %f1404;
	@%p1295 bra 	$L__BB0_5623;
	add.s64 	%rd2582, %rd1, %rd5;
	mov.b32 	%r1944, 1151393792;
	st.global.u32 	[%rd2582], %r1944;
	bra.uni 	$L__BB0_8192;
$L__BB0_5623:
	add.s64 	%rd2580, %rd1, %rd5;
	mov.b32 	%r1943, 1151385600;
	st.global.u32 	[%rd2580], %r1943;
	bra.uni 	$L__BB0_8192;
$L__BB0_5624:
	setp.neu.f32 	%p1294, %f1, %f1409;
	@%p1294 bra 	$L__BB0_5626;
	add.s64 	%rd2578, %rd1, %rd5;
	mov.b32 	%r1942, 1151377408;
	st.global.u32 	[%rd2578], %r1942;
	bra.uni 	$L__BB0_8192;
$L__BB0_5626:
	add.s64 	%rd2576, %rd1, %rd5;
	mov.b32 	%r1941, 1151369216;
	st.global.u32 	[%rd2576], %r1941;
	bra.uni 	$L__BB0_8192;
$L__BB0_5627:
	add.s32 	%r1935, %r2, 1281;
	cvt.rn.f32.s32 	%f1410, %r1935;
	setp.leu.f32 	%p1290, %f1, %f1410;
	@%p1290 bra 	$L__BB0_5631;
	setp.neu.f32 	%p1292, %f1, %f1408;
	@%p1292 bra 	$L__BB0_5630;
	add.s64 	%rd2574, %rd1, %rd5;
	mov.b32 	%r1939, 1151361024;
	st.global.u32 	[%rd2574], %r1939;
	bra.uni 	$L__BB0_8192;
$L__BB0_5630:
	add.s64 	%rd2572, %rd1, %rd5;
	mov.b32 	%r1938, 1151352832;
	st.global.u32 	[%rd2572], %r1938;
	bra.uni 	$L__BB0_8192;
$L__BB0_5631:
	setp.neu.f32 	%p1291, %f1, %f1410;
	@%p1291 bra 	$L__BB0_5633;
	add.s64 	%rd2570, %rd1, %rd5;
	mov.b32 	%r1937, 1151344640;
	st.global.u32 	[%rd2570], %r1937;
	bra.uni 	$L__BB0_8192;
$L__BB0_5633:
	add.s64 	%rd2568, %rd1, %rd5;
	mov.b32 	%r1936, 1151336448;
	st.global.u32 	[%rd2568], %r1936;
	bra.uni 	$L__BB0_8192;
$L__BB0_5634:
	add.s32 	%r1546, %r2, 1151;
	cvt.rn.f32.s32 	%f1411, %r1546;
	setp.leu.f32 	%p1029, %f1, %f1411;
	@%p1029 bra 	$L__BB0_5890;
	add.s32 	%r1738, %r2, 1215;
	cvt.rn.f32.s32 	%f1412, %r1738;
	setp.leu.f32 	%p1157, %f1, %f1412;
	@%p1157 bra 	$L__BB0_5763;
	add.s32 	%r1834, %r2, 1247;
	cvt.rn.f32.s32 	%f1413, %r1834;
	setp.leu.f32 	%p1221, %f1, %f1413;
	@%p1221 bra 	$L__BB0_5700;
	add.s32 	%r1882, %r2, 1263;
	cvt.rn.f32.s32 	%f1414, %r1882;
	setp.leu.f32 	%p1253, %f1, %f1414;
	@%p1253 bra 	$L__BB0_5669;
	add.s32 	%r1906, %r2, 1271;
	cvt.rn.f32.s32 	%f1415, %r1906;
	setp.leu.f32 	%p1269, %f1, %f1415;
	@%p1269 bra 	$L__BB0_5654;
	add.s32 	%r1918, %r2, 1275;
	cvt.rn.f32.s32 	%f1416, %r1918;
	setp.leu.f32 	%p1277, %f1, %f1416;
	@%p1277 bra 	$L__BB0_5647;
	add.s32 	%r1924, %r2, 1277;
	cvt.rn.f32.s32 	%f1417, %r1924;
	setp.leu.f32 	%p1281, %f1, %f1417;
	@%p1281 bra 	$L__BB0_5644;
	setp.neu.f32 	%p1283, %f1, %f1283;
	@%p1283 bra 	$L__BB0_5643;
	add.s64 	%rd2566, %rd1, %rd5;
	mov.b32 	%r1928, 1151328256;
	st.global.u32 	[%rd2566], %r1928;
	bra.uni 	$L__BB0_8192;
$L__BB0_5643:
	add.s64 	%rd2564, %rd1, %rd5;
	mov.b32 	%r1927, 1151320064;
	st.global.u32 	[%rd2564], %r1927;
	bra.uni 	$L__BB0_8192;
$L__BB0_5644:
	setp.neu.f32 	%p1282, %f1, %f1417;
	@%p1282 bra 	$L__BB0_5646;
	add.s64 	%rd2562, %rd1, %rd5;
	mov.b32 	%r1926, 1151311872;
	st.global.u32 	[%rd2562], %r1926;
	bra.uni 	$L__BB0_8192;
$L__BB0_5646:
	add.s64 	%rd2560, %rd1, %rd5;
	mov.b32 	%r1925, 1151303680;
	st.global.u32 	[%rd2560], %r1925;
	bra.uni 	$L__BB0_8192;
$L__BB0_5647:
	add.s32 	%r1919, %r2, 1273;
	cvt.rn.f32.s32 	%f1418, %r1919;
	setp.leu.f32 	%p1278, %f1, %f1418;
	@%p1278 bra 	$L__BB0_5651;
	setp.neu.f32 	%p1280, %f1, %f1416;
	@%p1280 bra 	$L__BB0_5650;
	add.s64 	%rd2558, %rd1, %rd5;
	mov.b32 	%r1923, 1151295488;
	st.global.u32 	[%rd2558], %r1923;
	bra.uni 	$L__BB0_8192;
$L__BB0_5650:
	add.s64 	%rd2556, %rd1, %rd5;
	mov.b32 	%r1922, 1151287296;
	st.global.u32 	[%rd2556], %r1922;
	bra.uni 	$L__BB0_8192;
$L__BB0_5651:
	setp.neu.f32 	%p1279, %f1, %f1418;
	@%p1279 bra 	$L__BB0_5653;
	add.s64 	%rd2554, %rd1, %rd5;
	mov.b32 	%r1921, 1151279104;
	st.global.u32 	[%rd2554], %r1921;
	bra.uni 	$L__BB0_8192;
$L__BB0_5653:
	add.s64 	%rd2552, %rd1, %rd5;
	mov.b32 	%r1920, 1151270912;
	st.global.u32 	[%rd2552], %r1920;
	bra.uni 	$L__BB0_8192;
$L__BB0_5654:
	add.s32 	%r1907, %r2, 1267;
	cvt.rn.f32.s32 	%f1419, %r1907;
	setp.leu.f32 	%p1270, %f1, %f1419;
	@%p1270 bra 	$L__BB0_5662;
	add.s32 	%r1913, %r2, 1269;
	cvt.rn.f32.s32 	%f1420, %r1913;
	setp.leu.f32 	%p1274, %f1, %f1420;
	@%p1274 bra 	$L__BB0_5659;
	setp.neu.f32 	%p1276, %f1, %f1415;
	@%p1276 bra 	$L__BB0_5658;
	add.s64 	%rd2550, %rd1, %rd5;
	mov.b32 	%r1917, 1151262720;
	st.global.u32 	[%rd2550], %r1917;
	bra.uni 	$L__BB0_8192;
$L__BB0_5658:
	add.s64 	%rd2548, %rd1, %rd5;
	mov.b32 	%r1916, 1151254528;
	st.global.u32 	[%rd2548], %r1916;
	bra.uni 	$L__BB0_8192;
$L__BB0_5659:
	setp.neu.f32 	%p1275, %f1, %f1420;
	@%p1275 bra 	$L__BB0_5661;
	add.s64 	%rd2546, %rd1, %rd5;
	mov.b32 	%r1915, 1151246336;
	st.global.u32 	[%rd2546], %r1915;
	bra.uni 	$L__BB0_8192;
$L__BB0_5661:
	add.s64 	%rd2544, %rd1, %rd5;
	mov.b32 	%r1914, 1151238144;
	st.global.u32 	[%rd2544], %r1914;
	bra.uni 	$L__BB0_8192;
$L__BB0_5662:
	add.s32 	%r1908, %r2, 1265;
	cvt.rn.f32.s32 	%f1421, %r1908;
	setp.leu.f32 	%p1271, %f1, %f1421;
	@%p1271 bra 	$L__BB0_5666;
	setp.neu.f32 	%p1273, %f1, %f1419;
	@%p1273 bra 	$L__BB0_5665;
	add.s64 	%rd2542, %rd1, %rd5;
	mov.b32 	%r1912, 1151229952;
	st.global.u32 	[%rd2542], %r1912;
	bra.uni 	$L__BB0_8192;
$L__BB0_5665:
	add.s64 	%rd2540, %rd1, %rd5;
	mov.b32 	%r1911, 1151221760;
	st.global.u32 	[%rd2540], %r1911;
	bra.uni 	$L__BB0_8192;
$L__BB0_5666:
	setp.neu.f32 	%p1272, %f1, %f1421;
	@%p1272 bra 	$L__BB0_5668;
	add.s64 	%rd2538, %rd1, %rd5;
	mov.b32 	%r1910, 1151213568;
	st.global.u32 	[%rd2538], %r1910;
	bra.uni 	$L__BB0_8192;
$L__BB0_5668:
	add.s64 	%rd2536, %rd1, %rd5;
	mov.b32 	%r1909, 1151205376;
	st.global.u32 	[%rd2536], %r1909;
	bra.uni 	$L__BB0_8192;
$L__BB0_5669:
	add.s32 	%r1883, %r2, 1255;
	cvt.rn.f32.s32 	%f1422, %r1883;
	setp.leu.f32 	%p1254, %f1, %f1422;
	@%p1254 bra 	$L__BB0_5685;
	add.s32 	%r1895, %r2, 1259;
	cvt.rn.f32.s32 	%f1423, %r1895;
	setp.leu.f32 	%p1262, %f1, %f1423;
	@%p1262 bra 	$L__BB0_5678;
	add.s32 	%r1901, %r2, 1261;
	cvt.rn.f32.s32 	%f1424, %r1901;
	setp.leu.f32 	%p1266, %f1, %f1424;
	@%p1266 bra 	$L__BB0_5675;
	setp.neu.f32 	%p1268, %f1, %f1414;
	@%p1268 bra 	$L__BB0_5674;
	add.s64 	%rd2534, %rd1, %rd5;
	mov.b32 	%r1905, 1151197184;
	st.global.u32 	[%rd2534], %r1905;
	bra.uni 	$L__BB0_8192;
$L__BB0_5674:
	add.s64 	%rd2532, %rd1, %rd5;
	mov.b32 	%r1904, 1151188992;
	st.global.u32 	[%rd2532], %r1904;
	bra.uni 	$L__BB0_8192;
$L__BB0_5675:
	setp.neu.f32 	%p1267, %f1, %f1424;
	@%p1267 bra 	$L__BB0_5677;
	add.s64 	%rd2530, %rd1, %rd5;
	mov.b32 	%r1903, 1151180800;
	st.global.u32 	[%rd2530], %r1903;
	bra.uni 	$L__BB0_8192;
$L__BB0_5677:
	add.s64 	%rd2528, %rd1, %rd5;
	mov.b32 	%r1902, 1151172608;
	st.global.u32 	[%rd2528], %r1902;
	bra.uni 	$L__BB0_8192;
$L__BB0_5678:
	add.s32 	%r1896, %r2, 1257;
	cvt.rn.f32.s32 	%f1425, %r1896;
	setp.leu.f32 	%p1263, %f1, %f1425;
	@%p1263 bra 	$L__BB0_5682;
	setp.neu.f32 	%p1265, %f1, %f1423;
	@%p1265 bra 	$L__BB0_5681;
	add.s64 	%rd2526, %rd1, %rd5;
	mov.b32 	%r1900, 1151164416;
	st.global.u32 	[%rd2526], %r1900;
	bra.uni 	$L__BB0_8192;
$L__BB0_5681:
	add.s64 	%rd2524, %rd1, %rd5;
	mov.b32 	%r1899, 1151156224;
	st.global.u32 	[%rd2524], %r1899;
	bra.uni 	$L__BB0_8192;
$L__BB0_5682:
	setp.neu.f32 	%p1264, %f1, %f1425;
	@%p1264 bra 	$L__BB0_5684;
	add.s64 	%rd2522, %rd1, %rd5;
	mov.b32 	%r1898, 1151148032;
	st.global.u32 	[%rd2522], %r1898;
	bra.uni 	$L__BB0_8192;
$L__BB0_5684:
	add.s64 	%rd2520, %rd1, %rd5;
	mov.b32 	%r1897, 1151139840;
	st.global.u32 	[%rd2520], %r1897;
	bra.uni 	$L__BB0_8192;
$L__BB0_5685:
	add.s32 	%r1884, %r2, 1251;
	cvt.rn.f32.s32 	%f1426, %r1884;
	setp.leu.f32 	%p1255, %f1, %f1426;
	@%p1255 bra 	$L__BB0_5693;
	add.s32 	%r1890, %r2, 1253;
	cvt.rn.f32.s32 	%f1427, %r1890;
	setp.leu.f32 	%p1259, %f1, %f1427;
	@%p1259 bra 	$L__BB0_5690;
	setp.neu.f32 	%p1261, %f1, %f1422;
	@%p1261 bra 	$L__BB0_5689;
	add.s64 	%rd2518, %rd1, %rd5;
	mov.b32 	%r1894, 1151131648;
	st.global.u32 	[%rd2518], %r1894;
	bra.uni 	$L__BB0_8192;
$L__BB0_5689:
	add.s64 	%rd2516, %rd1, %rd5;
	mov.b32 	%r1893, 1151123456;
	st.global.u32 	[%rd2516], %r1893;
	bra.uni 	$L__BB0_8192;
$L__BB0_5690:
	setp.neu.f32 	%p1260, %f1, %f1427;
	@%p1260 bra 	$L__BB0_5692;
	add.s64 	%rd2514, %rd1, %rd5;
	mov.b32 	%r1892, 1151115264;
	st.global.u32 	[%rd2514], %r1892;
	bra.uni 	$L__BB0_8192;
$L__BB0_5692:
	add.s64 	%rd2512, %rd1, %rd5;
	mov.b32 	%r1891, 1151107072;
	st.global.u32 	[%rd2512], %r1891;
	bra.uni 	$L__BB0_8192;
$L__BB0_5693:
	add.s32 	%r1885, %r2, 1249;
	cvt.rn.f32.s32 	%f1428, %r1885;
	setp.leu.f32 	%p1256, %f1, %f1428;
	@%p1256 bra 	$L__BB0_5697;
	setp.neu.f32 	%p1258, %f1, %f1426;
	@%p1258 bra 	$L__BB0_5696;
	add.s64 	%rd2510, %rd1, %rd5;
	mov.b32 	%r1889, 1151098880;
	st.global.u32 	[%rd2510], %r1889;
	bra.uni 	$L__BB0_8192;
$L__BB0_5696:
	add.s64 	%rd2508, %rd1, %rd5;
	mov.b32 	%r1888, 1151090688;
	st.global.u32 	[%rd2508], %r1888;
	bra.uni 	$L__BB0_8192;
$L__BB0_5697:
	setp.neu.f32 	%p1257, %f1, %f1428;
	@%p1257 bra 	$L__BB0_5699;
	add.s64 	%rd2506, %rd1, %rd5;
	mov.b32 	%r1887, 1151082496;
	st.global.u32 	[%rd2506], %r1887;
	bra.uni 	$L__BB0_8192;
$L__BB0_5699:
	add.s64 	%rd2504, %rd1, %rd5;
	mov.b32 	%r1886, 1151074304;
	st.global.u32 	[%rd2504], %r1886;
	bra.uni 	$L__BB0_8192;
$L__BB0_5700:
	add.s32 	%r1835, %r2, 1231;
	cvt.rn.f32.s32 	%f1429, %r1835;
	setp.leu.f32 	%p1222, %f1, %f1429;
	@%p1222 bra 	$L__BB0_5732;
	add.s32 	%r1859, %r2, 1239;
	cvt.rn.f32.s32 	%f1430, %r1859;
	setp.leu.f32 	%p1238, %f1, %f1430;
	@%p1238 bra 	$L__BB0_5717;
	add.s32 	%r1871, %r2, 1243;
	cvt.rn.f32.s32 	%f1431, %r1871;
	setp.leu.f32 	%p1246, %f1, %f1431;
	@%p1246 bra 	$L__BB0_5710;
	add.s32 	%r1877, %r2, 1245;
	cvt.rn.f32.s32 	%f1432, %r1877;
	setp.leu.f32 	%p1250, %f1, %f1432;
	@%p1250 bra 	$L__BB0_5707;
	setp.neu.f32 	%p1252, %f1, %f1413;
	@%p1252 bra 	$L__BB0_5706;
	add.s64 	%rd2502, %rd1, %rd5;
	mov.b32 	%r1881, 1151066112;
	st.global.u32 	[%rd2502], %r1881;
	bra.uni 	$L__BB0_8192;
$L__BB0_5706:
	add.s64 	%rd2500, %rd1, %rd5;
	mov.b32 	%r1880, 1151057920;
	st.global.u32 	[%rd2500], %r1880;
	bra.uni 	$L__BB0_8192;
$L__BB0_5707:
	setp.neu.f32 	%p1251, %f1, %f1432;
	@%p1251 bra 	$L__BB0_5709;
	add.s64 	%rd2498, %rd1, %rd5;
	mov.b32 	%r1879, 1151049728;
	st.global.u32 	[%rd2498], %r1879;
	bra.uni 	$L__BB0_8192;
$L__BB0_5709:
	add.s64 	%rd2496, %rd1, %rd5;
	mov.b32 	%r1878, 1151041536;
	st.global.u32 	[%rd2496], %r1878;
	bra.uni 	$L__BB0_8192;
$L__BB0_5710:
	add.s32 	%r1872, %r2, 1241;
	cvt.rn.f32.s32 	%f1433, %r1872;
	setp.leu.f32 	%p1247, %f1, %f1433;
	@%p1247 bra 	$L__BB0_5714;
	setp.neu.f32 	%p1249, %f1, %f1431;
	@%p1249 bra 	$L__BB0_5713;
	add.s64 	%rd2494, %rd1, %rd5;
	mov.b32 	%r1876, 1151033344;
	st.global.u32 	[%rd2494], %r1876;
	bra.uni 	$L__BB0_8192;
$L__BB0_5713:
	add.s64 	%rd2492, %rd1, %rd5;
	mov.b32 	%r1875, 1151025152;
	st.global.u32 	[%rd2492], %r1875;
	bra.uni 	$L__BB0_8192;
$L__BB0_5714:
	setp.neu.f32 	%p1248, %f1, %f1433;
	@%p1248 bra 	$L__BB0_5716;
	add.s64 	%rd2490, %rd1, %rd5;
	mov.b32 	%r1874, 1151016960;
	st.global.u32 	[%rd2490], %r1874;
	bra.uni 	$L__BB0_8192;
$L__BB0_5716:
	add.s64 	%rd2488, %rd1, %rd5;
	mov.b32 	%r1873, 1151008768;
	st.global.u32 	[%rd2488], %r1873;
	bra.uni 	$L__BB0_8192;
$L__BB0_5717:
	add.s32 	%r1860, %r2, 1235;
	cvt.rn.f32.s32 	%f1434, %r1860;
	setp.leu.f32 	%p1239, %f1, %f1434;
	@%p1239 bra 	$L__BB0_5725;
	add.s32 	%r1866, %r2, 1237;
	cvt.rn.f32.s32 	%f1435, %r1866;
	setp.leu.f32 	%p1243, %f1, %f1435;
	@%p1243 bra 	$L__BB0_5722;
	setp.neu.f32 	%p1245, %f1, %f1430;
	@%p1245 bra 	$L__BB0_5721;
	add.s64 	%rd2486, %rd1, %rd5;
	mov.b32 	%r1870, 1151000576;
	st.global.u32 	[%rd2486], %r1870;
	bra.uni 	$L__BB0_8192;
$L__BB0_5721:
	add.s64 	%rd2484, %rd1, %rd5;
	mov.b32 	%r1869, 1150992384;
	st.global.u32 	[%rd2484], %r1869;
	bra.uni 	$L__BB0_8192;
$L__BB0_5722:
	setp.neu.f32 	%p1244, %f1, %f1435;
	@%p1244 bra 	$L__BB0_5724;
	add.s64 	%rd2482, %rd1, %rd5;
	mov.b32 	%r1868, 1150984192;
	st.global.u32 	[%rd2482], %r1868;
	bra.uni 	$L__BB0_8192;
$L__BB0_5724:
	add.s64 	%rd2480, %rd1, %rd5;
	mov.b32 	%r1867, 1150976000;
	st.global.u32 	[%rd2480], %r1867;
	bra.uni 	$L__BB0_8192;
$L__BB0_5725:
	add.s32 	%r1861, %r2, 1233;
	cvt.rn.f32.s32 	%f1436, %r1861;
	setp.leu.f32 	%p1240, %f1, %f1436;
	@%p1240 bra 	$L__BB0_5729;
	setp.neu.f32 	%p1242, %f1, %f1434;
	@%p1242 bra 	$L__BB0_5728;
	add.s64 	%rd2478, %rd1, %rd5;
	mov.b32 	%r1865, 1150967808;
	st.global.u32 	[%rd2478], %r1865;
	bra.uni 	$L__BB0_8192;
$L__BB0_5728:
	add.s64 	%rd2476, %rd1, %rd5;
	mov.b32 	%r1864, 1150959616;
	st.global.u32 	[%rd2476], %r1864;
	bra.uni 	$L__BB0_8192;
$L__BB0_5729:
	setp.neu.f32 	%p1241, %f1, %f1436;
	@%p1241 bra 	$L__BB0_5731;
	add.s64 	%rd2474, %rd1, %rd5;
	mov.b32 	%r1863, 1150951424;
	st.global.u32 	[%rd2474], %r1863;
	bra.uni 	$L__BB0_8192;
$L__BB0_5731:
	add.s64 	%rd2472, %rd1, %rd5;
	mov.b32 	%r1862, 1150943232;
	st.global.u32 	[%rd2472], %r1862;
	bra.uni 	$L__BB0_8192;
$L__BB0_5732:
	add.s32 	%r1836, %r2, 1223;
	cvt.rn.f32.s32 	%f1437, %r1836;
	setp.leu.f32 	%p1223, %f1, %f1437;
	@%p1223 bra 	$L__BB0_5748;
	add.s32 	%r1848, %r2, 1227;
	cvt.rn.f32.s32 	%f1438, %r1848;
	setp.leu.f32 	%p1231, %f1, %f1438;
	@%p1231 bra 	$L__BB0_5741;
	add.s32 	%r1854, %r2, 1229;
	cvt.rn.f32.s32 	%f1439, %r1854;
	setp.leu.f32 	%p1235, %f1, %f1439;
	@%p1235 bra 	$L__BB0_5738;
	setp.neu.f32 	%p1237, %f1, %f1429;
	@%p1237 bra 	$L__BB0_5737;
	add.s64 	%rd2470, %rd1, %rd5;
	mov.b32 	%r1858, 1150935040;
	st.global.u32 	[%rd2470], %r1858;
	bra.uni 	$L__BB0_8192;
$L__BB0_5737:
	add.s64 	%rd2468, %rd1, %rd5;
	mov.b32 	%r1857, 1150926848;
	st.global.u32 	[%rd2468], %r1857;
	bra.uni 	$L__BB0_8192;
$L__BB0_5738:
	setp.neu.f32 	%p1236, %f1, %f1439;
	@%p1236 bra 	$L__BB0_5740;
	add.s64 	%rd2466, %rd1, %rd5;
	mov.b32 	%r1856, 1150918656;
	st.global.u32 	[%rd2466], %r1856;
	bra.uni 	$L__BB0_8192;
$L__BB0_5740:
	add.s64 	%rd2464, %rd1, %rd5;
	mov.b32 	%r1855, 1150910464;
	st.global.u32 	[%rd2464], %r1855;
	bra.uni 	$L__BB0_8192;
$L__BB0_5741:
	add.s32 	%r1849, %r2, 1225;
	cvt.rn.f32.s32 	%f1440, %r1849;
	setp.leu.f32 	%p1232, %f1, %f1440;
	@%p1232 bra 	$L__BB0_5745;
	setp.neu.f32 	%p1234, %f1, %f1438;
	@%p1234 bra 	$L__BB0_5744;
	add.s64 	%rd2462, %rd1, %rd5;
	mov.b32 	%r1853, 1150902272;
	st.global.u32 	[%rd2462], %r1853;
	bra.uni 	$L__BB0_8192;
$L__BB0_5744:
	add.s64 	%rd2460, %rd1, %rd5;
	mov.b32 	%r1852, 1150894080;
	st.global.u32 	[%rd2460], %r1852;
	bra.uni 	$L__BB0_8192;
$L__BB0_5745:
	setp.neu.f32 	%p1233, %f1, %f1440;
	@%p1233 bra 	$L__BB0_5747;
	add.s64 	%rd2458, %rd1, %rd5;
	mov.b32 	%r1851, 1150885888;
	st.global.u32 	[%rd2458], %r1851;
	bra.uni 	$L__BB0_8192;
$L__BB0_5747:
	add.s64 	%rd2456, %rd1, %rd5;
	mov.b32 	%r1850, 1150877696;
	st.global.u32 	[%rd2456], %r1850;
	bra.uni 	$L__BB0_8192;
$L__BB0_5748:
	add.s32 	%r1837, %r2, 1219;
	cvt.rn.f32.s32 	%f1441, %r1837;
	setp.leu.f32 	%p1224, %f1, %f1441;
	@%p1224 bra 	$L__BB0_5756;
	add.s32 	%r1843, %r2, 1221;
	cvt.rn.f32.s32 	%f1442, %r1843;
	setp.leu.f32 	%p1228, %f1, %f1442;
	@%p1228 bra 	$L__BB0_5753;
	setp.neu.f32 	%p1230, %f1, %f1437;
	@%p1230 bra 	$L__BB0_5752;
	add.s64 	%rd2454, %rd1, %rd5;
	mov.b32 	%r1847, 1150869504;
	st.global.u32 	[%rd2454], %r1847;
	bra.uni 	$L__BB0_8192;
$L__BB0_5752:
	add.s64 	%rd2452, %rd1, %rd5;
	mov.b32 	%r1846, 1150861312;
	st.global.u32 	[%rd2452], %r1846;
	bra.uni 	$L__BB0_8192;
$L__BB0_5753:
	setp.neu.f32 	%p1229, %f1, %f1442;
	@%p1229 bra 	$L__BB0_5755;
	add.s64 	%rd2450, %rd1, %rd5;
	mov.b32 	%r1845, 1150853120;
	st.global.u32 	[%rd2450], %r1845;
	bra.uni 	$L__BB0_8192;
$L__BB0_5755:
	add.s64 	%rd2448, %rd1, %rd5;
	mov.b32 	%r1844, 1150844928;
	st.global.u32 	[%rd2448], %r1844;
	bra.uni 	$L__BB0_8192;
$L__BB0_5756:
	add.s32 	%r1838, %r2, 1217;
	cvt.rn.f32.s32 	%f1443, %r1838;
	setp.leu.f32 	%p1225, %f1, %f1443;
	@%p1225 bra 	$L__BB0_5760;
	setp.neu.f32 	%p1227, %f1, %f1441;
	@%p1227 bra 	$L__BB0_5759;
	add.s64 	%rd2446, %rd1, %rd5;
	mov.b32 	%r1842, 1150836736;
	st.global.u32 	[%rd2446], %r1842;
	bra.uni 	$L__BB0_8192;
$L__BB0_5759:
	add.s64 	%rd2444, %rd1, %rd5;
	mov.b32 	%r1841, 1150828544;
	st.global.u32 	[%rd2444], %r1841;
	bra.uni 	$L__BB0_8192;
$L__BB0_5760:
	setp.neu.f32 	%p1226, %f1, %f1443;
	@%p1226 bra 	$L__BB0_5762;
	add.s64 	%rd2442, %rd1, %rd5;
	mov.b32 	%r1840, 1150820352;
	st.global.u32 	[%rd2442], %r1840;
	bra.uni 	$L__BB0_8192;
$L__BB0_5762:
	add.s64 	%rd2440, %rd1, %rd5;
	mov.b32 	%r1839, 1150812160;
	st.global.u32 	[%rd2440], %r1839;
	bra.uni 	$L__BB0_8192;
$L__BB0_5763:
	add.s32 	%r1739, %r2, 1183;
	cvt.rn.f32.s32 	%f1444, %r1739;
	setp.leu.f32 	%p1158, %f1, %f1444;
	@%p1158 bra 	$L__BB0_5827;
	add.s32 	%r1787, %r2, 1199;
	cvt.rn.f32.s32 	%f1445, %r1787;
	setp.leu.f32 	%p1190, %f1, %f1445;
	@%p1190 bra 	$L__BB0_5796;
	add.s32 	%r1811, %r2, 1207;
	cvt.rn.f32.s32 	%f1446, %r1811;
	setp.leu.f32 	%p1206, %f1, %f1446;
	@%p1206 bra 	$L__BB0_5781;
	add.s32 	%r1823, %r2, 1211;
	cvt.rn.f32.s32 	%f1447, %r1823;
	setp.leu.f32 	%p1214, %f1, %f1447;
	@%p1214 bra 	$L__BB0_5774;
	add.s32 	%r1829, %r2, 1213;
	cvt.rn.f32.s32 	%f1448, %r1829;
	setp.leu.f32 	%p1218, %f1, %f1448;
	@%p1218 bra 	$L__BB0_5771;
	setp.neu.f32 	%p1220, %f1, %f1412;
	@%p1220 bra 	$L__BB0_5770;
	add.s64 	%rd2438, %rd1, %rd5;
	mov.b32 	%r1833, 1150803968;
	st.global.u32 	[%rd2438], %r1833;
	bra.uni 	$L__BB0_8192;
$L__BB0_5770:
	add.s64 	%rd2436, %rd1, %rd5;
	mov.b32 	%r1832, 1150795776;
	st.global.u32 	[%rd2436], %r1832;
	bra.uni 	$L__BB0_8192;
$L__BB0_5771:
	setp.neu.f32 	%p1219, %f1, %f1448;
	@%p1219 bra 	$L__BB0_5773;
	add.s64 	%rd2434, %rd1, %rd5;
	mov.b32 	%r1831, 1150787584;
	st.global.u32 	[%rd2434], %r1831;
	bra.uni 	$L__BB0_8192;
$L__BB0_5773:
	add.s64 	%rd2432, %rd1, %rd5;
	mov.b32 	%r1830, 1150779392;
	st.global.u32 	[%rd2432], %r1830;
	bra.uni 	$L__BB0_8192;
$L__BB0_5774:
	add.s32 	%r1824, %r2, 1209;
	cvt.rn.f32.s32 	%f1449, %r1824;
	setp.leu.f32 	%p1215, %f1, %f1449;
	@%p1215 bra 	$L__BB0_5778;
	setp.neu.f32 	%p1217, %f1, %f1447;
	@%p1217 bra 	$L__BB0_5777;
	add.s64 	%rd2430, %rd1, %rd5;
	mov.b32 	%r1828, 1150771200;
	st.global.u32 	[%rd2430], %r1828;
	bra.uni 	$L__BB0_8192;
$L__BB0_5777:
	add.s64 	%rd2428, %rd1, %rd5;
	mov.b32 	%r1827, 1150763008;
	st.global.u32 	[%rd2428], %r1827;
	bra.uni 	$L__BB0_8192;
$L__BB0_5778:
	setp.neu.f32 	%p1216, %f1, %f1449;
	@%p1216 bra 	$L__BB0_5780;
	add.s64 	%rd2426, %rd1, %rd5;
	mov.b32 	%r1826, 1150754816;
	st.global.u32 	[%rd2426], %r1826;
	bra.uni 	$L__BB0_8192;
$L__BB0_5780:
	add.s64 	%rd2424, %rd1, %rd5;
	mov.b32 	%r1825, 1150746624;
	st.global.u32 	[%rd2424], %r1825;
	bra.uni 	$L__BB0_8192;
$L__BB0_5781:
	add.s32 	%r1812, %r2, 1203;
	cvt.rn.f32.s32 	%f1450, %r1812;
	setp.leu.f32 	%p1207, %f1, %f1450;
	@%p1207 bra 	$L__BB0_5789;
	add.s32 	%r1818, %r2, 1205;
	cvt.rn.f32.s32 	%f1451, %r1818;
	setp.leu.f32 	%p1211, %f1, %f1451;
	@%p1211 bra 	$L__BB0_5786;
	setp.neu.f32 	%p1213, %f1, %f1446;
	@%p1213 bra 	$L__BB0_5785;
	add.s64 	%rd2422, %rd1, %rd5;
	mov.b32 	%r1822, 1150738432;
	st.global.u32 	[%rd2422], %r1822;
	bra.uni 	$L__BB0_8192;
$L__BB0_5785:
	add.s64 	%rd2420, %rd1, %rd5;
	mov.b32 	%r1821, 1150730240;
	st.global.u32 	[%rd2420], %r1821;
	bra.uni 	$L__BB0_8192;
$L__BB0_5786:
	setp.neu.f32 	%p1212, %f1, %f1451;
	@%p1212 bra 	$L__BB0_5788;
	add.s64 	%rd2418, %rd1, %rd5;
	mov.b32 	%r1820, 1150722048;
	st.global.u32 	[%rd2418], %r1820;
	bra.uni 	$L__BB0_8192;
$L__BB0_5788:
	add.s64 	%rd2416, %rd1, %rd5;
	mov.b32 	%r1819, 1150713856;
	st.global.u32 	[%rd2416], %r1819;
	bra.uni 	$L__BB0_8192;
$L__BB0_5789:
	add.s32 	%r1813, %r2, 1201;
	cvt.rn.f32.s32 	%f1452, %r1813;
	setp.leu.f32 	%p1208, %f1, %f1452;
	@%p1208 bra 	$L__BB0_5793;
	setp.neu.f32 	%p1210, %f1, %f1450;
	@%p1210 bra 	$L__BB0_5792;
	add.s64 	%rd2414, %rd1, %rd5;
	mov.b32 	%r1817, 1150705664;
	st.global.u32 	[%rd2414], %r1817;
	bra.uni 	$L__BB0_8192;
$L__BB0_5792:
	add.s64 	%rd2412, %rd1, %rd5;
	mov.b32 	%r1816, 1150697472;
	st.global.u32 	[%rd2412], %r1816;
	bra.uni 	$L__BB0_8192;
$L__BB0_5793:
	setp.neu.f32 	%p1209, %f1, %f1452;
	@%p1209 bra 	$L__BB0_5795;
	add.s64 	%rd2410, %rd1, %rd5;
	mov.b32 	%r1815, 1150689280;
	st.global.u32 	[%rd2410], %r1815;
	bra.uni 	$L__BB0_8192;
$L__BB0_5795:
	add.s64 	%rd2408, %rd1, %rd5;
	mov.b32 	%r1814, 1150681088;
	st.global.u32 	[%rd2408], %r1814;
	bra.uni 	$L__BB0_8192;
$L__BB0_5796:
	add.s32 	%r1788, %r2, 1191;
	cvt.rn.f32.s32 	%f1453, %r1788;
	setp.leu.f32 	%p1191, %f1, %f1453;
	@%p1191 bra 	$L__BB0_5812;
	add.s32 	%r1800, %r2, 1195;
	cvt.rn.f32.s32 	%f1454, %r1800;
	setp.leu.f32 	%p1199, %f1, %f1454;
	@%p1199 bra 	$L__BB0_5805;
	add.s32 	%r1806, %r2, 1197;
	cvt.rn.f32.s32 	%f1455, %r1806;
	setp.leu.f32 	%p1203, %f1, %f1455;
	@%p1203 bra 	$L__BB0_5802;
	setp.neu.f32 	%p1205, %f1, %f1445;
	@%p1205 bra 	$L__BB0_5801;
	add.s64 	%rd2406, %rd1, %rd5;
	mov.b32 	%r1810, 1150672896;
	st.global.u32 	[%rd2406], %r1810;
	bra.uni 	$L__BB0_8192;
$L__BB0_5801:
	add.s64 	%rd2404, %rd1, %rd5;
	mov.b32 	%r1809, 1150664704;
	st.global.u32 	[%rd2404], %r1809;
	bra.uni 	$L__BB0_8192;
$L__BB0_5802:
	setp.neu.f32 	%p1204, %f1, %f1455;
	@%p1204 bra 	$L__BB0_5804;
	add.s64 	%rd2402, %rd1, %rd5;
	mov.b32 	%r1808, 1150656512;
	st.global.u32 	[%rd2402], %r1808;
	bra.uni 	$L__BB0_8192;
$L__BB0_5804:
	add.s64 	%rd2400, %rd1, %rd5;
	mov.b32 	%r1807, 1150648320;
	st.global.u32 	[%rd2400], %r1807;
	bra.uni 	$L__BB0_8192;
$L__BB0_5805:
	add.s32 	%r1801, %r2, 1193;
	cvt.rn.f32.s32 	%f1456, %r1801;
	setp.leu.f32 	%p1200, %f1, %f1456;
	@%p1200 bra 	$L__BB0_5809;
	setp.neu.f32 	%p1202, %f1, %f1454;
	@%p1202 bra 	$L__BB0_5808;
	add.s64 	%rd2398, %rd1, %rd5;
	mov.b32 	%r1805, 1150640128;
	st.global.u32 	[%rd2398], %r1805;
	bra.uni 	$L__BB0_8192;
$L__BB0_5808:
	add.s64 	%rd2396, %rd1, %rd5;
	mov.b32 	%r1804, 1150631936;
	st.global.u32 	[%rd2396], %r1804;
	bra.uni 	$L__BB0_8192;
$L__BB0_5809:
	setp.neu.f32 	%p1201, %f1, %f1456;
	@%p1201 bra 	$L__BB0_5811;
	add.s64 	%rd2394, %rd1, %rd5;
	mov.b32 	%r1803, 1150623744;
	st.global.u32 	[%rd2394], %r1803;
	bra.uni 	$L__BB0_8192;
$L__BB0_5811:
	add.s64 	%rd2392, %rd1, %rd5;
	mov.b32 	%r1802, 1150615552;
	st.global.u32 	[%rd2392], %r1802;
	bra.uni 	$L__BB0_8192;
$L__BB0_5812:
	add.s32 	%r1789, %r2, 1187;
	cvt.rn.f32.s32 	%f1457, %r1789;
	setp.leu.f32 	%p1192, %f1, %f1457;
	@%p1192 bra 	$L__BB0_5820;
	add.s32 	%r1795, %r2, 1189;
	cvt.rn.f32.s32 	%f1458, %r1795;
	setp.leu.f32 	%p1196, %f1, %f1458;
	@%p1196 bra 	$L__BB0_5817;
	setp.neu.f32 	%p1198, %f1, %f1453;
	@%p1198 bra 	$L__BB0_5816;
	add.s64 	%rd2390, %rd1, %rd5;
	mov.b32 	%r1799, 1150607360;
	st.global.u32 	[%rd2390], %r1799;
	bra.uni 	$L__BB0_8192;
$L__BB0_5816:
	add.s64 	%rd2388, %rd1, %rd5;
	mov.b32 	%r1798, 1150599168;
	st.global.u32 	[%rd2388], %r1798;
	bra.uni 	$L__BB0_8192;
$L__BB0_5817:
	setp.neu.f32 	%p1197, %f1, %f1458;
	@%p1197 bra 	$L__BB0_5819;
	add.s64 	%rd2386, %rd1, %rd5;
	mov.b32 	%r1797, 1150590976;
	st.global.u32 	[%rd2386], %r1797;
	bra.uni 	$L__BB0_8192;
$L__BB0_5819:
	add.s64 	%rd2384, %rd1, %rd5;
	mov.b32 	%r1796, 1150582784;
	st.global.u32 	[%rd2384], %r1796;
	bra.uni 	$L__BB0_8192;
$L__BB0_5820:
	add.s32 	%r1790, %r2, 1185;
	cvt.rn.f32.s32 	%f1459, %r1790;
	setp.leu.f32 	%p1193, %f1, %f1459;
	@%p1193 bra 	$L__BB0_5824;
	setp.neu.f32 	%p1195, %f1, %f1457;
	@%p1195 bra 	$L__BB0_5823;
	add.s64 	%rd2382, %rd1, %rd5;
	mov.b32 	%r1794, 1150574592;
	st.global.u32 	[%rd2382], %r1794;
	bra.uni 	$L__BB0_8192;
$L__BB0_5823:
	add.s64 	%rd2380, %rd1, %rd5;
	mov.b32 	%r1793, 1150566400;
	st.global.u32 	[%rd2380], %r1793;
	bra.uni 	$L__BB0_8192;
$L__BB0_5824:
	setp.neu.f32 	%p1194, %f1, %f1459;
	@%p1194 bra 	$L__BB0_5826;
	add.s64 	%rd2378, %rd1, %rd5;
	mov.b32 	%r1792, 1150558208;
	st.global.u32 	[%rd2378], %r1792;
	bra.uni 	$L__BB0_8192;
$L__BB0_5826:
	add.s64 	%rd2376, %rd1, %rd5;
	mov.b32 	%r1791, 1150550016;
	st.global.u32 	[%rd2376], %r1791;
	bra.uni 	$L__BB0_8192;
$L__BB0_5827:
	add.s32 	%r1740, %r2, 1167;
	cvt.rn.f32.s32 	%f1460, %r1740;
	setp.leu.f32 	%p1159, %f1, %f1460;
	@%p1159 bra 	$L__BB0_5859;
	add.s32 	%r1764, %r2, 1175;
	cvt.rn.f32.s32 	%f1461, %r1764;
	setp.leu.f32 	%p1175, %f1, %f1461;
	@%p1175 bra 	$L__BB0_5844;
	add.s32 	%r1776, %r2, 1179;
	cvt.rn.f32.s32 	%f1462, %r1776;
	setp.leu.f32 	%p1183, %f1, %f1462;
	@%p1183 bra 	$L__BB0_5837;
	add.s32 	%r1782, %r2, 1181;
	cvt.rn.f32.s32 	%f1463, %r1782;
	setp.leu.f32 	%p1187, %f1, %f1463;
	@%p1187 bra 	$L__BB0_5834;
	setp.neu.f32 	%p1189, %f1, %f1444;
	@%p1189 bra 	$L__BB0_5833;
	add.s64 	%rd2374, %rd1, %rd5;
	mov.b32 	%r1786, 1150541824;
	st.global.u32 	[%rd2374], %r1786;
	bra.uni 	$L__BB0_8192;
$L__BB0_5833:
	add.s64 	%rd2372, %rd1, %rd5;
	mov.b32 	%r1785, 1150533632;
	st.global.u32 	[%rd2372], %r1785;
	bra.uni 	$L__BB0_8192;
$L__BB0_5834:
	setp.neu.f32 	%p1188, %f1, %f1463;
	@%p1188 bra 	$L__BB0_5836;
	add.s64 	%rd2370, %rd1, %rd5;
	mov.b32 	%r1784, 1150525440;
	st.global.u32 	[%rd2370], %r1784;
	bra.uni 	$L__BB0_8192;
$L__BB0_5836:
	add.s64 	%rd2368, %rd1, %rd5;
	mov.b32 	%r1783, 1150517248;
	st.global.u32 	[%rd2368], %r1783;
	bra.uni 	$L__BB0_8192;
$L__BB0_5837:
	add.s32 	%r1777, %r2, 1177;
	cvt.rn.f32.s32 	%f1464, %r1777;
	setp.leu.f32 	%p1184, %f1, %f1464;
	@%p1184 bra 	$L__BB0_5841;
	setp.neu.f32 	%p1186, %f1, %f1462;
	@%p1186 bra 	$L__BB0_5840;
	add.s64 	%rd2366, %rd1, %rd5;
	mov.b32 	%r1781, 1150509056;
	st.global.u32 	[%rd2366], %r1781;
	bra.uni 	$L__BB0_8192;
$L__BB0_5840:
	add.s64 	%rd2364, %rd1, %rd5;
	mov.b32 	%r1780, 1150500864;
	st.global.u32 	[%rd2364], %r1780;
	bra.uni 	$L__BB0_8192;
$L__BB0_5841:
	setp.neu.f32 	%p1185, %f1, %f1464;
	@%p1185 bra 	$L__BB0_5843;
	add.s64 	%rd2362, %rd1, %rd5;
	mov.b32 	%r1779, 1150492672;
	st.global.u32 	[%rd2362], %r1779;
	bra.uni 	$L__BB0_8192;
$L__BB0_5843:
	add.s64 	%rd2360, %rd1, %rd5;
	mov.b32 	%r1778, 1150484480;
	st.global.u32 	[%rd2360], %r1778;
	bra.uni 	$L__BB0_8192;
$L__BB0_5844:
	add.s32 	%r1765, %r2, 1171;
	cvt.rn.f32.s32 	%f1465, %r1765;
	setp.leu.f32 	%p1176, %f1, %f1465;
	@%p1176 bra 	$L__BB0_5852;
	add.s32 	%r1771, %r2, 1173;
	cvt.rn.f32.s32 	%f1466, %r1771;
	setp.leu.f32 	%p1180, %f1, %f1466;
	@%p1180 bra 	$L__BB0_5849;
	setp.neu.f32 	%p1182, %f1, %f1461;
	@%p1182 bra 	$L__BB0_5848;
	add.s64 	%rd2358, %rd1, %rd5;
	mov.b32 	%r1775, 1150476288;
	st.global.u32 	[%rd2358], %r1775;
	bra.uni 	$L__BB0_8192;
$L__BB0_5848:
	add.s64 	%rd2356, %rd1, %rd5;
	mov.b32 	%r1774, 1150468096;
	st.global.u32 	[%rd2356], %r1774;
	bra.uni 	$L__BB0_8192;
$L__BB0_5849:
	setp.neu.f32 	%p1181, %f1, %f1466;
	@%p1181 bra 	$L__BB0_5851;
	add.s64 	%rd2354, %rd1, %rd5;
	mov.b32 	%r1773, 1150459904;
	st.global.u32 	[%rd2354], %r1773;
	bra.uni 	$L__BB0_8192;
$L__BB0_5851:
	add.s64 	%rd2352, %rd1, %rd5;
	mov.b32 	%r1772, 1150451712;
	st.global.u32 	[%rd2352], %r1772;
	bra.uni 	$L__BB0_8192;
$L__BB0_5852:
	add.s32 	%r1766, %r2, 1169;
	cvt.rn.f32.s32 	%f1467, %r1766;
	setp.leu.f32 	%p1177, %f1, %f1467;
	@%p1177 bra 	$L__BB0_5856;
	setp.neu.f32 	%p1179, %f1, %f1465;
	@%p1179 bra 	$L__BB0_5855;
	add.s64 	%rd2350, %rd1, %rd5;
	mov.b32 	%r1770, 1150443520;
	st.global.u32 	[%rd2350], %r1770;
	bra.uni 	$L__BB0_8192;
$L__BB0_5855:
	add.s64 	%rd2348, %rd1, %rd5;
	mov.b32 	%r1769, 1150435328;
	st.global.u32 	[%rd2348], %r1769;
	bra.uni 	$L__BB0_8192;
$L__BB0_5856:
	setp.neu.f32 	%p1178, %f1, %f1467;
	@%p1178 bra 	$L__BB0_5858;
	add.s64 	%rd2346, %rd1, %rd5;
	mov.b32 	%r1768, 1150427136;
	st.global.u32 	[%rd2346], %r1768;
	bra.uni 	$L__BB0_8192;
$L__BB0_5858:
	add.s64 	%rd2344, %rd1, %rd5;
	mov.b32 	%r1767, 1150418944;
	st.global.u32 	[%rd2344], %r1767;
	bra.uni 	$L__BB0_8192;
$L__BB0_5859:
	add.s32 	%r1741, %r2, 1159;
	cvt.rn.f32.s32 	%f1468, %r1741;
	setp.leu.f32 	%p1160, %f1, %f1468;
	@%p1160 bra 	$L__BB0_5875;
	add.s32 	%r1753, %r2, 1163;
	cvt.rn.f32.s32 	%f1469, %r1753;
	setp.leu.f32 	%p1168, %f1, %f1469;
	@%p1168 bra 	$L__BB0_5868;
	add.s32 	%r1759, %r2, 1165;
	cvt.rn.f32.s32 	%f1470, %r1759;
	setp.leu.f32 	%p1172, %f1, %f1470;
	@%p1172 bra 	$L__BB0_5865;
	setp.neu.f32 	%p1174, %f1, %f1460;
	@%p1174 bra 	$L__BB0_5864;
	add.s64 	%rd2342, %rd1, %rd5;
	mov.b32 	%r1763, 1150410752;
	st.global.u32 	[%rd2342], %r1763;
	bra.uni 	$L__BB0_8192;
$L__BB0_5864:
	add.s64 	%rd2340, %rd1, %rd5;
	mov.b32 	%r1762, 1150402560;
	st.global.u32 	[%rd2340], %r1762;
	bra.uni 	$L__BB0_8192;
$L__BB0_5865:
	setp.neu.f32 	%p1173, %f1, %f1470;
	@%p1173 bra 	$L__BB0_5867;
	add.s64 	%rd2338, %rd1, %rd5;
	mov.b32 	%r1761, 1150394368;
	st.global.u32 	[%rd2338], %r1761;
	bra.uni 	$L__BB0_8192;
$L__BB0_5867:
	add.s64 	%rd2336, %rd1, %rd5;
	mov.b32 	%r1760, 1150386176;
	st.global.u32 	[%rd2336], %r1760;
	bra.uni 	$L__BB0_8192;
$L__BB0_5868:
	add.s32 	%r1754, %r2, 1161;
	cvt.rn.f32.s32 	%f1471, %r1754;
	setp.leu.f32 	%p1169, %f1, %f1471;
	@%p1169 bra 	$L__BB0_5872;
	setp.neu.f32 	%p1171, %f1, %f1469;
	@%p1171 bra 	$L__BB0_5871;
	add.s64 	%rd2334, %rd1, %rd5;
	mov.b32 	%r1758, 1150377984;
	st.global.u32 	[%rd2334], %r1758;
	bra.uni 	$L__BB0_8192;
$L__BB0_5871:
	add.s64 	%rd2332, %rd1, %rd5;
	mov.b32 	%r1757, 1150369792;
	st.global.u32 	[%rd2332], %r1757;
	bra.uni 	$L__BB0_8192;
$L__BB0_5872:
	setp.neu.f32 	%p1170, %f1, %f1471;
	@%p1170 bra 	$L__BB0_5874;
	add.s64 	%rd2330, %rd1, %rd5;
	mov.b32 	%r1756, 1150361600;
	st.global.u32 	[%rd2330], %r1756;
	bra.uni 	$L__BB0_8192;
$L__BB0_5874:
	add.s64 	%rd2328, %rd1, %rd5;
	mov.b32 	%r1755, 1150353408;
	st.global.u32 	[%rd2328], %r1755;
	bra.uni 	$L__BB0_8192;
$L__BB0_5875:
	add.s32 	%r1742, %r2, 1155;
	cvt.rn.f32.s32 	%f1472, %r1742;
	setp.leu.f32 	%p1161, %f1, %f1472;
	@%p1161 bra 	$L__BB0_5883;
	add.s32 	%r1748, %r2, 1157;
	cvt.rn.f32.s32 	%f1473, %r1748;
	setp.leu.f32 	%p1165, %f1, %f1473;
	@%p1165 bra 	$L__BB0_5880;
	setp.neu.f32 	%p1167, %f1, %f1468;
	@%p1167 bra 	$L__BB0_5879;
	add.s64 	%rd2326, %rd1, %rd5;
	mov.b32 	%r1752, 1150345216;
	st.global.u32 	[%rd2326], %r1752;
	bra.uni 	$L__BB0_8192;
$L__BB0_5879:
	add.s64 	%rd2324, %rd1, %rd5;
	mov.b32 	%r1751, 1150337024;
	st.global.u32 	[%rd2324], %r1751;
	bra.uni 	$L__BB0_8192;
$L__BB0_5880:
	setp.neu.f32 	%p1166, %f1, %f1473;
	@%p1166 bra 	$L__BB0_5882;
	add.s64 	%rd2322, %rd1, %rd5;
	mov.b32 	%r1750, 1150328832;
	st.global.u32 	[%rd2322], %r1750;
	bra.uni 	$L__BB0_8192;
$L__BB0_5882:
	add.s64 	%rd2320, %rd1, %rd5;
	mov.b32 	%r1749, 1150320640;
	st.global.u32 	[%rd2320], %r1749;
	bra.uni 	$L__BB0_8192;
$L__BB0_5883:
	add.s32 	%r1743, %r2, 1153;
	cvt.rn.f32.s32 	%f1474, %r1743;
	setp.leu.f32 	%p1162, %f1, %f1474;
	@%p1162 bra 	$L__BB0_5887;
	setp.neu.f32 	%p1164, %f1, %f1472;
	@%p1164 bra 	$L__BB0_5886;
	add.s64 	%rd2318, %rd1, %rd5;
	mov.b32 	%r1747, 1150312448;
	st.global.u32 	[%rd2318], %r1747;
	bra.uni 	$L__BB0_8192;
$L__BB0_5886:
	add.s64 	%rd2316, %rd1, %rd5;
	mov.b32 	%r1746, 1150304256;
	st.global.u32 	[%rd2316], %r1746;
	bra.uni 	$L__BB0_8192;
$L__BB0_5887:
	setp.neu.f32 	%p1163, %f1, %f1474;
	@%p1163 bra 	$L__BB0_5889;
	add.s64 	%rd2314, %rd1, %rd5;
	mov.b32 	%r1745, 1150296064;
	st.global.u32 	[%rd2314], %r1745;
	bra.uni 	$L__BB0_8192;
$L__BB0_5889:
	add.s64 	%rd2312, %rd1, %rd5;
	mov.b32 	%r1744, 1150287872;
	st.global.u32 	[%rd2312], %r1744;
	bra.uni 	$L__BB0_8192;
$L__BB0_5890:
	add.s32 	%r1547, %r2, 1087;
	cvt.rn.f32.s32 	%f1475, %r1547;
	setp.leu.f32 	%p1030, %f1, %f1475;
	@%p1030 bra 	$L__BB0_6018;
	add.s32 	%r1643, %r2, 1119;
	cvt.rn.f32.s32 	%f1476, %r1643;
	setp.leu.f32 	%p1094, %f1, %f1476;
	@%p1094 bra 	$L__BB0_5955;
	add.s32 	%r1691, %r2, 1135;
	cvt.rn.f32.s32 	%f1477, %r1691;
	setp.leu.f32 	%p1126, %f1, %f1477;
	@%p1126 bra 	$L__BB0_5924;
	add.s32 	%r1715, %r2, 1143;
	cvt.rn.f32.s32 	%f1478, %r1715;
	setp.leu.f32 	%p1142, %f1, %f1478;
	@%p1142 bra 	$L__BB0_5909;
	add.s32 	%r1727, %r2, 1147;
	cvt.rn.f32.s32 	%f1479, %r1727;
	setp.leu.f32 	%p1150, %f1, %f1479;
	@%p1150 bra 	$L__BB0_5902;
	add.s32 	%r1733, %r2, 1149;
	cvt.rn.f32.s32 	%f1480, %r1733;
	setp.leu.f32 	%p1154, %f1, %f1480;
	@%p1154 bra 	$L__BB0_5899;
	setp.neu.f32 	%p1156, %f1, %f1411;
	@%p1156 bra 	$L__BB0_5898;
	add.s64 	%rd2310, %rd1, %rd5;
	mov.b32 	%r1737, 1150279680;
	st.global.u32 	[%rd2310], %r1737;
	bra.uni 	$L__BB0_8192;
$L__BB0_5898:
	add.s64 	%rd2308, %rd1, %rd5;
	mov.b32 	%r1736, 1150271488;
	st.global.u32 	[%rd2308], %r1736;
	bra.uni 	$L__BB0_8192;
$L__BB0_5899:
	setp.neu.f32 	%p1155, %f1, %f1480;
	@%p1155 bra 	$L__BB0_5901;
	add.s64 	%rd2306, %rd1, %rd5;
	mov.b32 	%r1735, 1150263296;
	st.global.u32 	[%rd2306], %r1735;
	bra.uni 	$L__BB0_8192;
$L__BB0_5901:
	add.s64 	%rd2304, %rd1, %rd5;
	mov.b32 	%r1734, 1150255104;
	st.global.u32 	[%rd2304], %r1734;
	bra.uni 	$L__BB0_8192;
$L__BB0_5902:
	add.s32 	%r1728, %r2, 1145;
	cvt.rn.f32.s32 	%f1481, %r1728;
	setp.leu.f32 	%p1151, %f1, %f1481;
	@%p1151 bra 	$L__BB0_5906;
	setp.neu.f32 	%p1153, %f1, %f1479;
	@%p1153 bra 	$L__BB0_5905;
	add.s64 	%rd2302, %rd1, %rd5;
	mov.b32 	%r1732, 1150246912;
	st.global.u32 	[%rd2302], %r1732;
	bra.uni 	$L__BB0_8192;
$L__BB0_5905:
	add.s64 	%rd2300, %rd1, %rd5;
	mov.b32 	%r1731, 1150238720;
	st.global.u32 	[%rd2300], %r1731;
	bra.uni 	$L__BB0_8192;
$L__BB0_5906:
	setp.neu.f32 	%p1152, %f1, %f1481;
	@%p1152 bra 	$L__BB0_5908;
	add.s64 	%rd2298, %rd1, %rd5;
	mov.b32 	%r1730, 1150230528;
	st.global.u32 	[%rd2298], %r1730;
	bra.uni 	$L__BB0_8192;
$L__BB0_5908:
	add.s64 	%rd2296, %rd1, %rd5;
	mov.b32 	%r1729, 1150222336;
	st.global.u32 	[%rd2296], %r1729;
	bra.uni 	$L__BB0_8192;
$L__BB0_5909:
	add.s32 	%r1716, %r2, 1139;
	cvt.rn.f32.s32 	%f1482, %r1716;
	setp.leu.f32 	%p1143, %f1, %f1482;
	@%p1143 bra 	$L__BB0_5917;
	add.s32 	%r1722, %r2, 1141;
	cvt.rn.f32.s32 	%f1483, %r1722;
	setp.leu.f32 	%p1147, %f1, %f1483;
	@%p1147 bra 	$L__BB0_5914;
	setp.neu.f32 	%p1149, %f1, %f1478;
	@%p1149 bra 	$L__BB0_5913;
	add.s64 	%rd2294, %rd1, %rd5;
	mov.b32 	%r1726, 1150214144;
	st.global.u32 	[%rd2294], %r1726;
	bra.uni 	$L__BB0_8192;
$L__BB0_5913:
	add.s64 	%rd2292, %rd1, %rd5;
	mov.b32 	%r1725, 1150205952;
	st.global.u32 	[%rd2292], %r1725;
	bra.uni 	$L__BB0_8192;
$L__BB0_5914:
	setp.neu.f32 	%p1148, %f1, %f1483;
	@%p1148 bra 	$L__BB0_5916;
	add.s64 	%rd2290, %rd1, %rd5;
	mov.b32 	%r1724, 1150197760;
	st.global.u32 	[%rd2290], %r1724;
	bra.uni 	$L__BB0_8192;
$L__BB0_5916:
	add.s64 	%rd2288, %rd1, %rd5;
	mov.b32 	%r1723, 1150189568;
	st.global.u32 	[%rd2288], %r1723;
	bra.uni 	$L__BB0_8192;
$L__BB0_5917:
	add.s32 	%r1717, %r2, 1137;
	cvt.rn.f32.s32 	%f1484, %r1717;
	setp.leu.f32 	%p1144, %f1, %f1484;
	@%p1144 bra 	$L__BB0_5921;
	setp.neu.f32 	%p1146, %f1, %f1482;
	@%p1146 bra 	$L__BB0_5920;
	add.s64 	%rd2286, %rd1, %rd5;
	mov.b32 	%r1721, 1150181376;
	st.global.u32 	[%rd2286], %r1721;
	bra.uni 	$L__BB0_8192;
$L__BB0_5920:
	add.s64 	%rd2284, %rd1, %rd5;
	mov.b32 	%r1720, 1150173184;
	st.global.u32 	[%rd2284], %r1720;
	bra.uni 	$L__BB0_8192;
$L__BB0_5921:
	setp.neu.f32 	%p1145, %f1, %f1484;
	@%p1145 bra 	$L__BB0_5923;
	add.s64 	%rd2282, %rd1, %rd5;
	mov.b32 	%r1719, 1150164992;
	st.global.u32 	[%rd2282], %r1719;
	bra.uni 	$L__BB0_8192;
$L__BB0_5923:
	add.s64 	%rd2280, %rd1, %rd5;
	mov.b32 	%r1718, 1150156800;
	st.global.u32 	[%rd2280], %r1718;
	bra.uni 	$L__BB0_8192;
$L__BB0_5924:
	add.s32 	%r1692, %r2, 1127;
	cvt.rn.f32.s32 	%f1485, %r1692;
	setp.leu.f32 	%p1127, %f1, %f1485;
	@%p1127 bra 	$L__BB0_5940;
	add.s32 	%r1704, %r2, 1131;
	cvt.rn.f32.s32 	%f1486, %r1704;
	setp.leu.f32 	%p1135, %f1, %f1486;
	@%p1135 bra 	$L__BB0_5933;
	add.s32 	%r1710, %r2, 1133;
	cvt.rn.f32.s32 	%f1487, %r1710;
	setp.leu.f32 	%p1139, %f1, %f1487;
	@%p1139 bra 	$L__BB0_5930;
	setp.neu.f32 	%p1141, %f1, %f1477;
	@%p1141 bra 	$L__BB0_5929;
	add.s64 	%rd2278, %rd1, %rd5;
	mov.b32 	%r1714, 1150148608;
	st.global.u32 	[%rd2278], %r1714;
	bra.uni 	$L__BB0_8192;
$L__BB0_5929:
	add.s64 	%rd2276, %rd1, %rd5;
	mov.b32 	%r1713, 1150140416;
	st.global.u32 	[%rd2276], %r1713;
	bra.uni 	$L__BB0_8192;
$L__BB0_5930:
	setp.neu.f32 	%p1140, %f1, %f1487;
	@%p1140 bra 	$L__BB0_5932;
	add.s64 	%rd2274, %rd1, %rd5;
	mov.b32 	%r1712, 1150132224;
	st.global.u32 	[%rd2274], %r1712;
	bra.uni 	$L__BB0_8192;
$L__BB0_5932:
	add.s64 	%rd2272, %rd1, %rd5;
	mov.b32 	%r1711, 1150124032;
	st.global.u32 	[%rd2272], %r1711;
	bra.uni 	$L__BB0_8192;
$L__BB0_5933:
	add.s32 	%r1705, %r2, 1129;
	cvt.rn.f32.s32 	%f1488, %r1705;
	setp.leu.f32 	%p1136, %f1, %f1488;
	@%p1136 bra 	$L__BB0_5937;
	setp.neu.f32 	%p1138, %f1, %f1486;
	@%p1138 bra 	$L__BB0_5936;
	add.s64 	%rd2270, %rd1, %rd5;
	mov.b32 	%r1709, 1150115840;
	st.global.u32 	[%rd2270], %r1709;
	bra.uni 	$L__BB0_8192;
$L__BB0_5936:
	add.s64 	%rd2268, %rd1, %rd5;
	mov.b32 	%r1708, 1150107648;
	st.global.u32 	[%rd2268], %r1708;
	bra.uni 	$L__BB0_8192;
$L__BB0_5937:
	setp.neu.f32 	%p1137, %f1, %f1488;
	@%p1137 bra 	$L__BB0_5939;
	add.s64 	%rd2266, %rd1, %rd5;
	mov.b32 	%r1707, 1150099456;
	st.global.u32 	[%rd2266], %r1707;
	bra.uni 	$L__BB0_8192;
$L__BB0_5939:
	add.s64 	%rd2264, %rd1, %rd5;
	mov.b32 	%r1706, 1150091264;
	st.global.u32 	[%rd2264], %r1706;
	bra.uni 	$L__BB0_8192;
$L__BB0_5940:
	add.s32 	%r1693, %r2, 1123;
	cvt.rn.f32.s32 	%f1489, %r1693;
	setp.leu.f32 	%p1128, %f1, %f1489;
	@%p1128 bra 	$L__BB0_5948;
	add.s32 	%r1699, %r2, 1125;
	cvt.rn.f32.s32 	%f1490, %r1699;
	setp.leu.f32 	%p1132, %f1, %f1490;
	@%p1132 bra 	$L__BB0_5945;
	setp.neu.f32 	%p1134, %f1, %f1485;
	@%p1134 bra 	$L__BB0_5944;
	add.s64 	%rd2262, %rd1, %rd5;
	mov.b32 	%r1703, 1150083072;
	st.global.u32 	[%rd2262], %r1703;
	bra.uni 	$L__BB0_8192;
$L__BB0_5944:
	add.s64 	%rd2260, %rd1, %rd5;
	mov.b32 	%r1702, 1150074880;
	st.global.u32 	[%rd2260], %r1702;
	bra.uni 	$L__BB0_8192;
$L__BB0_5945:
	setp.neu.f32 	%p1133, %f1, %f1490;
	@%p1133 bra 	$L__BB0_5947;
	add.s64 	%rd2258, %rd1, %rd5;
	mov.b32 	%r1701, 1150066688;
	st.global.u32 	[%rd2258], %r1701;
	bra.uni 	$L__BB0_8192;
$L__BB0_5947:
	add.s64 	%rd2256, %rd1, %rd5;
	mov.b32 	%r1700, 1150058496;
	st.global.u32 	[%rd2256], %r1700;
	bra.uni 	$L__BB0_8192;
$L__BB0_5948:
	add.s32 	%r1694, %r2, 1121;
	cvt.rn.f32.s32 	%f1491, %r1694;
	setp.leu.f32 	%p1129, %f1, %f1491;
	@%p1129 bra 	$L__BB0_5952;
	setp.neu.f32 	%p1131, %f1, %f1489;
	@%p1131 bra 	$L__BB0_5951;
	add.s64 	%rd2254, %rd1, %rd5;
	mov.b32 	%r1698, 1150050304;
	st.global.u32 	[%rd2254], %r1698;
	bra.uni 	$L__BB0_8192;
$L__BB0_5951:
	add.s64 	%rd2252, %rd1, %rd5;
	mov.b32 	%r1697, 1150042112;
	st.global.u32 	[%rd2252], %r1697;
	bra.uni 	$L__BB0_8192;
$L__BB0_5952:
	setp.neu.f32 	%p1130, %f1, %f1491;
	@%p1130 bra 	$L__BB0_5954;
	add.s64 	%rd2250, %rd1, %rd5;
	mov.b32 	%r1696, 1150033920;
	st.global.u32 	[%rd2250], %r1696;
	bra.uni 	$L__BB0_8192;
$L__BB0_5954:
	add.s64 	%rd2248, %rd1, %rd5;
	mov.b32 	%r1695, 1150025728;
	st.global.u32 	[%rd2248], %r1695;
	bra.uni 	$L__BB0_8192;
$L__BB0_5955:
	add.s32 	%r1644, %r2, 1103;
	cvt.rn.f32.s32 	%f1492, %r1644;
	setp.leu.f32 	%p1095, %f1, %f1492;
	@%p1095 bra 	$L__BB0_5987;
	add.s32 	%r1668, %r2, 1111;
	cvt.rn.f32.s32 	%f1493, %r1668;
	setp.leu.f32 	%p1111, %f1, %f1493;
	@%p1111 bra 	$L__BB0_5972;
	add.s32 	%r1680, %r2, 1115;
	cvt.rn.f32.s32 	%f1494, %r1680;
	setp.leu.f32 	%p1119, %f1, %f1494;
	@%p1119 bra 	$L__BB0_5965;
	add.s32 	%r1686, %r2, 1117;
	cvt.rn.f32.s32 	%f1495, %r1686;
	setp.leu.f32 	%p1123, %f1, %f1495;
	@%p1123 bra 	$L__BB0_5962;
	setp.neu.f32 	%p1125, %f1, %f1476;
	@%p1125 bra 	$L__BB0_5961;
	add.s64 	%rd2246, %rd1, %rd5;
	mov.b32 	%r1690, 1150017536;
	st.global.u32 	[%rd2246], %r1690;
	bra.uni 	$L__BB0_8192;
$L__BB0_5961:
	add.s64 	%rd2244, %rd1, %rd5;
	mov.b32 	%r1689, 1150009344;
	st.global.u32 	[%rd2244], %r1689;
	bra.uni 	$L__BB0_8192;
$L__BB0_5962:
	setp.neu.f32 	%p1124, %f1, %f1495;
	@%p1124 bra 	$L__BB0_5964;
	add.s64 	%rd2242, %rd1, %rd5;
	mov.b32 	%r1688, 1150001152;
	st.global.u32 	[%rd2242], %r1688;
	bra.uni 	$L__BB0_8192;
$L__BB0_5964:
	add.s64 	%rd2240, %rd1, %rd5;
	mov.b32 	%r1687, 1149992960;
	st.global.u32 	[%rd2240], %r1687;
	bra.uni 	$L__BB0_8192;
$L__BB0_5965:
	add.s32 	%r1681, %r2, 1113;
	cvt.rn.f32.s32 	%f1496, %r1681;
	setp.leu.f32 	%p1120, %f1, %f1496;
	@%p1120 bra 	$L__BB0_5969;
	setp.neu.f32 	%p1122, %f1, %f1494;
	@%p1122 bra 	$L__BB0_5968;
	add.s64 	%rd2238, %rd1, %rd5;
	mov.b32 	%r1685, 1149984768;
	st.global.u32 	[%rd2238], %r1685;
	bra.uni 	$L__BB0_8192;
$L__BB0_5968:
	add.s64 	%rd2236, %rd1, %rd5;
	mov.b32 	%r1684, 1149976576;
	st.global.u32 	[%rd2236], %r1684;
	bra.uni 	$L__BB0_8192;
$L__BB0_5969:
	setp.neu.f32 	%p1121, %f1, %f1496;
	@%p1121 bra 	$L__BB0_5971;
	add.s64 	%rd2234, %rd1, %rd5;
	mov.b32 	%r1683, 1149968384;
	st.global.u32 	[%rd2234], %r1683;
	bra.uni 	$L__BB0_8192;
$L__BB0_5971:
	add.s64 	%rd2232, %rd1, %rd5;
	mov.b32 	%r1682, 1149960192;
	st.global.u32 	[%rd2232], %r1682;
	bra.uni 	$L__BB0_8192;
$L__BB0_5972:
	add.s32 	%r1669, %r2, 1107;
	cvt.rn.f32.s32 	%f1497, %r1669;
	setp.leu.f32 	%p1112, %f1, %f1497;
	@%p1112 bra 	$L__BB0_5980;
	add.s32 	%r1675, %r2, 1109;
	cvt.rn.f32.s32 	%f1498, %r1675;
	setp.leu.f32 	%p1116, %f1, %f1498;
	@%p1116 bra 	$L__BB0_5977;
	setp.neu.f32 	%p1118, %f1, %f1493;
	@%p1118 bra 	$L__BB0_5976;
	add.s64 	%rd2230, %rd1, %rd5;
	mov.b32 	%r1679, 1149952000;
	st.global.u32 	[%rd2230], %r1679;
	bra.uni 	$L__BB0_8192;
$L__BB0_5976:
	add.s64 	%rd2228, %rd1, %rd5;
	mov.b32 	%r1678, 1149943808;
	st.global.u32 	[%rd2228], %r1678;
	bra.uni 	$L__BB0_8192;
$L__BB0_5977:
	setp.neu.f32 	%p1117, %f1, %f1498;
	@%p1117 bra 	$L__BB0_5979;
	add.s64 	%rd2226, %rd1, %rd5;
	mov.b32 	%r1677, 1149935616;
	st.global.u32 	[%rd2226], %r1677;
	bra.uni 	$L__BB0_8192;
$L__BB0_5979:
	add.s64 	%rd2224, %rd1, %rd5;
	mov.b32 	%r1676, 1149927424;
	st.global.u32 	[%rd2224], %r1676;
	bra.uni 	$L__BB0_8192;
$L__BB0_5980:
	add.s32 	%r1670, %r2, 1105;
	cvt.rn.f32.s32 	%f1499, %r1670;
	setp.leu.f32 	%p1113, %f1, %f1499;
	@%p1113 bra 	$L__BB0_5984;
	setp.neu.f32 	%p1115, %f1, %f1497;
	@%p1115 bra 	$L__BB0_5983;
	add.s64 	%rd2222, %rd1, %rd5;
	mov.b32 	%r1674, 1149919232;
	st.global.u32 	[%rd2222], %r1674;
	bra.uni 	$L__BB0_8192;
$L__BB0_5983:
	add.s64 	%rd2220, %rd1, %rd5;
	mov.b32 	%r1673, 1149911040;
	st.global.u32 	[%rd2220], %r1673;
	bra.uni 	$L__BB0_8192;
$L__BB0_5984:
	setp.neu.f32 	%p1114, %f1, %f1499;
	@%p1114 bra 	$L__BB0_5986;
	add.s64 	%rd2218, %rd1, %rd5;
	mov.b32 	%r1672, 1149902848;
	st.global.u32 	[%rd2218], %r1672;
	bra.uni 	$L__BB0_8192;
$L__BB0_5986:
	add.s64 	%rd2216, %rd1, %rd5;
	mov.b32 	%r1671, 1149894656;
	st.global.u32 	[%rd2216], %r1671;
	bra.uni 	$L__BB0_8192;
$L__BB0_5987:
	add.s32 	%r1645, %r2, 1095;
	cvt.rn.f32.s32 	%f1500, %r1645;
	setp.leu.f32 	%p1096, %f1, %f1500;
	@%p1096 bra 	$L__BB0_6003;
	add.s32 	%r1657, %r2, 1099;
	cvt.rn.f32.s32 	%f1501, %r1657;
	setp.leu.f32 	%p1104, %f1, %f1501;
	@%p1104 bra 	$L__BB0_5996;
	add.s32 	%r1663, %r2, 1101;
	cvt.rn.f32.s32 	%f1502, %r1663;
	setp.leu.f32 	%p1108, %f1, %f1502;
	@%p1108 bra 	$L__BB0_5993;
	setp.neu.f32 	%p1110, %f1, %f1492;
	@%p1110 bra 	$L__BB0_5992;
	add.s64 	%rd2214, %rd1, %rd5;
	mov.b32 	%r1667, 1149886464;
	st.global.u32 	[%rd2214], %r1667;
	bra.uni 	$L__BB0_8192;
$L__BB0_5992:
	add.s64 	%rd2212, %rd1, %rd5;
	mov.b32 	%r1666, 1149878272;
	st.global.u32 	[%rd2212], %r1666;
	bra.uni 	$L__BB0_8192;
$L__BB0_5993:
	setp.neu.f32 	%p1109, %f1, %f1502;
	@%p1109 bra 	$L__BB0_5995;
	add.s64 	%rd2210, %rd1, %rd5;
	mov.b32 	%r1665, 1149870080;
	st.global.u32 	[%rd2210], %r1665;
	bra.uni 	$L__BB0_8192;
$L__BB0_5995:
	add.s64 	%rd2208, %rd1, %rd5;
	mov.b32 	%r1664, 1149861888;
	st.global.u32 	[%rd2208], %r1664;
	bra.uni 	$L__BB0_8192;
$L__BB0_5996:
	add.s32 	%r1658, %r2, 1097;
	cvt.rn.f32.s32 	%f1503, %r1658;
	setp.leu.f32 	%p1105, %f1, %f1503;
	@%p1105 bra 	$L__BB0_6000;
	setp.neu.f32 	%p1107, %f1, %f1501;
	@%p1107 bra 	$L__BB0_5999;
	add.s64 	%rd2206, %rd1, %rd5;
	mov.b32 	%r1662, 1149853696;
	st.global.u32 	[%rd2206], %r1662;
	bra.uni 	$L__BB0_8192;
$L__BB0_5999:
	add.s64 	%rd2204, %rd1, %rd5;
	mov.b32 	%r1661, 1149845504;
	st.global.u32 	[%rd2204], %r1661;
	bra.uni 	$L__BB0_8192;
$L__BB0_6000:
	setp.neu.f32 	%p1106, %f1, %f1503;
	@%p1106 bra 	$L__BB0_6002;
	add.s64 	%rd2202, %rd1, %rd5;
	mov.b32 	%r1660, 1149837312;
	st.global.u32 	[%rd2202], %r1660;
	bra.uni 	$L__BB0_8192;
$L__BB0_6002:
	add.s64 	%rd2200, %rd1, %rd5;
	mov.b32 	%r1659, 1149829120;
	st.global.u32 	[%rd2200], %r1659;
	bra.uni 	$L__BB0_8192;
$L__BB0_6003:
	add.s32 	%r1646, %r2, 1091;
	cvt.rn.f32.s32 	%f1504, %r1646;
	setp.leu.f32 	%p1097, %f1, %f1504;
	@%p1097 bra 	$L__BB0_6011;
	add.s32 	%r1652, %r2, 1093;
	cvt.rn.f32.s32 	%f1505, %r1652;
	setp.leu.f32 	%p1101, %f1, %f1505;
	@%p1101 bra 	$L__BB0_6008;
	setp.neu.f32 	%p1103, %f1, %f1500;
	@%p1103 bra 	$L__BB0_6007;
	add.s64 	%rd2198, %rd1, %rd5;
	mov.b32 	%r1656, 1149820928;
	st.global.u32 	[%rd2198], %r1656;
	bra.uni 	$L__BB0_8192;
$L__BB0_6007:
	add.s64 	%rd2196, %rd1, %rd5;
	mov.b32 	%r1655, 1149812736;
	st.global.u32 	[%rd2196], %r1655;
	bra.uni 	$L__BB0_8192;
$L__BB0_6008:
	setp.neu.f32 	%p1102, %f1, %f1505;
	@%p1102 bra 	$L__BB0_6010;
	add.s64 	%rd2194, %rd1, %rd5;
	mov.b32 	%r1654, 1149804544;
	st.global.u32 	[%rd2194], %r1654;
	bra.uni 	$L__BB0_8192;
$L__BB0_6010:
	add.s64 	%rd2192, %rd1, %rd5;
	mov.b32 	%r1653, 1149796352;
	st.global.u32 	[%rd2192], %r1653;
	bra.uni 	$L__BB0_8192;
$L__BB0_6011:
	add.s32 	%r1647, %r2, 1089;
	cvt.rn.f32.s32 	%f1506, %r1647;
	setp.leu.f32 	%p1098, %f1, %f1506;
	@%p1098 bra 	$L__BB0_6015;
	setp.neu.f32 	%p1100, %f1, %f1504;
	@%p1100 bra 	$L__BB0_6014;
	add.s64 	%rd2190, %rd1, %rd5;
	mov.b32 	%r1651, 1149788160;
	st.global.u32 	[%rd2190], %r1651;
	bra.uni 	$L__BB0_8192;
$L__BB0_6014:
	add.s64 	%rd2188, %rd1, %rd5;
	mov.b32 	%r1650, 1149779968;
	st.global.u32 	[%rd2188], %r1650;
	bra.uni 	$L__BB0_8192;
$L__BB0_6015:
	setp.neu.f32 	%p1099, %f1, %f1506;
	@%p1099 bra 	$L__BB0_6017;
	add.s64 	%rd2186, %rd1, %rd5;
	mov.b32 	%r1649, 1149771776;
	st.global.u32 	[%rd2186], %r1649;
	bra.uni 	$L__BB0_8192;
$L__BB0_6017:
	add.s64 	%rd2184, %rd1, %rd5;
	mov.b32 	%r1648, 1149763584;
	st.global.u32 	[%rd2184], %r1648;
	bra.uni 	$L__BB0_8192;
$L__BB0_6018:
	add.s32 	%r1548, %r2, 1055;
	cvt.rn.f32.s32 	%f1507, %r1548;
	setp.leu.f32 	%p1031, %f1, %f1507;
	@%p1031 bra 	$L__BB0_6082;
	add.s32 	%r1596, %r2, 1071;
	cvt.rn.f32.s32 	%f1508, %r1596;
	setp.leu.f32 	%p1063, %f1, %f1508;
	@%p1063 bra 	$L__BB0_6051;
	add.s32 	%r1620, %r2, 1079;
	cvt.rn.f32.s32 	%f1509, %r1620;
	setp.leu.f32 	%p1079, %f1, %f1509;
	@%p1079 bra 	$L__BB0_6036;
	add.s32 	%r1632, %r2, 1083;
	cvt.rn.f32.s32 	%f1510, %r1632;
	setp.leu.f32 	%p1087, %f1, %f1510;
	@%p1087 bra 	$L__BB0_6029;
	add.s32 	%r1638, %r2, 1085;
	cvt.rn.f32.s32 	%f1511, %r1638;
	setp.leu.f32 	%p1091, %f1, %f1511;
	@%p1091 bra 	$L__BB0_6026;
	setp.neu.f32 	%p1093, %f1, %f1475;
	@%p1093 bra 	$L__BB0_6025;
	add.s64 	%rd2182, %rd1, %rd5;
	mov.b32 	%r1642, 1149755392;
	st.global.u32 	[%rd2182], %r1642;
	bra.uni 	$L__BB0_8192;
$L__BB0_6025:
	add.s64 	%rd2180, %rd1, %rd5;
	mov.b32 	%r1641, 1149747200;
	st.global.u32 	[%rd2180], %r1641;
	bra.uni 	$L__BB0_8192;
$L__BB0_6026:
	setp.neu.f32 	%p1092, %f1, %f1511;
	@%p1092 bra 	$L__BB0_6028;
	add.s64 	%rd2178, %rd1, %rd5;
	mov.b32 	%r1640, 1149739008;
	st.global.u32 	[%rd2178], %r1640;
	bra.uni 	$L__BB0_8192;
$L__BB0_6028:
	add.s64 	%rd2176, %rd1, %rd5;
	mov.b32 	%r1639, 1149730816;
	st.global.u32 	[%rd2176], %r1639;
	bra.uni 	$L__BB0_8192;
$L__BB0_6029:
	add.s32 	%r1633, %r2, 1081;
	cvt.rn.f32.s32 	%f1512, %r1633;
	setp.leu.f32 	%p1088, %f1, %f1512;
	@%p1088 bra 	$L__BB0_6033;
	setp.neu.f32 	%p1090, %f1, %f1510;
	@%p1090 bra 	$L__BB0_6032;
	add.s64 	%rd2174, %rd1, %rd5;
	mov.b32 	%r1637, 1149722624;
	st.global.u32 	[%rd2174], %r1637;
	bra.uni 	$L__BB0_8192;
$L__BB0_6032:
	add.s64 	%rd2172, %rd1, %rd5;
	mov.b32 	%r1636, 1149714432;
	st.global.u32 	[%rd2172], %r1636;
	bra.uni 	$L__BB0_8192;
$L__BB0_6033:
	setp.neu.f32 	%p1089, %f1, %f1512;
	@%p1089 bra 	$L__BB0_6035;
	add.s64 	%rd2170, %rd1, %rd5;
	mov.b32 	%r1635, 1149706240;
	st.global.u32 	[%rd2170], %r1635;
	bra.uni 	$L__BB0_8192;
$L__BB0_6035:
	add.s64 	%rd2168, %rd1, %rd5;
	mov.b32 	%r1634, 1149698048;
	st.global.u32 	[%rd2168], %r1634;
	bra.uni 	$L__BB0_8192;
$L__BB0_6036:
	add.s32 	%r1621, %r2, 1075;
	cvt.rn.f32.s32 	%f1513, %r1621;
	setp.leu.f32 	%p1080, %f1, %f1513;
	@%p1080 bra 	$L__BB0_6044;
	add.s32 	%r1627, %r2, 1077;
	cvt.rn.f32.s32 	%f1514, %r1627;
	setp.leu.f32 	%p1084, %f1, %f1514;
	@%p1084 bra 	$L__BB0_6041;
	setp.neu.f32 	%p1086, %f1, %f1509;
	@%p1086 bra 	$L__BB0_6040;
	add.s64 	%rd2166, %rd1, %rd5;
	mov.b32 	%r1631, 1149689856;
	st.global.u32 	[%rd2166], %r1631;
	bra.uni 	$L__BB0_8192;
$L__BB0_6040:
	add.s64 	%rd2164, %rd1, %rd5;
	mov.b32 	%r1630, 1149681664;
	st.global.u32 	[%rd2164], %r1630;
	bra.uni 	$L__BB0_8192;
$L__BB0_6041:
	setp.neu.f32 	%p1085, %f1, %f1514;
	@%p1085 bra 	$L__BB0_6043;
	add.s64 	%rd2162, %rd1, %rd5;
	mov.b32 	%r1629, 1149673472;
	st.global.u32 	[%rd2162], %r1629;
	bra.uni 	$L__BB0_8192;
$L__BB0_6043:
	add.s64 	%rd2160, %rd1, %rd5;
	mov.b32 	%r1628, 1149665280;
	st.global.u32 	[%rd2160], %r1628;
	bra.uni 	$L__BB0_8192;
$L__BB0_6044:
	add.s32 	%r1622, %r2, 1073;
	cvt.rn.f32.s32 	%f1515, %r1622;
	setp.leu.f32 	%p1081, %f1, %f1515;
	@%p1081 bra 	$L__BB0_6048;
	setp.neu.f32 	%p1083, %f1, %f1513;
	@%p1083 bra 	$L__BB0_6047;
	add.s64 	%rd2158, %rd1, %rd5;
	mov.b32 	%r1626, 1149657088;
	st.global.u32 	[%rd2158], %r1626;
	bra.uni 	$L__BB0_8192;
$L__BB0_6047:
	add.s64 	%rd2156, %rd1, %rd5;
	mov.b32 	%r1625, 1149648896;
	st.global.u32 	[%rd2156], %r1625;
	bra.uni 	$L__BB0_8192;
$L__BB0_6048:
	setp.neu.f32 	%p1082, %f1, %f1515;
	@%p1082 bra 	$L__BB0_6050;
	add.s64 	%rd2154, %rd1, %rd5;
	mov.b32 	%r1624, 1149640704;
	st.global.u32 	[%rd2154], %r1624;
	bra.uni 	$L__BB0_8192;
$L__BB0_6050:
	add.s64 	%rd2152, %rd1, %rd5;
	mov.b32 	%r1623, 1149632512;
	st.global.u32 	[%rd2152], %r1623;
	bra.uni 	$L__BB0_8192;
$L__BB0_6051:
	add.s32 	%r1597, %r2, 1063;
	cvt.rn.f32.s32 	%f1516, %r1597;
	setp.leu.f32 	%p1064, %f1, %f1516;
	@%p1064 bra 	$L__BB0_6067;
	add.s32 	%r1609, %r2, 1067;
	cvt.rn.f32.s32 	%f1517, %r1609;
	setp.leu.f32 	%p1072, %f1, %f1517;
	@%p1072 bra 	$L__BB0_6060;
	add.s32 	%r1615, %r2, 1069;
	cvt.rn.f32.s32 	%f1518, %r1615;
	setp.leu.f32 	%p1076, %f1, %f1518;
	@%p1076 bra 	$L__BB0_6057;
	setp.neu.f32 	%p1078, %f1, %f1508;
	@%p1078 bra 	$L__BB0_6056;
	add.s64 	%rd2150, %rd1, %rd5;
	mov.b32 	%r1619, 1149624320;
	st.global.u32 	[%rd2150], %r1619;
	bra.uni 	$L__BB0_8192;
$L__BB0_6056:
	add.s64 	%rd2148, %rd1, %rd5;
	mov.b32 	%r1618, 1149616128;
	st.global.u32 	[%rd2148], %r1618;
	bra.uni 	$L__BB0_8192;
$L__BB0_6057:
	setp.neu.f32 	%p1077, %f1, %f1518;
	@%p1077 bra 	$L__BB0_6059;
	add.s64 	%rd2146, %rd1, %rd5;
	mov.b32 	%r1617, 1149607936;
	st.global.u32 	[%rd2146], %r1617;
	bra.uni 	$L__BB0_8192;
$L__BB0_6059:
	add.s64 	%rd2144, %rd1, %rd5;
	mov.b32 	%r1616, 1149599744;
	st.global.u32 	[%rd2144], %r1616;
	bra.uni 	$L__BB0_8192;
$L__BB0_6060:
	add.s32 	%r1610, %r2, 1065;
	cvt.rn.f32.s32 	%f1519, %r1610;
	setp.leu.f32 	%p1073, %f1, %f1519;
	@%p1073 bra 	$L__BB0_6064;
	setp.neu.f32 	%p1075, %f1, %f1517;
	@%p1075 bra 	$L__BB0_6063;
	add.s64 	%rd2142, %rd1, %rd5;
	mov.b32 	%r1614, 1149591552;
	st.global.u32 	[%rd2142], %r1614;
	bra.uni 	$L__BB0_8192;
$L__BB0_6063:
	add.s64 	%rd2140, %rd1, %rd5;
	mov.b32 	%r1613, 1149583360;
	st.global.u32 	[%rd2140], %r1613;
	bra.uni 	$L__BB0_8192;
$L__BB0_6064:
	setp.neu.f32 	%p1074, %f1, %f1519;
	@%p1074 bra 	$L__BB0_6066;
	add.s64 	%rd2138, %rd1, %rd5;
	mov.b32 	%r1612, 1149575168;
	st.global.u32 	[%rd2138], %r1612;
	bra.uni 	$L__BB0_8192;
$L__BB0_6066:
	add.s64 	%rd2136, %rd1, %rd5;
	mov.b32 	%r1611, 1149566976;
	st.global.u32 	[%rd2136], %r1611;
	bra.uni 	$L__BB0_8192;
$L__BB0_6067:
	add.s32 	%r1598, %r2, 1059;
	cvt.rn.f32.s32 	%f1520, %r1598;
	setp.leu.f32 	%p1065, %f1, %f1520;
	@%p1065 bra 	$L__BB0_6075;
	add.s32 	%r1604, %r2, 1061;
	cvt.rn.f32.s32 	%f1521, %r1604;
	setp.leu.f32 	%p1069, %f1, %f1521;
	@%p1069 bra 	$L__BB0_6072;
	setp.neu.f32 	%p1071, %f1, %f1516;
	@%p1071 bra 	$L__BB0_6071;
	add.s64 	%rd2134, %rd1, %rd5;
	mov.b32 	%r1608, 1149558784;
	st.global.u32 	[%rd2134], %r1608;
	bra.uni 	$L__BB0_8192;
$L__BB0_6071:
	add.s64 	%rd2132, %rd1, %rd5;
	mov.b32 	%r1607, 1149550592;
	st.global.u32 	[%rd2132], %r1607;
	bra.uni 	$L__BB0_8192;
$L__BB0_6072:
	setp.neu.f32 	%p1070, %f1, %f1521;
	@%p1070 bra 	$L__BB0_6074;
	add.s64 	%rd2130, %rd1, %rd5;
	mov.b32 	%r1606, 1149542400;
	st.global.u32 	[%rd2130], %r1606;
	bra.uni 	$L__BB0_8192;
$L__BB0_6074:
	add.s64 	%rd2128, %rd1, %rd5;
	mov.b32 	%r1605, 1149534208;
	st.global.u32 	[%rd2128], %r1605;
	bra.uni 	$L__BB0_8192;
$L__BB0_6075:
	add.s32 	%r1599, %r2, 1057;
	cvt.rn.f32.s32 	%f1522, %r1599;
	setp.leu.f32 	%p1066, %f1, %f1522;
	@%p1066 bra 	$L__BB0_6079;
	setp.neu.f32 	%p1068, %f1, %f1520;
	@%p1068 bra 	$L__BB0_6078;
	add.s64 	%rd2126, %rd1, %rd5;
	mov.b32 	%r1603, 1149526016;
	st.global.u32 	[%rd2126], %r1603;
	bra.uni 	$L__BB0_8192;
$L__BB0_6078:
	add.s64 	%rd2124, %rd1, %rd5;
	mov.b32 	%r1602, 1149517824;
	st.global.u32 	[%rd2124], %r1602;
	bra.uni 	$L__BB0_8192;
$L__BB0_6079:
	setp.neu.f32 	%p1067, %f1, %f1522;
	@%p1067 bra 	$L__BB0_6081;
	add.s64 	%rd2122, %rd1, %rd5;
	mov.b32 	%r1601, 1149509632;
	st.global.u32 	[%rd2122], %r1601;
	bra.uni 	$L__BB0_8192;
$L__BB0_6081:
	add.s64 	%rd2120, %rd1, %rd5;
	mov.b32 	%r1600, 1149501440;
	st.global.u32 	[%rd2120], %r1600;
	bra.uni 	$L__BB0_8192;
$L__BB0_6082:
	add.s32 	%r1549, %r2, 1039;
	cvt.rn.f32.s32 	%f1523, %r1549;
	setp.leu.f32 	%p1032, %f1, %f1523;
	@%p1032 bra 	$L__BB0_6114;
	add.s32 	%r1573, %r2, 1047;
	cvt.rn.f32.s32 	%f1524, %r1573;
	setp.leu.f32 	%p1048, %f1, %f1524;
	@%p1048 bra 	$L__BB0_6099;
	add.s32 	%r1585, %r2, 1051;
	cvt.rn.f32.s32 	%f1525, %r1585;
	setp.leu.f32 	%p1056, %f1, %f1525;
	@%p1056 bra 	$L__BB0_6092;
	add.s32 	%r1591, %r2, 1053;
	cvt.rn.f32.s32 	%f1526, %r1591;
	setp.leu.f32 	%p1060, %f1, %f1526;
	@%p1060 bra 	$L__BB0_6089;
	setp.neu.f32 	%p1062, %f1, %f1507;
	@%p1062 bra 	$L__BB0_6088;
	add.s64 	%rd2118, %rd1, %rd5;
	mov.b32 	%r1595, 1149493248;
	st.global.u32 	[%rd2118], %r1595;
	bra.uni 	$L__BB0_8192;
$L__BB0_6088:
	add.s64 	%rd2116, %rd1, %rd5;
	mov.b32 	%r1594, 1149485056;
	st.global.u32 	[%rd2116], %r1594;
	bra.uni 	$L__BB0_8192;
$L__BB0_6089:
	setp.neu.f32 	%p1061, %f1, %f1526;
	@%p1061 bra 	$L__BB0_6091;
	add.s64 	%rd2114, %rd1, %rd5;
	mov.b32 	%r1593, 1149476864;
	st.global.u32 	[%rd2114], %r1593;
	bra.uni 	$L__BB0_8192;
$L__BB0_6091:
	add.s64 	%rd2112, %rd1, %rd5;
	mov.b32 	%r1592, 1149468672;
	st.global.u32 	[%rd2112], %r1592;
	bra.uni 	$L__BB0_8192;
$L__BB0_6092:
	add.s32 	%r1586, %r2, 1049;
	cvt.rn.f32.s32 	%f1527, %r1586;
	setp.leu.f32 	%p1057, %f1, %f1527;
	@%p1057 bra 	$L__BB0_6096;
	setp.neu.f32 	%p1059, %f1, %f1525;
	@%p1059 bra 	$L__BB0_6095;
	add.s64 	%rd2110, %rd1, %rd5;
	mov.b32 	%r1590, 1149460480;
	st.global.u32 	[%rd2110], %r1590;
	bra.uni 	$L__BB0_8192;
$L__BB0_6095:
	add.s64 	%rd2108, %rd1, %rd5;
	mov.b32 	%r1589, 1149452288;
	st.global.u32 	[%rd2108], %r1589;
	bra.uni 	$L__BB0_8192;
$L__BB0_6096:
	setp.neu.f32 	%p1058, %f1, %f1527;
	@%p1058 bra 	$L__BB0_6098;
	add.s64 	%rd2106, %rd1, %rd5;
	mov.b32 	%r1588, 1149444096;
	st.global.u32 	[%rd2106], %r1588;
	bra.uni 	$L__BB0_8192;
$L__BB0_6098:
	add.s64 	%rd2104, %rd1, %rd5;
	mov.b32 	%r1587, 1149435904;
	st.global.u32 	[%rd2104], %r1587;
	bra.uni 	$L__BB0_8192;
$L__BB0_6099:
	add.s32 	%r1574, %r2, 1043;
	cvt.rn.f32.s32 	%f1528, %r1574;
	setp.leu.f32 	%p1049, %f1, %f1528;
	@%p1049 bra 	$L__BB0_6107;
	add.s32 	%r1580, %r2, 1045;
	cvt.rn.f32.s32 	%f1529, %r1580;
	setp.leu.f32 	%p1053, %f1, %f1529;
	@%p1053 bra 	$L__BB0_6104;
	setp.neu.f32 	%p1055, %f1, %f1524;
	@%p1055 bra 	$L__BB0_6103;
	add.s64 	%rd2102, %rd1, %rd5;
	mov.b32 	%r1584, 1149427712;
	st.global.u32 	[%rd2102], %r1584;
	bra.uni 	$L__BB0_8192;
$L__BB0_6103:
	add.s64 	%rd2100, %rd1, %rd5;
	mov.b32 	%r1583, 1149419520;
	st.global.u32 	[%rd2100], %r1583;
	bra.uni 	$L__BB0_8192;
$L__BB0_6104:
	setp.neu.f32 	%p1054, %f1, %f1529;
	@%p1054 bra 	$L__BB0_6106;
	add.s64 	%rd2098, %rd1, %rd5;
	mov.b32 	%r1582, 1149411328;
	st.global.u32 	[%rd2098], %r1582;
	bra.uni 	$L__BB0_8192;
$L__BB0_6106:
	add.s64 	%rd2096, %rd1, %rd5;
	mov.b32 	%r1581, 1149403136;
	st.global.u32 	[%rd2096], %r1581;
	bra.uni 	$L__BB0_8192;
$L__BB0_6107:
	add.s32 	%r1575, %r2, 1041;
	cvt.rn.f32.s32 	%f1530, %r1575;
	setp.leu.f32 	%p1050, %f1, %f1530;
	@%p1050 bra 	$L__BB0_6111;
	setp.neu.f32 	%p1052, %f1, %f1528;
	@%p1052 bra 	$L__BB0_6110;
	add.s64 	%rd2094, %rd1, %rd5;
	mov.b32 	%r1579, 1149394944;
	st.global.u32 	[%rd2094], %r1579;
	bra.uni 	$L__BB0_8192;
$L__BB0_6110:
	add.s64 	%rd2092, %rd1, %rd5;
	mov.b32 	%r1578, 1149386752;
	st.global.u32 	[%rd2092], %r1578;
	bra.uni 	$L__BB0_8192;
$L__BB0_6111:
	setp.neu.f32 	%p1051, %f1, %f1530;
	@%p1051 bra 	$L__BB0_6113;
	add.s64 	%rd2090, %rd1, %rd5;
	mov.b32 	%r1577, 1149378560;
	st.global.u32 	[%rd2090], %r1577;
	bra.uni 	$L__BB0_8192;
$L__BB0_6113:
	add.s64 	%rd2088, %rd1, %rd5;
	mov.b32 	%r1576, 1149370368;
	st.global.u32 	[%rd2088], %r1576;
	bra.uni 	$L__BB0_8192;
$L__BB0_6114:
	add.s32 	%r1550, %r2, 1031;
	cvt.rn.f32.s32 	%f1531, %r1550;
	setp.leu.f32 	%p1033, %f1, %f1531;
	@%p1033 bra 	$L__BB0_6130;
	add.s32 	%r1562, %r2, 1035;
	cvt.rn.f32.s32 	%f1532, %r1562;
	setp.leu.f32 	%p1041, %f1, %f1532;
	@%p1041 bra 	$L__BB0_6123;
	add.s32 	%r1568, %r2, 1037;
	cvt.rn.f32.s32 	%f1533, %r1568;
	setp.leu.f32 	%p1045, %f1, %f1533;
	@%p1045 bra 	$L__BB0_6120;
	setp.neu.f32 	%p1047, %f1, %f1523;
	@%p1047 bra 	$L__BB0_6119;
	add.s64 	%rd2086, %rd1, %rd5;
	mov.b32 	%r1572, 1149362176;
	st.global.u32 	[%rd2086], %r1572;
	bra.uni 	$L__BB0_8192;
$L__BB0_6119:
	add.s64 	%rd2084, %rd1, %rd5;
	mov.b32 	%r1571, 1149353984;
	st.global.u32 	[%rd2084], %r1571;
	bra.uni 	$L__BB0_8192;
$L__BB0_6120:
	setp.neu.f32 	%p1046, %f1, %f1533;
	@%p1046 bra 	$L__BB0_6122;
	add.s64 	%rd2082, %rd1, %rd5;
	mov.b32 	%r1570, 1149345792;
	st.global.u32 	[%rd2082], %r1570;
	bra.uni 	$L__BB0_8192;
$L__BB0_6122:
	add.s64 	%rd2080, %rd1, %rd5;
	mov.b32 	%r1569, 1149337600;
	st.global.u32 	[%rd2080], %r1569;
	bra.uni 	$L__BB0_8192;
$L__BB0_6123:
	add.s32 	%r1563, %r2, 1033;
	cvt.rn.f32.s32 	%f1534, %r1563;
	setp.leu.f32 	%p1042, %f1, %f1534;
	@%p1042 bra 	$L__BB0_6127;
	setp.neu.f32 	%p1044, %f1, %f1532;
	@%p1044 bra 	$L__BB0_6126;
	add.s64 	%rd2078, %rd1, %rd5;
	mov.b32 	%r1567, 1149329408;
	st.global.u32 	[%rd2078], %r1567;
	bra.uni 	$L__BB0_8192;
$L__BB0_6126:
	add.s64 	%rd2076, %rd1, %rd5;
	mov.b32 	%r1566, 1149321216;
	st.global.u32 	[%rd2076], %r1566;
	bra.uni 	$L__BB0_8192;
$L__BB0_6127:
	setp.neu.f32 	%p1043, %f1, %f1534;
	@%p1043 bra 	$L__BB0_6129;
	add.s64 	%rd2074, %rd1, %rd5;
	mov.b32 	%r1565, 1149313024;
	st.global.u32 	[%rd2074], %r1565;
	bra.uni 	$L__BB0_8192;
$L__BB0_6129:
	add.s64 	%rd2072, %rd1, %rd5;
	mov.b32 	%r1564, 1149304832;
	st.global.u32 	[%rd2072], %r1564;
	bra.uni 	$L__BB0_8192;
$L__BB0_6130:
	add.s32 	%r1551, %r2, 1027;
	cvt.rn.f32.s32 	%f1535, %r1551;
	setp.leu.f32 	%p1034, %f1, %f1535;
	@%p1034 bra 	$L__BB0_6138;
	add.s32 	%r1557, %r2, 1029;
	cvt.rn.f32.s32 	%f1536, %r1557;
	setp.leu.f32 	%p1038, %f1, %f1536;
	@%p1038 bra 	$L__BB0_6135;
	setp.neu.f32 	%p1040, %f1, %f1531;
	@%p1040 bra 	$L__BB0_6134;
	add.s64 	%rd2070, %rd1, %rd5;
	mov.b32 	%r1561, 1149296640;
	st.global.u32 	[%rd2070], %r1561;
	bra.uni 	$L__BB0_8192;
$L__BB0_6134:
	add.s64 	%rd2068, %rd1, %rd5;
	mov.b32 	%r1560, 1149288448;
	st.global.u32 	[%rd2068], %r1560;
	bra.uni 	$L__BB0_8192;
$L__BB0_6135:
	setp.neu.f32 	%p1039, %f1, %f1536;
	@%p1039 bra 	$L__BB0_6137;
	add.s64 	%rd2066, %rd1, %rd5;
	mov.b32 	%r1559, 1149280256;
	st.global.u32 	[%rd2066], %r1559;
	bra.uni 	$L__BB0_8192;
$L__BB0_6137:
	add.s64 	%rd2064, %rd1, %rd5;
	mov.b32 	%r1558, 1149272064;
	st.global.u32 	[%rd2064], %r1558;
	bra.uni 	$L__BB0_8192;
$L__BB0_6138:
	add.s32 	%r1552, %r2, 1025;
	cvt.rn.f32.s32 	%f1537, %r1552;
	setp.leu.f32 	%p1035, %f1, %f1537;
	@%p1035 bra 	$L__BB0_6142;
	setp.neu.f32 	%p1037, %f1, %f1535;
	@%p1037 bra 	$L__BB0_6141;
	add.s64 	%rd2062, %rd1, %rd5;
	mov.b32 	%r1556, 1149263872;
	st.global.u32 	[%rd2062], %r1556;
	bra.uni 	$L__BB0_8192;
$L__BB0_6141:
	add.s64 	%rd2060, %rd1, %rd5;
	mov.b32 	%r1555, 1149255680;
	st.global.u32 	[%rd2060], %r1555;
	bra.uni 	$L__BB0_8192;
$L__BB0_6142:
	setp.neu.f32 	%p1036, %f1, %f1537;
	@%p1036 bra 	$L__BB0_6144;
	add.s64 	%rd2058, %rd1, %rd5;
	mov.b32 	%r1554, 1149247488;
	st.global.u32 	[%rd2058], %r1554;
	bra.uni 	$L__BB0_8192;
$L__BB0_6144:
	add.s64 	%rd2056, %rd1, %rd5;
	mov.b32 	%r1553, 1149239296;
	st.global.u32 	[%rd2056], %r1553;
	bra.uni 	$L__BB0_8192;
$L__BB0_6145:
	add.s32 	%r9, %r2, 511;
	cvt.rn.f32.s32 	%f1538, %r9;
	setp.leu.f32 	%p4, %f1, %f1538;
	@%p4 bra 	$L__BB0_7169;
	add.s32 	%r777, %r2, 767;
	cvt.rn.f32.s32 	%f1539, %r777;
	setp.leu.f32 	%p516, %f1, %f1539;
	@%p516 bra 	$L__BB0_6658;
	add.s32 	%r1161, %r2, 895;
	cvt.rn.f32.s32 	%f1540, %r1161;
	setp.leu.f32 	%p772, %f1, %f1540;
	@%p772 bra 	$L__BB0_6403;
	add.s32 	%r1353, %r2, 959;
	cvt.rn.f32.s32 	%f1541, %r1353;
	setp.leu.f32 	%p900, %f1, %f1541;
	@%p900 bra 	$L__BB0_6276;
	add.s32 	%r1449, %r2, 991;
	cvt.rn.f32.s32 	%f1542, %r1449;
	setp.leu.f32 	%p964, %f1, %f1542;
	@%p964 bra 	$L__BB0_6213;
	add.s32 	%r1497, %r2, 1007;
	cvt.rn.f32.s32 	%f1543, %r1497;
	setp.leu.f32 	%p996, %f1, %f1543;
	@%p996 bra 	$L__BB0_6182;
	add.s32 	%r1521, %r2, 1015;
	cvt.rn.f32.s32 	%f1544, %r1521;
	setp.leu.f32 	%p1012, %f1, %f1544;
	@%p1012 bra 	$L__BB0_6167;
	add.s32 	%r1533, %r2, 1019;
	cvt.rn.f32.s32 	%f1545, %r1533;
	setp.leu.f32 	%p1020, %f1, %f1545;
	@%p1020 bra 	$L__BB0_6160;
	add.s32 	%r1539, %r2, 1021;
	cvt.rn.f32.s32 	%f1546, %r1539;
	setp.leu.f32 	%p1024, %f1, %f1546;
	@%p1024 bra 	$L__BB0_6157;
	setp.neu.f32 	%p1026, %f1, %f1026;
	@%p1026 bra 	$L__BB0_6156;
	add.s64 	%rd2054, %rd1, %rd5;
	mov.b32 	%r1543, 1149222912;
	st.global.u32 	[%rd2054], %r1543;
	bra.uni 	$L__BB0_8192;
$L__BB0_6156:
	add.s64 	%rd2052, %rd1, %rd5;
	mov.b32 	%r1542, 1149206528;
	st.global.u32 	[%rd2052], %r1542;
	bra.uni 	$L__BB0_8192;
$L__BB0_6157:
	setp.neu.f32 	%p1025, %f1, %f1546;
	@%p1025 bra 	$L__BB0_6159;
	add.s64 	%rd2050, %rd1, %rd5;
	mov.b32 	%r1541, 1149190144;
	st.global.u32 	[%rd2050], %r1541;
	bra.uni 	$L__BB0_8192;
$L__BB0_6159:
	add.s64 	%rd2048, %rd1, %rd5;
	mov.b32 	%r1540, 1149173760;
	st.global.u32 	[%rd2048], %r1540;
	bra.uni 	$L__BB0_8192;
$L__BB0_6160:
	add.s32 	%r1534, %r2, 1017;
	cvt.rn.f32.s32 	%f1547, %r1534;
	setp.leu.f32 	%p1021, %f1, %f1547;
	@%p1021 bra 	$L__BB0_6164;
	setp.neu.f32 	%p1023, %f1, %f1545;
	@%p1023 bra 	$L__BB0_6163;
	add.s64 	%rd2046, %rd1, %rd5;
	mov.b32 	%r1538, 1149157376;
	st.global.u32 	[%rd2046], %r1538;
	bra.uni 	$L__BB0_8192;
$L__BB0_6163:
	add.s64 	%rd2044, %rd1, %rd5;
	mov.b32 	%r1537, 1149140992;
	st.global.u32 	[%rd2044], %r1537;
	bra.uni 	$L__BB0_8192;
$L__BB0_6164:
	setp.neu.f32 	%p1022, %f1, %f1547;
	@%p1022 bra 	$L__BB0_6166;
	add.s64 	%rd2042, %rd1, %rd5;
	mov.b32 	%r1536, 1149124608;
	st.global.u32 	[%rd2042], %r1536;
	bra.uni 	$L__BB0_8192;
$L__BB0_6166:
	add.s64 	%rd2040, %rd1, %rd5;
	mov.b32 	%r1535, 1149108224;
	st.global.u32 	[%rd2040], %r1535;
	bra.uni 	$L__BB0_8192;
$L__BB0_6167:
	add.s32 	%r1522, %r2, 1011;
	cvt.rn.f32.s32 	%f1548, %r1522;
	setp.leu.f32 	%p1013, %f1, %f1548;
	@%p1013 bra 	$L__BB0_6175;
	add.s32 	%r1528, %r2, 1013;
	cvt.rn.f32.s32 	%f1549, %r1528;
	setp.leu.f32 	%p1017, %f1, %f1549;
	@%p1017 bra 	$L__BB0_6172;
	setp.neu.f32 	%p1019, %f1, %f1544;
	@%p1019 bra 	$L__BB0_6171;
	add.s64 	%rd2038, %rd1, %rd5;
	mov.b32 	%r1532, 1149091840;
	st.global.u32 	[%rd2038], %r1532;
	bra.uni 	$L__BB0_8192;
$L__BB0_6171:
	add.s64 	%rd2036, %rd1, %rd5;
	mov.b32 	%r1531, 1149075456;
	st.global.u32 	[%rd2036], %r1531;
	bra.uni 	$L__BB0_8192;
$L__BB0_6172:
	setp.neu.f32 	%p1018, %f1, %f1549;
	@%p1018 bra 	$L__BB0_6174;
	add.s64 	%rd2034, %rd1, %rd5;
	mov.b32 	%r1530, 1149059072;
	st.global.u32 	[%rd2034], %r1530;
	bra.uni 	$L__BB0_8192;
$L__BB0_6174:
	add.s64 	%rd2032, %rd1, %rd5;
	mov.b32 	%r1529, 1149042688;
	st.global.u32 	[%rd2032], %r1529;
	bra.uni 	$L__BB0_8192;
$L__BB0_6175:
	add.s32 	%r1523, %r2, 1009;
	cvt.rn.f32.s32 	%f1550, %r1523;
	setp.leu.f32 	%p1014, %f1, %f1550;
	@%p1014 bra 	$L__BB0_6179;
	setp.neu.f32 	%p1016, %f1, %f1548;
	@%p1016 bra 	$L__BB0_6178;
	add.s64 	%rd2030, %rd1, %rd5;
	mov.b32 	%r1527, 1149026304;
	st.global.u32 	[%rd2030], %r1527;
	bra.uni 	$L__BB0_8192;
$L__BB0_6178:
	add.s64 	%rd2028, %rd1, %rd5;
	mov.b32 	%r1526, 1149009920;
	st.global.u32 	[%rd2028], %r1526;
	bra.uni 	$L__BB0_8192;
$L__BB0_6179:
	setp.neu.f32 	%p1015, %f1, %f1550;
	@%p1015 bra 	$L__BB0_6181;
	add.s64 	%rd2026, %rd1, %rd5;
	mov.b32 	%r1525, 1148993536;
	st.global.u32 	[%rd2026], %r1525;
	bra.uni 	$L__BB0_8192;
$L__BB0_6181:
	add.s64 	%rd2024, %rd1, %rd5;
	mov.b32 	%r1524, 1148977152;
	st.global.u32 	[%rd2024], %r1524;
	bra.uni 	$L__BB0_8192;
$L__BB0_6182:
	add.s32 	%r1498, %r2, 999;
	cvt.rn.f32.s32 	%f1551, %r1498;
	setp.leu.f32 	%p997, %f1, %f1551;
	@%p997 bra 	$L__BB0_6198;
	add.s32 	%r1510, %r2, 1003;
	cvt.rn.f32.s32 	%f1552, %r1510;
	setp.leu.f32 	%p1005, %f1, %f1552;
	@%p1005 bra 	$L__BB0_6191;
	add.s32 	%r1516, %r2, 1005;
	cvt.rn.f32.s32 	%f1553, %r1516;
	setp.leu.f32 	%p1009, %f1, %f1553;
	@%p1009 bra 	$L__BB0_6188;
	setp.neu.f32 	%p1011, %f1, %f1543;
	@%p1011 bra 	$L__BB0_6187;
	add.s64 	%rd2022, %rd1, %rd5;
	mov.b32 	%r1520, 1148960768;
	st.global.u32 	[%rd2022], %r1520;
	bra.uni 	$L__BB0_8192;
$L__BB0_6187:
	add.s64 	%rd2020, %rd1, %rd5;
	mov.b32 	%r1519, 1148944384;
	st.global.u32 	[%rd2020], %r1519;
	bra.uni 	$L__BB0_8192;
$L__BB0_6188:
	setp.neu.f32 	%p1010, %f1, %f1553;
	@%p1010 bra 	$L__BB0_6190;
	add.s64 	%rd2018, %rd1, %rd5;
	mov.b32 	%r1518, 1148928000;
	st.global.u32 	[%rd2018], %r1518;
	bra.uni 	$L__BB0_8192;
$L__BB0_6190:
	add.s64 	%rd2016, %rd1, %rd5;
	mov.b32 	%r1517, 1148911616;
	st.global.u32 	[%rd2016], %r1517;
	bra.uni 	$L__BB0_8192;
$L__BB0_6191:
	add.s32 	%r1511, %r2, 1001;
	cvt.rn.f32.s32 	%f1554, %r1511;
	setp.leu.f32 	%p1006, %f1, %f1554;
	@%p1006 bra 	$L__BB0_6195;
	setp.neu.f32 	%p1008, %f1, %f1552;
	@%p1008 bra 	$L__BB0_6194;
	add.s64 	%rd2014, %rd1, %rd5;
	mov.b32 	%r1515, 1148895232;
	st.global.u32 	[%rd2014], %r1515;
	bra.uni 	$L__BB0_8192;
$L__BB0_6194:
	add.s64 	%rd2012, %rd1, %rd5;
	mov.b32 	%r1514, 1148878848;
	st.global.u32 	[%rd2012], %r1514;
	bra.uni 	$L__BB0_8192;
$L__BB0_6195:
	setp.neu.f32 	%p1007, %f1, %f1554;
	@%p1007 bra 	$L__BB0_6197;
	add.s64 	%rd2010, %rd1, %rd5;
	mov.b32 	%r1513, 1148862464;
	st.global.u32 	[%rd2010], %r1513;
	bra.uni 	$L__BB0_8192;
$L__BB0_6197:
	add.s64 	%rd2008, %rd1, %rd5;
	mov.b32 	%r1512, 1148846080;
	st.global.u32 	[%rd2008], %r1512;
	bra.uni 	$L__BB0_8192;
$L__BB0_6198:
	add.s32 	%r1499, %r2, 995;
	cvt.rn.f32.s32 	%f1555, %r1499;
	setp.leu.f32 	%p998, %f1, %f1555;
	@%p998 bra 	$L__BB0_6206;
	add.s32 	%r1505, %r2, 997;
	cvt.rn.f32.s32 	%f1556, %r1505;
	setp.leu.f32 	%p1002, %f1, %f1556;
	@%p1002 bra 	$L__BB0_6203;
	setp.neu.f32 	%p1004, %f1, %f1551;
	@%p1004 bra 	$L__BB0_6202;
	add.s64 	%rd2006, %rd1, %rd5;
	mov.b32 	%r1509, 1148829696;
	st.global.u32 	[%rd2006], %r1509;
	bra.uni 	$L__BB0_8192;
$L__BB0_6202:
	add.s64 	%rd2004, %rd1, %rd5;
	mov.b32 	%r1508, 1148813312;
	st.global.u32 	[%rd2004], %r1508;
	bra.uni 	$L__BB0_8192;
$L__BB0_6203:
	setp.neu.f32 	%p1003, %f1, %f1556;
	@%p1003 bra 	$L__BB0_6205;
	add.s64 	%rd2002, %rd1, %rd5;
	mov.b32 	%r1507, 1148796928;
	st.global.u32 	[%rd2002], %r1507;
	bra.uni 	$L__BB0_8192;
$L__BB0_6205:
	add.s64 	%rd2000, %rd1, %rd5;
	mov.b32 	%r1506, 1148780544;
	st.global.u32 	[%rd2000], %r1506;
	bra.uni 	$L__BB0_8192;
$L__BB0_6206:
	add.s32 	%r1500, %r2, 993;
	cvt.rn.f32.s32 	%f1557, %r1500;
	setp.leu.f32 	%p999, %f1, %f1557;
	@%p999 bra 	$L__BB0_6210;
	setp.neu.f32 	%p1001, %f1, %f1555;
	@%p1001 bra 	$L__BB0_6209;
	add.s64 	%rd1998, %rd1, %rd5;
	mov.b32 	%r1504, 1148764160;
	st.global.u32 	[%rd1998], %r1504;
	bra.uni 	$L__BB0_8192;
$L__BB0_6209:
	add.s64 	%rd1996, %rd1, %rd5;
	mov.b32 	%r1503, 1148747776;
	st.global.u32 	[%rd1996], %r1503;
	bra.uni 	$L__BB0_8192;
$L__BB0_6210:
	setp.neu.f32 	%p1000, %f1, %f1557;
	@%p1000 bra 	$L__BB0_6212;
	add.s64 	%rd1994, %rd1, %rd5;
	mov.b32 	%r1502, 1148731392;
	st.global.u32 	[%rd1994], %r1502;
	bra.uni 	$L__BB0_8192;
$L__BB0_6212:
	add.s64 	%rd1992, %rd1, %rd5;
	mov.b32 	%r1501, 1148715008;
	st.global.u32 	[%rd1992], %r1501;
	bra.uni 	$L__BB0_8192;
$L__BB0_6213:
	add.s32 	%r1450, %r2, 975;
	cvt.rn.f32.s32 	%f1558, %r1450;
	setp.leu.f32 	%p965, %f1, %f1558;
	@%p965 bra 	$L__BB0_6245;
	add.s32 	%r1474, %r2, 983;
	cvt.rn.f32.s32 	%f1559, %r1474;
	setp.leu.f32 	%p981, %f1, %f1559;
	@%p981 bra 	$L__BB0_6230;
	add.s32 	%r1486, %r2, 987;
	cvt.rn.f32.s32 	%f1560, %r1486;
	setp.leu.f32 	%p989, %f1, %f1560;
	@%p989 bra 	$L__BB0_6223;
	add.s32 	%r1492, %r2, 989;
	cvt.rn.f32.s32 	%f1561, %r1492;
	setp.leu.f32 	%p993, %f1, %f1561;
	@%p993 bra 	$L__BB0_6220;
	setp.neu.f32 	%p995, %f1, %f1542;
	@%p995 bra 	$L__BB0_6219;
	add.s64 	%rd1990, %rd1, %rd5;
	mov.b32 	%r1496, 1148698624;
	st.global.u32 	[%rd1990], %r1496;
	bra.uni 	$L__BB0_8192;
$L__BB0_6219:
	add.s64 	%rd1988, %rd1, %rd5;
	mov.b32 	%r1495, 1148682240;
	st.global.u32 	[%rd1988], %r1495;
	bra.uni 	$L__BB0_8192;
$L__BB0_6220:
	setp.neu.f32 	%p994, %f1, %f1561;
	@%p994 bra 	$L__BB0_6222;
	add.s64 	%rd1986, %rd1, %rd5;
	mov.b32 	%r1494, 1148665856;
	st.global.u32 	[%rd1986], %r1494;
	bra.uni 	$L__BB0_8192;
$L__BB0_6222:
	add.s64 	%rd1984, %rd1, %rd5;
	mov.b32 	%r1493, 1148649472;
	st.global.u32 	[%rd1984], %r1493;
	bra.uni 	$L__BB0_8192;
$L__BB0_6223:
	add.s32 	%r1487, %r2, 985;
	cvt.rn.f32.s32 	%f1562, %r1487;
	setp.leu.f32 	%p990, %f1, %f1562;
	@%p990 bra 	$L__BB0_6227;
	setp.neu.f32 	%p992, %f1, %f1560;
	@%p992 bra 	$L__BB0_6226;
	add.s64 	%rd1982, %rd1, %rd5;
	mov.b32 	%r1491, 1148633088;
	st.global.u32 	[%rd1982], %r1491;
	bra.uni 	$L__BB0_8192;
$L__BB0_6226:
	add.s64 	%rd1980, %rd1, %rd5;
	mov.b32 	%r1490, 1148616704;
	st.global.u32 	[%rd1980], %r1490;
	bra.uni 	$L__BB0_8192;
$L__BB0_6227:
	setp.neu.f32 	%p991, %f1, %f1562;
	@%p991 bra 	$L__BB0_6229;
	add.s64 	%rd1978, %rd1, %rd5;
	mov.b32 	%r1489, 1148600320;
	st.global.u32 	[%rd1978], %r1489;
	bra.uni 	$L__BB0_8192;
$L__BB0_6229:
	add.s64 	%rd1976, %rd1, %rd5;
	mov.b32 	%r1488, 1148583936;
	st.global.u32 	[%rd1976], %r1488;
	bra.uni 	$L__BB0_8192;
$L__BB0_6230:
	add.s32 	%r1475, %r2, 979;
	cvt.rn.f32.s32 	%f1563, %r1475;
	setp.leu.f32 	%p982, %f1, %f1563;
	@%p982 bra 	$L__BB0_6238;
	add.s32 	%r1481, %r2, 981;
	cvt.rn.f32.s32 	%f1564, %r1481;
	setp.leu.f32 	%p986, %f1, %f1564;
	@%p986 bra 	$L__BB0_6235;
	setp.neu.f32 	%p988, %f1, %f1559;
	@%p988 bra 	$L__BB0_6234;
	add.s64 	%rd1974, %rd1, %rd5;
	mov.b32 	%r1485, 1148567552;
	st.global.u32 	[%rd1974], %r1485;
	bra.uni 	$L__BB0_8192;
$L__BB0_6234:
	add.s64 	%rd1972, %rd1, %rd5;
	mov.b32 	%r1484, 1148551168;
	st.global.u32 	[%rd1972], %r1484;
	bra.uni 	$L__BB0_8192;
$L__BB0_6235:
	setp.neu.f32 	%p987, %f1, %f1564;
	@%p987 bra 	$L__BB0_6237;
	add.s64 	%rd1970, %rd1, %rd5;
	mov.b32 	%r1483, 1148534784;
	st.global.u32 	[%rd1970], %r1483;
	bra.uni 	$L__BB0_8192;
$L__BB0_6237:
	add.s64 	%rd1968, %rd1, %rd5;
	mov.b32 	%r1482, 1148518400;
	st.global.u32 	[%rd1968], %r1482;
	bra.uni 	$L__BB0_8192;
$L__BB0_6238:
	add.s32 	%r1476, %r2, 977;
	cvt.rn.f32.s32 	%f1565, %r1476;
	setp.leu.f32 	%p983, %f1, %f1565;
	@%p983 bra 	$L__BB0_6242;
	setp.neu.f32 	%p985, %f1, %f1563;
	@%p985 bra 	$L__BB0_6241;
	add.s64 	%rd1966, %rd1, %rd5;
	mov.b32 	%r1480, 1148502016;
	st.global.u32 	[%rd1966], %r1480;
	bra.uni 	$L__BB0_8192;
$L__BB0_6241:
	add.s64 	%rd1964, %rd1, %rd5;
	mov.b32 	%r1479, 1148485632;
	st.global.u32 	[%rd1964], %r1479;
	bra.uni 	$L__BB0_8192;
$L__BB0_6242:
	setp.neu.f32 	%p984, %f1, %f1565;
	@%p984 bra 	$L__BB0_6244;
	add.s64 	%rd1962, %rd1, %rd5;
	mov.b32 	%r1478, 1148469248;
	st.global.u32 	[%rd1962], %r1478;
	bra.uni 	$L__BB0_8192;
$L__BB0_6244:
	add.s64 	%rd1960, %rd1, %rd5;
	mov.b32 	%r1477, 1148452864;
	st.global.u32 	[%rd1960], %r1477;
	bra.uni 	$L__BB0_8192;
$L__BB0_6245:
	add.s32 	%r1451, %r2, 967;
	cvt.rn.f32.s32 	%f1566, %r1451;
	setp.leu.f32 	%p966, %f1, %f1566;
	@%p966 bra 	$L__BB0_6261;
	add.s32 	%r1463, %r2, 971;
	cvt.rn.f32.s32 	%f1567, %r1463;
	setp.leu.f32 	%p974, %f1, %f1567;
	@%p974 bra 	$L__BB0_6254;
	add.s32 	%r1469, %r2, 973;
	cvt.rn.f32.s32 	%f1568, %r1469;
	setp.leu.f32 	%p978, %f1, %f1568;
	@%p978 bra 	$L__BB0_6251;
	setp.neu.f32 	%p980, %f1, %f1558;
	@%p980 bra 	$L__BB0_6250;
	add.s64 	%rd1958, %rd1, %rd5;
	mov.b32 	%r1473, 1148436480;
	st.global.u32 	[%rd1958], %r1473;
	bra.uni 	$L__BB0_8192;
$L__BB0_6250:
	add.s64 	%rd1956, %rd1, %rd5;
	mov.b32 	%r1472, 1148420096;
	st.global.u32 	[%rd1956], %r1472;
	bra.uni 	$L__BB0_8192;
$L__BB0_6251:
	setp.neu.f32 	%p979, %f1, %f1568;
	@%p979 bra 	$L__BB0_6253;
	add.s64 	%rd1954, %rd1, %rd5;
	mov.b32 	%r1471, 1148403712;
	st.global.u32 	[%rd1954], %r1471;
	bra.uni 	$L__BB0_8192;
$L__BB0_6253:
	add.s64 	%rd1952, %rd1, %rd5;
	mov.b32 	%r1470, 1148387328;
	st.global.u32 	[%rd1952], %r1470;
	bra.uni 	$L__BB0_8192;
$L__BB0_6254:
	add.s32 	%r1464, %r2, 969;
	cvt.rn.f32.s32 	%f1569, %r1464;
	setp.leu.f32 	%p975, %f1, %f1569;
	@%p975 bra 	$L__BB0_6258;
	setp.neu.f32 	%p977, %f1, %f1567;
	@%p977 bra 	$L__BB0_6257;
	add.s64 	%rd1950, %rd1, %rd5;
	mov.b32 	%r1468, 1148370944;
	st.global.u32 	[%rd1950], %r1468;
	bra.uni 	$L__BB0_8192;
$L__BB0_6257:
	add.s64 	%rd1948, %rd1, %rd5;
	mov.b32 	%r1467, 1148354560;
	st.global.u32 	[%rd1948], %r1467;
	bra.uni 	$L__BB0_8192;
$L__BB0_6258:
	setp.neu.f32 	%p976, %f1, %f1569;
	@%p976 bra 	$L__BB0_6260;
	add.s64 	%rd1946, %rd1, %rd5;
	mov.b32 	%r1466, 1148338176;
	st.global.u32 	[%rd1946], %r1466;
	bra.uni 	$L__BB0_8192;
$L__BB0_6260:
	add.s64 	%rd1944, %rd1, %rd5;
	mov.b32 	%r1465, 1148321792;
	st.global.u32 	[%rd1944], %r1465;
	bra.uni 	$L__BB0_8192;
$L__BB0_6261:
	add.s32 	%r1452, %r2, 963;
	cvt.rn.f32.s32 	%f1570, %r1452;
	setp.leu.f32 	%p967, %f1, %f1570;
	@%p967 bra 	$L__BB0_6269;
	add.s32 	%r1458, %r2, 965;
	cvt.rn.f32.s32 	%f1571, %r1458;
	setp.leu.f32 	%p971, %f1, %f1571;
	@%p971 bra 	$L__BB0_6266;
	setp.neu.f32 	%p973, %f1, %f1566;
	@%p973 bra 	$L__BB0_6265;
	add.s64 	%rd1942, %rd1, %rd5;
	mov.b32 	%r1462, 1148305408;
	st.global.u32 	[%rd1942], %r1462;
	bra.uni 	$L__BB0_8192;
$L__BB0_6265:
	add.s64 	%rd1940, %rd1, %rd5;
	mov.b32 	%r1461, 1148289024;
	st.global.u32 	[%rd1940], %r1461;
	bra.uni 	$L__BB0_8192;
$L__BB0_6266:
	setp.neu.f32 	%p972, %f1, %f1571;
	@%p972 bra 	$L__BB0_6268;
	add.s64 	%rd1938, %rd1, %rd5;
	mov.b32 	%r1460, 1148272640;
	st.global.u32 	[%rd1938], %r1460;
	bra.uni 	$L__BB0_8192;
$L__BB0_6268:
	add.s64 	%rd1936, %rd1, %rd5;
	mov.b32 	%r1459, 1148256256;
	st.global.u32 	[%rd1936], %r1459;
	bra.uni 	$L__BB0_8192;
$L__BB0_6269:
	add.s32 	%r1453, %r2, 961;
	cvt.rn.f32.s32 	%f1572, %r1453;
	setp.leu.f32 	%p968, %f1, %f1572;
	@%p968 bra 	$L__BB0_6273;
	setp.neu.f32 	%p970, %f1, %f1570;
	@%p970 bra 	$L__BB0_6272;
	add.s64 	%rd1934, %rd1, %rd5;
	mov.b32 	%r1457, 1148239872;
	st.global.u32 	[%rd1934], %r1457;
	bra.uni 	$L__BB0_8192;
$L__BB0_6272:
	add.s64 	%rd1932, %rd1, %rd5;
	mov.b32 	%r1456, 1148223488;
	st.global.u32 	[%rd1932], %r1456;
	bra.uni 	$L__BB0_8192;
$L__BB0_6273:
	setp.neu.f32 	%p969, %f1, %f1572;
	@%p969 bra 	$L__BB0_6275;
	add.s64 	%rd1930, %rd1, %rd5;
	mov.b32 	%r1455, 1148207104;
	st.global.u32 	[%rd1930], %r1455;
	bra.uni 	$L__BB0_8192;
$L__BB0_6275:
	add.s64 	%rd1928, %rd1, %rd5;
	mov.b32 	%r1454, 1148190720;
	st.global.u32 	[%rd1928], %r1454;
	bra.uni 	$L__BB0_8192;
$L__BB0_6276:
	add.s32 	%r1354, %r2, 927;
	cvt.rn.f32.s32 	%f1573, %r1354;
	setp.leu.f32 	%p901, %f1, %f1573;
	@%p901 bra 	$L__BB0_6340;
	add.s32 	%r1402, %r2, 943;
	cvt.rn.f32.s32 	%f1574, %r1402;
	setp.leu.f32 	%p933, %f1, %f1574;
	@%p933 bra 	$L__BB0_6309;
	add.s32 	%r1426, %r2, 951;
	cvt.rn.f32.s32 	%f1575, %r1426;
	setp.leu.f32 	%p949, %f1, %f1575;
	@%p949 bra 	$L__BB0_6294;
	add.s32 	%r1438, %r2, 955;
	cvt.rn.f32.s32 	%f1576, %r1438;
	setp.leu.f32 	%p957, %f1, %f1576;
	@%p957 bra 	$L__BB0_6287;
	add.s32 	%r1444, %r2, 957;
	cvt.rn.f32.s32 	%f1577, %r1444;
	setp.leu.f32 	%p961, %f1, %f1577;
	@%p961 bra 	$L__BB0_6284;
	setp.neu.f32 	%p963, %f1, %f1541;
	@%p963 bra 	$L__BB0_6283;
	add.s64 	%rd1926, %rd1, %rd5;
	mov.b32 	%r1448, 1148174336;
	st.global.u32 	[%rd1926], %r1448;
	bra.uni 	$L__BB0_8192;
$L__BB0_6283:
	add.s64 	%rd1924, %rd1, %rd5;
	mov.b32 	%r1447, 1148157952;
	st.global.u32 	[%rd1924], %r1447;
	bra.uni 	$L__BB0_8192;
$L__BB0_6284:
	setp.neu.f32 	%p962, %f1, %f1577;
	@%p962 bra 	$L__BB0_6286;
	add.s64 	%rd1922, %rd1, %rd5;
	mov.b32 	%r1446, 1148141568;
	st.global.u32 	[%rd1922], %r1446;
	bra.uni 	$L__BB0_8192;
$L__BB0_6286:
	add.s64 	%rd1920, %rd1, %rd5;
	mov.b32 	%r1445, 1148125184;
	st.global.u32 	[%rd1920], %r1445;
	bra.uni 	$L__BB0_8192;
$L__BB0_6287:
	add.s32 	%r1439, %r2, 953;
	cvt.rn.f32.s32 	%f1578, %r1439;
	setp.leu.f32 	%p958, %f1, %f1578;
	@%p958 bra 	$L__BB0_6291;
	setp.neu.f32 	%p960, %f1, %f1576;
	@%p960 bra 	$L__BB0_6290;
	add.s64 	%rd1918, %rd1, %rd5;
	mov.b32 	%r1443, 1148108800;
	st.global.u32 	[%rd1918], %r1443;
	bra.uni 	$L__BB0_8192;
$L__BB0_6290:
	add.s64 	%rd1916, %rd1, %rd5;
	mov.b32 	%r1442, 1148092416;
	st.global.u32 	[%rd1916], %r1442;
	bra.uni 	$L__BB0_8192;
$L__BB0_6291:
	setp.neu.f32 	%p959, %f1, %f1578;
	@%p959 bra 	$L__BB0_6293;
	add.s64 	%rd1914, %rd1, %rd5;
	mov.b32 	%r1441, 1148076032;
	st.global.u32 	[%rd1914], %r1441;
	bra.uni 	$L__BB0_8192;
$L__BB0_6293:
	add.s64 	%rd1912, %rd1, %rd5;
	mov.b32 	%r1440, 1148059648;
	st.global.u32 	[%rd1912], %r1440;
	bra.uni 	$L__BB0_8192;
$L__BB0_6294:
	add.s32 	%r1427, %r2, 947;
	cvt.rn.f32.s32 	%f1579, %r1427;
	setp.leu.f32 	%p950, %f1, %f1579;
	@%p950 bra 	$L__BB0_6302;
	add.s32 	%r1433, %r2, 949;
	cvt.rn.f32.s32 	%f1580, %r1433;
	setp.leu.f32 	%p954, %f1, %f1580;
	@%p954 bra 	$L__BB0_6299;
	setp.neu.f32 	%p956, %f1, %f1575;
	@%p956 bra 	$L__BB0_6298;
	add.s64 	%rd1910, %rd1, %rd5;
	mov.b32 	%r1437, 1148043264;
	st.global.u32 	[%rd1910], %r1437;
	bra.uni 	$L__BB0_8192;
$L__BB0_6298:
	add.s64 	%rd1908, %rd1, %rd5;
	mov.b32 	%r1436, 1148026880;
	st.global.u32 	[%rd1908], %r1436;
	bra.uni 	$L__BB0_8192;
$L__BB0_6299:
	setp.neu.f32 	%p955, %f1, %f1580;
	@%p955 bra 	$L__BB0_6301;
	add.s64 	%rd1906, %rd1, %rd5;
	mov.b32 	%r1435, 1148010496;
	st.global.u32 	[%rd1906], %r1435;
	bra.uni 	$L__BB0_8192;
$L__BB0_6301:
	add.s64 	%rd1904, %rd1, %rd5;
	mov.b32 	%r1434, 1147994112;
	st.global.u32 	[%rd1904], %r1434;
	bra.uni 	$L__BB0_8192;
$L__BB0_6302:
	add.s32 	%r1428, %r2, 945;
	cvt.rn.f32.s32 	%f1581, %r1428;
	setp.leu.f32 	%p951, %f1, %f1581;
	@%p951 bra 	$L__BB0_6306;
	setp.neu.f32 	%p953, %f1, %f1579;
	@%p953 bra 	$L__BB0_6305;
	add.s64 	%rd1902, %rd1, %rd5;
	mov.b32 	%r1432, 1147977728;
	st.global.u32 	[%rd1902], %r1432;
	bra.uni 	$L__BB0_8192;
$L__BB0_6305:
	add.s64 	%rd1900, %rd1, %rd5;
	mov.b32 	%r1431, 1147961344;
	st.global.u32 	[%rd1900], %r1431;
	bra.uni 	$L__BB0_8192;
$L__BB0_6306:
	setp.neu.f32 	%p952, %f1, %f1581;
	@%p952 bra 	$L__BB0_6308;
	add.s64 	%rd1898, %rd1, %rd5;
	mov.b32 	%r1430, 1147944960;
	st.global.u32 	[%rd1898], %r1430;
	bra.uni 	$L__BB0_8192;
$L__BB0_6308:
	add.s64 	%rd1896, %rd1, %rd5;
	mov.b32 	%r1429, 1147928576;
	st.global.u32 	[%rd1896], %r1429;
	bra.uni 	$L__BB0_8192;
$L__BB0_6309:
	add.s32 	%r1403, %r2, 935;
	cvt.rn.f32.s32 	%f1582, %r1403;
	setp.leu.f32 	%p934, %f1, %f1582;
	@%p934 bra 	$L__BB0_6325;
	add.s32 	%r1415, %r2, 939;
	cvt.rn.f32.s32 	%f1583, %r1415;
	setp.leu.f32 	%p942, %f1, %f1583;
	@%p942 bra 	$L__BB0_6318;
	add.s32 	%r1421, %r2, 941;
	cvt.rn.f32.s32 	%f1584, %r1421;
	setp.leu.f32 	%p946, %f1, %f1584;
	@%p946 bra 	$L__BB0_6315;
	setp.neu.f32 	%p948, %f1, %f1574;
	@%p948 bra 	$L__BB0_6314;
	add.s64 	%rd1894, %rd1, %rd5;
	mov.b32 	%r1425, 1147912192;
	st.global.u32 	[%rd1894], %r1425;
	bra.uni 	$L__BB0_8192;
$L__BB0_6314:
	add.s64 	%rd1892, %rd1, %rd5;
	mov.b32 	%r1424, 1147895808;
	st.global.u32 	[%rd1892], %r1424;
	bra.uni 	$L__BB0_8192;
$L__BB0_6315:
	setp.neu.f32 	%p947, %f1, %f1584;
	@%p947 bra 	$L__BB0_6317;
	add.s64 	%rd1890, %rd1, %rd5;
	mov.b32 	%r1423, 1147879424;
	st.global.u32 	[%rd1890], %r1423;
	bra.uni 	$L__BB0_8192;
$L__BB0_6317:
	add.s64 	%rd1888, %rd1, %rd5;
	mov.b32 	%r1422, 1147863040;
	st.global.u32 	[%rd1888], %r1422;
	bra.uni 	$L__BB0_8192;
$L__BB0_6318:
	add.s32 	%r1416, %r2, 937;
	cvt.rn.f32.s32 	%f1585, %r1416;
	setp.leu.f32 	%p943, %f1, %f1585;
	@%p943 bra 	$L__BB0_6322;
	setp.neu.f32 	%p945, %f1, %f1583;
	@%p945 bra 	$L__BB0_6321;
	add.s64 	%rd1886, %rd1, %rd5;
	mov.b32 	%r1420, 1147846656;
	st.global.u32 	[%rd1886], %r1420;
	bra.uni 	$L__BB0_8192;
$L__BB0_6321:
	add.s64 	%rd1884, %rd1, %rd5;
	mov.b32 	%r1419, 1147830272;
	st.global.u32 	[%rd1884], %r1419;
	bra.uni 	$L__BB0_8192;
$L__BB0_6322:
	setp.neu.f32 	%p944, %f1, %f1585;
	@%p944 bra 	$L__BB0_6324;
	add.s64 	%rd1882, %rd1, %rd5;
	mov.b32 	%r1418, 1147813888;
	st.global.u32 	[%rd1882], %r1418;
	bra.uni 	$L__BB0_8192;
$L__BB0_6324:
	add.s64 	%rd1880, %rd1, %rd5;
	mov.b32 	%r1417, 1147797504;
	st.global.u32 	[%rd1880], %r1417;
	bra.uni 	$L__BB0_8192;
$L__BB0_6325:
	add.s32 	%r1404, %r2, 931;
	cvt.rn.f32.s32 	%f1586, %r1404;
	setp.leu.f32 	%p935, %f1, %f1586;
	@%p935 bra 	$L__BB0_6333;
	add.s32 	%r1410, %r2, 933;
	cvt.rn.f32.s32 	%f1587, %r1410;
	setp.leu.f32 	%p939, %f1, %f1587;
	@%p939 bra 	$L__BB0_6330;
	setp.neu.f32 	%p941, %f1, %f1582;
	@%p941 bra 	$L__BB0_6329;
	add.s64 	%rd1878, %rd1, %rd5;
	mov.b32 	%r1414, 1147781120;
	st.global.u32 	[%rd1878], %r1414;
	bra.uni 	$L__BB0_8192;
$L__BB0_6329:
	add.s64 	%rd1876, %rd1, %rd5;
	mov.b32 	%r1413, 1147764736;
	st.global.u32 	[%rd1876], %r1413;
	bra.uni 	$L__BB0_8192;
$L__BB0_6330:
	setp.neu.f32 	%p940, %f1, %f1587;
	@%p940 bra 	$L__BB0_6332;
	add.s64 	%rd1874, %rd1, %rd5;
	mov.b32 	%r1412, 1147748352;
	st.global.u32 	[%rd1874], %r1412;
	bra.uni 	$L__BB0_8192;
$L__BB0_6332:
	add.s64 	%rd1872, %rd1, %rd5;
	mov.b32 	%r1411, 1147731968;
	st.global.u32 	[%rd1872], %r1411;
	bra.uni 	$L__BB0_8192;
$L__BB0_6333:
	add.s32 	%r1405, %r2, 929;
	cvt.rn.f32.s32 	%f1588, %r1405;
	setp.leu.f32 	%p936, %f1, %f1588;
	@%p936 bra 	$L__BB0_6337;
	setp.neu.f32 	%p938, %f1, %f1586;
	@%p938 bra 	$L__BB0_6336;
	add.s64 	%rd1870, %rd1, %rd5;
	mov.b32 	%r1409, 1147715584;
	st.global.u32 	[%rd1870], %r1409;
	bra.uni 	$L__BB0_8192;
$L__BB0_6336:
	add.s64 	%rd1868, %rd1, %rd5;
	mov.b32 	%r1408, 1147699200;
	st.global.u32 	[%rd1868], %r1408;
	bra.uni 	$L__BB0_8192;
$L__BB0_6337:
	setp.neu.f32 	%p937, %f1, %f1588;
	@%p937 bra 	$L__BB0_6339;
	add.s64 	%rd1866, %rd1, %rd5;
	mov.b32 	%r1407, 1147682816;
	st.global.u32 	[%rd1866], %r1407;
	bra.uni 	$L__BB0_8192;
$L__BB0_6339:
	add.s64 	%rd1864, %rd1, %rd5;
	mov.b32 	%r1406, 1147666432;
	st.global.u32 	[%rd1864], %r1406;
	bra.uni 	$L__BB0_8192;
$L__BB0_6340:
	add.s32 	%r1355, %r2, 911;
	cvt.rn.f32.s32 	%f1589, %r1355;
	setp.leu.f32 	%p902, %f1, %f1589;
	@%p902 bra 	$L__BB0_6372;
	add.s32 	%r1379, %r2, 919;
	cvt.rn.f32.s32 	%f1590, %r1379;
	setp.leu.f32 	%p918, %f1, %f1590;
	@%p918 bra 	$L__BB0_6357;
	add.s32 	%r1391, %r2, 923;
	cvt.rn.f32.s32 	%f1591, %r1391;
	setp.leu.f32 	%p926, %f1, %f1591;
	@%p926 bra 	$L__BB0_6350;
	add.s32 	%r1397, %r2, 925;
	cvt.rn.f32.s32 	%f1592, %r1397;
	setp.leu.f32 	%p930, %f1, %f1592;
	@%p930 bra 	$L__BB0_6347;
	setp.neu.f32 	%p932, %f1, %f1573;
	@%p932 bra 	$L__BB0_6346;
	add.s64 	%rd1862, %rd1, %rd5;
	mov.b32 	%r1401, 1147650048;
	st.global.u32 	[%rd1862], %r1401;
	bra.uni 	$L__BB0_8192;
$L__BB0_6346:
	add.s64 	%rd1860, %rd1, %rd5;
	mov.b32 	%r1400, 1147633664;
	st.global.u32 	[%rd1860], %r1400;
	bra.uni 	$L__BB0_8192;
$L__BB0_6347:
	setp.neu.f32 	%p931, %f1, %f1592;
	@%p931 bra 	$L__BB0_6349;
	add.s64 	%rd1858, %rd1, %rd5;
	mov.b32 	%r1399, 1147617280;
	st.global.u32 	[%rd1858], %r1399;
	bra.uni 	$L__BB0_8192;
$L__BB0_6349:
	add.s64 	%rd1856, %rd1, %rd5;
	mov.b32 	%r1398, 1147600896;
	st.global.u32 	[%rd1856], %r1398;
	bra.uni 	$L__BB0_8192;
$L__BB0_6350:
	add.s32 	%r1392, %r2, 921;
	cvt.rn.f32.s32 	%f1593, %r1392;
	setp.leu.f32 	%p927, %f1, %f1593;
	@%p927 bra 	$L__BB0_6354;
	setp.neu.f32 	%p929, %f1, %f1591;
	@%p929 bra 	$L__BB0_6353;
	add.s64 	%rd1854, %rd1, %rd5;
	mov.b32 	%r1396, 1147584512;
	st.global.u32 	[%rd1854], %r1396;
	bra.uni 	$L__BB0_8192;
$L__BB0_6353:
	add.s64 	%rd1852, %rd1, %rd5;
	mov.b32 	%r1395, 1147568128;
	st.global.u32 	[%rd1852], %r1395;
	bra.uni 	$L__BB0_8192;
$L__BB0_6354:
	setp.neu.f32 	%p928, %f1, %f1593;
	@%p928 bra 	$L__BB0_6356;
	add.s64 	%rd1850, %rd1, %rd5;
	mov.b32 	%r1394, 1147551744;
	st.global.u32 	[%rd1850], %r1394;
	bra.uni 	$L__BB0_8192;
$L__BB0_6356:
	add.s64 	%rd1848, %rd1, %rd5;
	mov.b32 	%r1393, 1147535360;
	st.global.u32 	[%rd1848], %r1393;
	bra.uni 	$L__BB0_8192;
$L__BB0_6357:
	add.s32 	%r1380, %r2, 915;
	cvt.rn.f32.s32 	%f1594, %r1380;
	setp.leu.f32 	%p919, %f1, %f1594;
	@%p919 bra 	$L__BB0_6365;
	add.s32 	%r1386, %r2, 917;
	cvt.rn.f32.s32 	%f1595, %r1386;
	setp.leu.f32 	%p923, %f1, %f1595;
	@%p923 bra 	$L__BB0_6362;
	setp.neu.f32 	%p925, %f1, %f1590;
	@%p925 bra 	$L__BB0_6361;
	add.s64 	%rd1846, %rd1, %rd5;
	mov.b32 	%r1390, 1147518976;
	st.global.u32 	[%rd1846], %r1390;
	bra.uni 	$L__BB0_8192;
$L__BB0_6361:
	add.s64 	%rd1844, %rd1, %rd5;
	mov.b32 	%r1389, 1147502592;
	st.global.u32 	[%rd1844], %r1389;
	bra.uni 	$L__BB0_8192;
$L__BB0_6362:
	setp.neu.f32 	%p924, %f1, %f1595;
	@%p924 bra 	$L__BB0_6364;
	add.s64 	%rd1842, %rd1, %rd5;
	mov.b32 	%r1388, 1147486208;
	st.global.u32 	[%rd1842], %r1388;
	bra.uni 	$L__BB0_8192;
$L__BB0_6364:
	add.s64 	%rd1840, %rd1, %rd5;
	mov.b32 	%r1387, 1147469824;
	st.global.u32 	[%rd1840], %r1387;
	bra.uni 	$L__BB0_8192;
$L__BB0_6365:
	add.s32 	%r1381, %r2, 913;
	cvt.rn.f32.s32 	%f1596, %r1381;
	setp.leu.f32 	%p920, %f1, %f1596;
	@%p920 bra 	$L__BB0_6369;
	setp.neu.f32 	%p922, %f1, %f1594;
	@%p922 bra 	$L__BB0_6368;
	add.s64 	%rd1838, %rd1, %rd5;
	mov.b32 	%r1385, 1147453440;
	st.global.u32 	[%rd1838], %r1385;
	bra.uni 	$L__BB0_8192;
$L__BB0_6368:
	add.s64 	%rd1836, %rd1, %rd5;
	mov.b32 	%r1384, 1147437056;
	st.global.u32 	[%rd1836], %r1384;
	bra.uni 	$L__BB0_8192;
$L__BB0_6369:
	setp.neu.f32 	%p921, %f1, %f1596;
	@%p921 bra 	$L__BB0_6371;
	add.s64 	%rd1834, %rd1, %rd5;
	mov.b32 	%r1383, 1147420672;
	st.global.u32 	[%rd1834], %r1383;
	bra.uni 	$L__BB0_8192;
$L__BB0_6371:
	add.s64 	%rd1832, %rd1, %rd5;
	mov.b32 	%r1382, 1147404288;
	st.global.u32 	[%rd1832], %r1382;
	bra.uni 	$L__BB0_8192;
$L__BB0_6372:
	add.s32 	%r1356, %r2, 903;
	cvt.rn.f32.s32 	%f1597, %r1356;
	setp.leu.f32 	%p903, %f1, %f1597;
	@%p903 bra 	$L__BB0_6388;
	add.s32 	%r1368, %r2, 907;
	cvt.rn.f32.s32 	%f1598, %r1368;
	setp.leu.f32 	%p911, %f1, %f1598;
	@%p911 bra 	$L__BB0_6381;
	add.s32 	%r1374, %r2, 909;
	cvt.rn.f32.s32 	%f1599, %r1374;
	setp.leu.f32 	%p915, %f1, %f1599;
	@%p915 bra 	$L__BB0_6378;
	setp.neu.f32 	%p917, %f1, %f1589;
	@%p917 bra 	$L__BB0_6377;
	add.s64 	%rd1830, %rd1, %rd5;
	mov.b32 	%r1378, 1147387904;
	st.global.u32 	[%rd1830], %r1378;
	bra.uni 	$L__BB0_8192;
$L__BB0_6377:
	add.s64 	%rd1828, %rd1, %rd5;
	mov.b32 	%r1377, 1147371520;
	st.global.u32 	[%rd1828], %r1377;
	bra.uni 	$L__BB0_8192;
$L__BB0_6378:
	setp.neu.f32 	%p916, %f1, %f1599;
	@%p916 bra 	$L__BB0_6380;
	add.s64 	%rd1826, %rd1, %rd5;
	mov.b32 	%r1376, 1147355136;
	st.global.u32 	[%rd1826], %r1376;
	bra.uni 	$L__BB0_8192;
$L__BB0_6380:
	add.s64 	%rd1824, %rd1, %rd5;
	mov.b32 	%r1375, 1147338752;
	st.global.u32 	[%rd1824], %r1375;
	bra.uni 	$L__BB0_8192;
$L__BB0_6381:
	add.s32 	%r1369, %r2, 905;
	cvt.rn.f32.s32 	%f1600, %r1369;
	setp.leu.f32 	%p912, %f1, %f1600;
	@%p912 bra 	$L__BB0_6385;
	setp.neu.f32 	%p914, %f1, %f1598;
	@%p914 bra 	$L__BB0_6384;
	add.s64 	%rd1822, %rd1, %rd5;
	mov.b32 	%r1373, 1147322368;
	st.global.u32 	[%rd1822], %r1373;
	bra.uni 	$L__BB0_8192;
$L__BB0_6384:
	add.s64 	%rd1820, %rd1, %rd5;
	mov.b32 	%r1372, 1147305984;
	st.global.u32 	[%rd1820], %r1372;
	bra.uni 	$L__BB0_8192;
$L__BB0_6385:
	setp.neu.f32 	%p913, %f1, %f1600;
	@%p913 bra 	$L__BB0_6387;
	add.s64 	%rd1818, %rd1, %rd5;
	mov.b32 	%r1371, 1147289600;
	st.global.u32 	[%rd1818], %r1371;
	bra.uni 	$L__BB0_8192;
$L__BB0_6387:
	add.s64 	%rd1816, %rd1, %rd5;
	mov.b32 	%r1370, 1147273216;
	st.global.u32 	[%rd1816], %r1370;
	bra.uni 	$L__BB0_8192;
$L__BB0_6388:
	add.s32 	%r1357, %r2, 899;
	cvt.rn.f32.s32 	%f1601, %r1357;
	setp.leu.f32 	%p904, %f1, %f1601;
	@%p904 bra 	$L__BB0_6396;
	add.s32 	%r1363, %r2, 901;
	cvt.rn.f32.s32 	%f1602, %r1363;
	setp.leu.f32 	%p908, %f1, %f1602;
	@%p908 bra 	$L__BB0_6393;
	setp.neu.f32 	%p910, %f1, %f1597;
	@%p910 bra 	$L__BB0_6392;
	add.s64 	%rd1814, %rd1, %rd5;
	mov.b32 	%r1367, 1147256832;
	st.global.u32 	[%rd1814], %r1367;
	bra.uni 	$L__BB0_8192;
$L__BB0_6392:
	add.s64 	%rd1812, %rd1, %rd5;
	mov.b32 	%r1366, 1147240448;
	st.global.u32 	[%rd1812], %r1366;
	bra.uni 	$L__BB0_8192;
$L__BB0_6393:
	setp.neu.f32 	%p909, %f1, %f1602;
	@%p909 bra 	$L__BB0_6395;
	add.s64 	%rd1810, %rd1, %rd5;
	mov.b32 	%r1365, 1147224064;
	st.global.u32 	[%rd1810], %r1365;
	bra.uni 	$L__BB0_8192;
$L__BB0_6395:
	add.s64 	%rd1808, %rd1, %rd5;
	mov.b32 	%r1364, 1147207680;
	st.global.u32 	[%rd1808], %r1364;
	bra.uni 	$L__BB0_8192;
$L__BB0_6396:
	add.s32 	%r1358, %r2, 897;
	cvt.rn.f32.s32 	%f1603, %r1358;
	setp.leu.f32 	%p905, %f1, %f1603;
	@%p905 bra 	$L__BB0_6400;
	setp.neu.f32 	%p907, %f1, %f1601;
	@%p907 bra 	$L__BB0_6399;
	add.s64 	%rd1806, %rd1, %rd5;
	mov.b32 	%r1362, 1147191296;
	st.global.u32 	[%rd1806], %r1362;
	bra.uni 	$L__BB0_8192;
$L__BB0_6399:
	add.s64 	%rd1804, %rd1, %rd5;
	mov.b32 	%r1361, 1147174912;
	st.global.u32 	[%rd1804], %r1361;
	bra.uni 	$L__BB0_8192;
$L__BB0_6400:
	setp.neu.f32 	%p906, %f1, %f1603;
	@%p906 bra 	$L__BB0_6402;
	add.s64 	%rd1802, %rd1, %rd5;
	mov.b32 	%r1360, 1147158528;
	st.global.u32 	[%rd1802], %r1360;
	bra.uni 	$L__BB0_8192;
$L__BB0_6402:
	add.s64 	%rd1800, %rd1, %rd5;
	mov.b32 	%r1359, 1147142144;
	st.global.u32 	[%rd1800], %r1359;
	bra.uni 	$L__BB0_8192;
$L__BB0_6403:
	add.s32 	%r1162, %r2, 831;
	cvt.rn.f32.s32 	%f1604, %r1162;
	setp.leu.f32 	%p773, %f1, %f1604;
	@%p773 bra 	$L__BB0_6531;
	add.s32 	%r1258, %r2, 863;
	cvt.rn.f32.s32 	%f1605, %r1258;
	setp.leu.f32 	%p837, %f1, %f1605;
	@%p837 bra 	$L__BB0_6468;
	add.s32 	%r1306, %r2, 879;
	cvt.rn.f32.s32 	%f1606, %r1306;
	setp.leu.f32 	%p869, %f1, %f1606;
	@%p869 bra 	$L__BB0_6437;
	add.s32 	%r1330, %r2, 887;
	cvt.rn.f32.s32 	%f1607, %r1330;
	setp.leu.f32 	%p885, %f1, %f1607;
	@%p885 bra 	$L__BB0_6422;
	add.s32 	%r1342, %r2, 891;
	cvt.rn.f32.s32 	%f1608, %r1342;
	setp.leu.f32 	%p893, %f1, %f1608;
	@%p893 bra 	$L__BB0_6415;
	add.s32 	%r1348, %r2, 893;
	cvt.rn.f32.s32 	%f1609, %r1348;
	setp.leu.f32 	%p897, %f1, %f1609;
	@%p897 bra 	$L__BB0_6412;
	setp.neu.f32 	%p899, %f1, %f1540;
	@%p899 bra 	$L__BB0_6411;
	add.s64 	%rd1798, %rd1, %rd5;
	mov.b32 	%r1352, 1147125760;
	st.global.u32 	[%rd1798], %r1352;
	bra.uni 	$L__BB0_8192;
$L__BB0_6411:
	add.s64 	%rd1796, %rd1, %rd5;
	mov.b32 	%r1351, 1147109376;
	st.global.u32 	[%rd1796], %r1351;
	bra.uni 	$L__BB0_8192;
$L__BB0_6412:
	setp.neu.f32 	%p898, %f1, %f1609;
	@%p898 bra 	$L__BB0_6414;
	add.s64 	%rd1794, %rd1, %rd5;
	mov.b32 	%r1350, 1147092992;
	st.global.u32 	[%rd1794], %r1350;
	bra.uni 	$L__BB0_8192;
$L__BB0_6414:
	add.s64 	%rd1792, %rd1, %rd5;
	mov.b32 	%r1349, 1147076608;
	st.global.u32 	[%rd1792], %r1349;
	bra.uni 	$L__BB0_8192;
$L__BB0_6415:
	add.s32 	%r1343, %r2, 889;
	cvt.rn.f32.s32 	%f1610, %r1343;
	setp.leu.f32 	%p894, %f1, %f1610;
	@%p894 bra 	$L__BB0_6419;
	setp.neu.f32 	%p896, %f1, %f1608;
	@%p896 bra 	$L__BB0_6418;
	add.s64 	%rd1790, %rd1, %rd5;
	mov.b32 	%r1347, 1147060224;
	st.global.u32 	[%rd1790], %r1347;
	bra.uni 	$L__BB0_8192;
$L__BB0_6418:
	add.s64 	%rd1788, %rd1, %rd5;
	mov.b32 	%r1346, 1147043840;
	st.global.u32 	[%rd1788], %r1346;
	bra.uni 	$L__BB0_8192;
$L__BB0_6419:
	setp.neu.f32 	%p895, %f1, %f1610;
	@%p895 bra 	$L__BB0_6421;
	add.s64 	%rd1786, %rd1, %rd5;
	mov.b32 	%r1345, 1147027456;
	st.global.u32 	[%rd1786], %r1345;
	bra.uni 	$L__BB0_8192;
$L__BB0_6421:
	add.s64 	%rd1784, %rd1, %rd5;
	mov.b32 	%r1344, 1147011072;
	st.global.u32 	[%rd1784], %r1344;
	bra.uni 	$L__BB0_8192;
$L__BB0_6422:
	add.s32 	%r1331, %r2, 883;
	cvt.rn.f32.s32 	%f1611, %r1331;
	setp.leu.f32 	%p886, %f1, %f1611;
	@%p886 bra 	$L__BB0_6430;
	add.s32 	%r1337, %r2, 885;
	cvt.rn.f32.s32 	%f1612, %r1337;
	setp.leu.f32 	%p890, %f1, %f1612;
	@%p890 bra 	$L__BB0_6427;
	setp.neu.f32 	%p892, %f1, %f1607;
	@%p892 bra 	$L__BB0_6426;
	add.s64 	%rd1782, %rd1, %rd5;
	mov.b32 	%r1341, 1146994688;
	st.global.u32 	[%rd1782], %r1341;
	bra.uni 	$L__BB0_8192;
$L__BB0_6426:
	add.s64 	%rd1780, %rd1, %rd5;
	mov.b32 	%r1340, 1146978304;
	st.global.u32 	[%rd1780], %r1340;
	bra.uni 	$L__BB0_8192;
$L__BB0_6427:
	setp.neu.f32 	%p891, %f1, %f1612;
	@%p891 bra 	$L__BB0_6429;
	add.s64 	%rd1778, %rd1, %rd5;
	mov.b32 	%r1339, 1146961920;
	st.global.u32 	[%rd1778], %r1339;
	bra.uni 	$L__BB0_8192;
$L__BB0_6429:
	add.s64 	%rd1776, %rd1, %rd5;
	mov.b32 	%r1338, 1146945536;
	st.global.u32 	[%rd1776], %r1338;
	bra.uni 	$L__BB0_8192;
$L__BB0_6430:
	add.s32 	%r1332, %r2, 881;
	cvt.rn.f32.s32 	%f1613, %r1332;
	setp.leu.f32 	%p887, %f1, %f1613;
	@%p887 bra 	$L__BB0_6434;
	setp.neu.f32 	%p889, %f1, %f1611;
	@%p889 bra 	$L__BB0_6433;
	add.s64 	%rd1774, %rd1, %rd5;
	mov.b32 	%r1336, 1146929152;
	st.global.u32 	[%rd1774], %r1336;
	bra.uni 	$L__BB0_8192;
$L__BB0_6433:
	add.s64 	%rd1772, %rd1, %rd5;
	mov.b32 	%r1335, 1146912768;
	st.global.u32 	[%rd1772], %r1335;
	bra.uni 	$L__BB0_8192;
$L__BB0_6434:
	setp.neu.f32 	%p888, %f1, %f1613;
	@%p888 bra 	$L__BB0_6436;
	add.s64 	%rd1770, %rd1, %rd5;
	mov.b32 	%r1334, 1146896384;
	st.global.u32 	[%rd1770], %r1334;
	bra.uni 	$L__BB0_8192;
$L__BB0_6436:
	add.s64 	%rd1768, %rd1, %rd5;
	mov.b32 	%r1333, 1146880000;
	st.global.u32 	[%rd1768], %r1333;
	bra.uni 	$L__BB0_8192;
$L__BB0_6437:
	add.s32 	%r1307, %r2, 871;
	cvt.rn.f32.s32 	%f1614, %r1307;
	setp.leu.f32 	%p870, %f1, %f1614;
	@%p870 bra 	$L__BB0_6453;
	add.s32 	%r1319, %r2, 875;
	cvt.rn.f32.s32 	%f1615, %r1319;
	setp.leu.f32 	%p878, %f1, %f1615;
	@%p878 bra 	$L__BB0_6446;
	add.s32 	%r1325, %r2, 877;
	cvt.rn.f32.s32 	%f1616, %r1325;
	setp.leu.f32 	%p882, %f1, %f1616;
	@%p882 bra 	$L__BB0_6443;
	setp.neu.f32 	%p884, %f1, %f1606;
	@%p884 bra 	$L__BB0_6442;
	add.s64 	%rd1766, %rd1, %rd5;
	mov.b32 	%r1329, 1146863616;
	st.global.u32 	[%rd1766], %r1329;
	bra.uni 	$L__BB0_8192;
$L__BB0_6442:
	add.s64 	%rd1764, %rd1, %rd5;
	mov.b32 	%r1328, 1146847232;
	st.global.u32 	[%rd1764], %r1328;
	bra.uni 	$L__BB0_8192;
$L__BB0_6443:
	setp.neu.f32 	%p883, %f1, %f1616;
	@%p883 bra 	$L__BB0_6445;
	add.s64 	%rd1762, %rd1, %rd5;
	mov.b32 	%r1327, 1146830848;
	st.global.u32 	[%rd1762], %r1327;
	bra.uni 	$L__BB0_8192;
$L__BB0_6445:
	add.s64 	%rd1760, %rd1, %rd5;
	mov.b32 	%r1326, 1146814464;
	st.global.u32 	[%rd1760], %r1326;
	bra.uni 	$L__BB0_8192;
$L__BB0_6446:
	add.s32 	%r1320, %r2, 873;
	cvt.rn.f32.s32 	%f1617, %r1320;
	setp.leu.f32 	%p879, %f1, %f1617;
	@%p879 bra 	$L__BB0_6450;
	setp.neu.f32 	%p881, %f1, %f1615;
	@%p881 bra 	$L__BB0_6449;
	add.s64 	%rd1758, %rd1, %rd5;
	mov.b32 	%r1324, 1146798080;
	st.global.u32 	[%rd1758], %r1324;
	bra.uni 	$L__BB0_8192;
$L__BB0_6449:
	add.s64 	%rd1756, %rd1, %rd5;
	mov.b32 	%r1323, 1146781696;
	st.global.u32 	[%rd1756], %r1323;
	bra.uni 	$L__BB0_8192;
$L__BB0_6450:
	setp.neu.f32 	%p880, %f1, %f1617;
	@%p880 bra 	$L__BB0_6452;
	add.s64 	%rd1754, %rd1, %rd5;
	mov.b32 	%r1322, 1146765312;
	st.global.u32 	[%rd1754], %r1322;
	bra.uni 	$L__BB0_8192;
$L__BB0_6452:
	add.s64 	%rd1752, %rd1, %rd5;
	mov.b32 	%r1321, 1146748928;
	st.global.u32 	[%rd1752], %r1321;
	bra.uni 	$L__BB0_8192;
$L__BB0_6453:
	add.s32 	%r1308, %r2, 867;
	cvt.rn.f32.s32 	%f1618, %r1308;
	setp.leu.f32 	%p871, %f1, %f1618;
	@%p871 bra 	$L__BB0_6461;
	add.s32 	%r1314, %r2, 869;
	cvt.rn.f32.s32 	%f1619, %r1314;
	setp.leu.f32 	%p875, %f1, %f1619;
	@%p875 bra 	$L__BB0_6458;
	setp.neu.f32 	%p877, %f1, %f1614;
	@%p877 bra 	$L__BB0_6457;
	add.s64 	%rd1750, %rd1, %rd5;
	mov.b32 	%r1318, 1146732544;
	st.global.u32 	[%rd1750], %r1318;
	bra.uni 	$L__BB0_8192;
$L__BB0_6457:
	add.s64 	%rd1748, %rd1, %rd5;
	mov.b32 	%r1317, 1146716160;
	st.global.u32 	[%rd1748], %r1317;
	bra.uni 	$L__BB0_8192;
$L__BB0_6458:
	setp.neu.f32 	%p876, %f1, %f1619;
	@%p876 bra 	$L__BB0_6460;
	add.s64 	%rd1746, %rd1, %rd5;
	mov.b32 	%r1316, 1146699776;
	st.global.u32 	[%rd1746], %r1316;
	bra.uni 	$L__BB0_8192;
$L__BB0_6460:
	add.s64 	%rd1744, %rd1, %rd5;
	mov.b32 	%r1315, 1146683392;
	st.global.u32 	[%rd1744], %r1315;
	bra.uni 	$L__BB0_8192;
$L__BB0_6461:
	add.s32 	%r1309, %r2, 865;
	cvt.rn.f32.s32 	%f1620, %r1309;
	setp.leu.f32 	%p872, %f1, %f1620;
	@%p872 bra 	$L__BB0_6465;
	setp.neu.f32 	%p874, %f1, %f1618;
	@%p874 bra 	$L__BB0_6464;
	add.s64 	%rd1742, %rd1, %rd5;
	mov.b32 	%r1313, 1146667008;
	st.global.u32 	[%rd1742], %r1313;
	bra.uni 	$L__BB0_8192;
$L__BB0_6464:
	add.s64 	%rd1740, %rd1, %rd5;
	mov.b32 	%r1312, 1146650624;
	st.global.u32 	[%rd1740], %r1312;
	bra.uni 	$L__BB0_8192;
$L__BB0_6465:
	setp.neu.f32 	%p873, %f1, %f1620;
	@%p873 bra 	$L__BB0_6467;
	add.s64 	%rd1738, %rd1, %rd5;
	mov.b32 	%r1311, 1146634240;
	st.global.u32 	[%rd1738], %r1311;
	bra.uni 	$L__BB0_8192;
$L__BB0_6467:
	add.s64 	%rd1736, %rd1, %rd5;
	mov.b32 	%r1310, 1146617856;
	st.global.u32 	[%rd1736], %r1310;
	bra.uni 	$L__BB0_8192;
$L__BB0_6468:
	add.s32 	%r1259, %r2, 847;
	cvt.rn.f32.s32 	%f1621, %r1259;
	setp.leu.f32 	%p838, %f1, %f1621;
	@%p838 bra 	$L__BB0_6500;
	add.s32 	%r1283, %r2, 855;
	cvt.rn.f32.s32 	%f1622, %r1283;
	setp.leu.f32 	%p854, %f1, %f1622;
	@%p854 bra 	$L__BB0_6485;
	add.s32 	%r1295, %r2, 859;
	cvt.rn.f32.s32 	%f1623, %r1295;
	setp.leu.f32 	%p862, %f1, %f1623;
	@%p862 bra 	$L__BB0_6478;
	add.s32 	%r1301, %r2, 861;
	cvt.rn.f32.s32 	%f1624, %r1301;
	setp.leu.f32 	%p866, %f1, %f1624;
	@%p866 bra 	$L__BB0_6475;
	setp.neu.f32 	%p868, %f1, %f1605;
	@%p868 bra 	$L__BB0_6474;
	add.s64 	%rd1734, %rd1, %rd5;
	mov.b32 	%r1305, 1146601472;
	st.global.u32 	[%rd1734], %r1305;
	bra.uni 	$L__BB0_8192;
$L__BB0_6474:
	add.s64 	%rd1732, %rd1, %rd5;
	mov.b32 	%r1304, 1146585088;
	st.global.u32 	[%rd1732], %r1304;
	bra.uni 	$L__BB0_8192;
$L__BB0_6475:
	setp.neu.f32 	%p867, %f1, %f1624;
	@%p867 bra 	$L__BB0_6477;
	add.s64 	%rd1730, %rd1, %rd5;
	mov.b32 	%r1303, 1146568704;
	st.global.u32 	[%rd1730], %r1303;
	bra.uni 	$L__BB0_8192;
$L__BB0_6477:
	add.s64 	%rd1728, %rd1, %rd5;
	mov.b32 	%r1302, 1146552320;
	st.global.u32 	[%rd1728], %r1302;
	bra.uni 	$L__BB0_8192;
$L__BB0_6478:
	add.s32 	%r1296, %r2, 857;
	cvt.rn.f32.s32 	%f1625, %r1296;
	setp.leu.f32 	%p863, %f1, %f1625;
	@%p863 bra 	$L__BB0_6482;
	setp.neu.f32 	%p865, %f1, %f1623;
	@%p865 bra 	$L__BB0_6481;
	add.s64 	%rd1726, %rd1, %rd5;
	mov.b32 	%r1300, 1146535936;
	st.global.u32 	[%rd1726], %r1300;
	bra.uni 	$L__BB0_8192;
$L__BB0_6481:
	add.s64 	%rd1724, %rd1, %rd5;
	mov.b32 	%r1299, 1146519552;
	st.global.u32 	[%rd1724], %r1299;
	bra.uni 	$L__BB0_8192;
$L__BB0_6482:
	setp.neu.f32 	%p864, %f1, %f1625;
	@%p864 bra 	$L__BB0_6484;
	add.s64 	%rd1722, %rd1, %rd5;
	mov.b32 	%r1298, 1146503168;
	st.global.u32 	[%rd1722], %r1298;
	bra.uni 	$L__BB0_8192;
$L__BB0_6484:
	add.s64 	%rd1720, %rd1, %rd5;
	mov.b32 	%r1297, 1146486784;
	st.global.u32 	[%rd1720], %r1297;
	bra.uni 	$L__BB0_8192;
$L__BB0_6485:
	add.s32 	%r1284, %r2, 851;
	cvt.rn.f32.s32 	%f1626, %r1284;
	setp.leu.f32 	%p855, %f1, %f1626;
	@%p855 bra 	$L__BB0_6493;
	add.s32 	%r1290, %r2, 853;
	cvt.rn.f32.s32 	%f1627, %r1290;
	setp.leu.f32 	%p859, %f1, %f1627;
	@%p859 bra 	$L__BB0_6490;
	setp.neu.f32 	%p861, %f1, %f1622;
	@%p861 bra 	$L__BB0_6489;
	add.s64 	%rd1718, %rd1, %rd5;
	mov.b32 	%r1294, 1146470400;
	st.global.u32 	[%rd1718], %r1294;
	bra.uni 	$L__BB0_8192;
$L__BB0_6489:
	add.s64 	%rd1716, %rd1, %rd5;
	mov.b32 	%r1293, 1146454016;
	st.global.u32 	[%rd1716], %r1293;
	bra.uni 	$L__BB0_8192;
$L__BB0_6490:
	setp.neu.f32 	%p860, %f1, %f1627;
	@%p860 bra 	$L__BB0_6492;
	add.s64 	%rd1714, %rd1, %rd5;
	mov.b32 	%r1292, 1146437632;
	st.global.u32 	[%rd1714], %r1292;
	bra.uni 	$L__BB0_8192;
$L__BB0_6492:
	add.s64 	%rd1712, %rd1, %rd5;
	mov.b32 	%r1291, 1146421248;
	st.global.u32 	[%rd1712], %r1291;
	bra.uni 	$L__BB0_8192;
$L__BB0_6493:
	add.s32 	%r1285, %r2, 849;
	cvt.rn.f32.s32 	%f1628, %r1285;
	setp.leu.f32 	%p856, %f1, %f1628;
	@%p856 bra 	$L__BB0_6497;
	setp.neu.f32 	%p858, %f1, %f1626;
	@%p858 bra 	$L__BB0_6496;
	add.s64 	%rd1710, %rd1, %rd5;
	mov.b32 	%r1289, 1146404864;
	st.global.u32 	[%rd1710], %r1289;
	bra.uni 	$L__BB0_8192;
$L__BB0_6496:
	add.s64 	%rd1708, %rd1, %rd5;
	mov.b32 	%r1288, 1146388480;
	st.global.u32 	[%rd1708], %r1288;
	bra.uni 	$L__BB0_8192;
$L__BB0_6497:
	setp.neu.f32 	%p857, %f1, %f1628;
	@%p857 bra 	$L__BB0_6499;
	add.s64 	%rd1706, %rd1, %rd5;
	mov.b32 	%r1287, 1146372096;
	st.global.u32 	[%rd1706], %r1287;
	bra.uni 	$L__BB0_8192;
$L__BB0_6499:
	add.s64 	%rd1704, %rd1, %rd5;
	mov.b32 	%r1286, 1146355712;
	st.global.u32 	[%rd1704], %r1286;
	bra.uni 	$L__BB0_8192;
$L__BB0_6500:
	add.s32 	%r1260, %r2, 839;
	cvt.rn.f32.s32 	%f1629, %r1260;
	setp.leu.f32 	%p839, %f1, %f1629;
	@%p839 bra 	$L__BB0_6516;
	add.s32 	%r1272, %r2, 843;
	cvt.rn.f32.s32 	%f1630, %r1272;
	setp.leu.f32 	%p847, %f1, %f1630;
	@%p847 bra 	$L__BB0_6509;
	add.s32 	%r1278, %r2, 845;
	cvt.rn.f32.s32 	%f1631, %r1278;
	setp.leu.f32 	%p851, %f1, %f1631;
	@%p851 bra 	$L__BB0_6506;
	setp.neu.f32 	%p853, %f1, %f1621;
	@%p853 bra 	$L__BB0_6505;
	add.s64 	%rd1702, %rd1, %rd5;
	mov.b32 	%r1282, 1146339328;
	st.global.u32 	[%rd1702], %r1282;
	bra.uni 	$L__BB0_8192;
$L__BB0_6505:
	add.s64 	%rd1700, %rd1, %rd5;
	mov.b32 	%r1281, 1146322944;
	st.global.u32 	[%rd1700], %r1281;
	bra.uni 	$L__BB0_8192;
$L__BB0_6506:
	setp.neu.f32 	%p852, %f1, %f1631;
	@%p852 bra 	$L__BB0_6508;
	add.s64 	%rd1698, %rd1, %rd5;
	mov.b32 	%r1280, 1146306560;
	st.global.u32 	[%rd1698], %r1280;
	bra.uni 	$L__BB0_8192;
$L__BB0_6508:
	add.s64 	%rd1696, %rd1, %rd5;
	mov.b32 	%r1279, 1146290176;
	st.global.u32 	[%rd1696], %r1279;
	bra.uni 	$L__BB0_8192;
$L__BB0_6509:
	add.s32 	%r1273, %r2, 841;
	cvt.rn.f32.s32 	%f1632, %r1273;
	setp.leu.f32 	%p848, %f1, %f1632;
	@%p848 bra 	$L__BB0_6513;
	setp.neu.f32 	%p850, %f1, %f1630;
	@%p850 bra 	$L__BB0_6512;
	add.s64 	%rd1694, %rd1, %rd5;
	mov.b32 	%r1277, 1146273792;
	st.global.u32 	[%rd1694], %r1277;
	bra.uni 	$L__BB0_8192;
$L__BB0_6512:
	add.s64 	%rd1692, %rd1, %rd5;
	mov.b32 	%r1276, 1146257408;
	st.global.u32 	[%rd1692], %r1276;
	bra.uni 	$L__BB0_8192;
$L__BB0_6513:
	setp.neu.f32 	%p849, %f1, %f1632;
	@%p849 bra 	$L__BB0_6515;
	add.s64 	%rd1690, %rd1, %rd5;
	mov.b32 	%r1275, 1146241024;
	st.global.u32 	[%rd1690], %r1275;
	bra.uni 	$L__BB0_8192;
$L__BB0_6515:
	add.s64 	%rd1688, %rd1, %rd5;
	mov.b32 	%r1274, 1146224640;
	st.global.u32 	[%rd1688], %r1274;
	bra.uni 	$L__BB0_8192;
$L__BB0_6516:
	add.s32 	%r1261, %r2, 835;
	cvt.rn.f32.s32 	%f1633, %r1261;
	setp.leu.f32 	%p840, %f1, %f1633;
	@%p840 bra 	$L__BB0_6524;
	add.s32 	%r1267, %r2, 837;
	cvt.rn.f32.s32 	%f1634, %r1267;
	setp.leu.f32 	%p844, %f1, %f1634;
	@%p844 bra 	$L__BB0_6521;
	setp.neu.f32 	%p846, %f1, %f1629;
	@%p846 bra 	$L__BB0_6520;
	add.s64 	%rd1686, %rd1, %rd5;
	mov.b32 	%r1271, 1146208256;
	st.global.u32 	[%rd1686], %r1271;
	bra.uni 	$L__BB0_8192;
$L__BB0_6520:
	add.s64 	%rd1684, %rd1, %rd5;
	mov.b32 	%r1270, 1146191872;
	st.global.u32 	[%rd1684], %r1270;
	bra.uni 	$L__BB0_8192;
$L__BB0_6521:
	setp.neu.f32 	%p845, %f1, %f1634;
	@%p845 bra 	$L__BB0_6523;
	add.s64 	%rd1682, %rd1, %rd5;
	mov.b32 	%r1269, 1146175488;
	st.global.u32 	[%rd1682], %r1269;
	bra.uni 	$L__BB0_8192;
$L__BB0_6523:
	add.s64 	%rd1680, %rd1, %rd5;
	mov.b32 	%r1268, 1146159104;
	st.global.u32 	[%rd1680], %r1268;
	bra.uni 	$L__BB0_8192;
$L__BB0_6524:
	add.s32 	%r1262, %r2, 833;
	cvt.rn.f32.s32 	%f1635, %r1262;
	setp.leu.f32 	%p841, %f1, %f1635;
	@%p841 bra 	$L__BB0_6528;
	setp.neu.f32 	%p843, %f1, %f1633;
	@%p843 bra 	$L__BB0_6527;
	add.s64 	%rd1678, %rd1, %rd5;
	mov.b32 	%r1266, 1146142720;
	st.global.u32 	[%rd1678], %r1266;
	bra.uni 	$L__BB0_8192;
$L__BB0_6527:
	add.s64 	%rd1676, %rd1, %rd5;
	mov.b32 	%r1265, 1146126336;
	st.global.u32 	[%rd1676], %r1265;
	bra.uni 	$L__BB0_8192;
$L__BB0_6528:
	setp.neu.f32 	%p842, %f1, %f1635;
	@%p842 bra 	$L__BB0_6530;
	add.s64 	%rd1674, %rd1, %rd5;
	mov.b32 	%r1264, 1146109952;
	st.global.u32 	[%rd1674], %r1264;
	bra.uni 	$L__BB0_8192;
$L__BB0_6530:
	add.s64 	%rd1672, %rd1, %rd5;
	mov.b32 	%r1263, 1146093568;
	st.global.u32 	[%rd1672], %r1263;
	bra.uni 	$L__BB0_8192;
$L__BB0_6531:
	add.s32 	%r1163, %r2, 799;
	cvt.rn.f32.s32 	%f1636, %r1163;
	setp.leu.f32 	%p774, %f1, %f1636;
	@%p774 bra 	$L__BB0_6595;
	add.s32 	%r1211, %r2, 815;
	cvt.rn.f32.s32 	%f1637, %r1211;
	setp.leu.f32 	%p806, %f1, %f1637;
	@%p806 bra 	$L__BB0_6564;
	add.s32 	%r1235, %r2, 823;
	cvt.rn.f32.s32 	%f1638, %r1235;
	setp.leu.f32 	%p822, %f1, %f1638;
	@%p822 bra 	$L__BB0_6549;
	add.s32 	%r1247, %r2, 827;
	cvt.rn.f32.s32 	%f1639, %r1247;
	setp.leu.f32 	%p830, %f1, %f1639;
	@%p830 bra 	$L__BB0_6542;
	add.s32 	%r1253, %r2, 829;
	cvt.rn.f32.s32 	%f1640, %r1253;
	setp.leu.f32 	%p834, %f1, %f1640;
	@%p834 bra 	$L__BB0_6539;
	setp.neu.f32 	%p836, %f1, %f1604;
	@%p836 bra 	$L__BB0_6538;
	add.s64 	%rd1670, %rd1, %rd5;
	mov.b32 	%r1257, 1146077184;
	st.global.u32 	[%rd1670], %r1257;
	bra.uni 	$L__BB0_8192;
$L__BB0_6538:
	add.s64 	%rd1668, %rd1, %rd5;
	mov.b32 	%r1256, 1146060800;
	st.global.u32 	[%rd1668], %r1256;
	bra.uni 	$L__BB0_8192;
$L__BB0_6539:
	setp.neu.f32 	%p835, %f1, %f1640;
	@%p835 bra 	$L__BB0_6541;
	add.s64 	%rd1666, %rd1, %rd5;
	mov.b32 	%r1255, 1146044416;
	st.global.u32 	[%rd1666], %r1255;
	bra.uni 	$L__BB0_8192;
$L__BB0_6541:
	add.s64 	%rd1664, %rd1, %rd5;
	mov.b32 	%r1254, 1146028032;
	st.global.u32 	[%rd1664], %r1254;
	bra.uni 	$L__BB0_8192;
$L__BB0_6542:
	add.s32 	%r1248, %r2, 825;
	cvt.rn.f32.s32 	%f1641, %r1248;
	setp.leu.f32 	%p831, %f1, %f1641;
	@%p831 bra 	$L__BB0_6546;
	setp.neu.f32 	%p833, %f1, %f1639;
	@%p833 bra 	$L__BB0_6545;
	add.s64 	%rd1662, %rd1, %rd5;
	mov.b32 	%r1252, 1146011648;
	st.global.u32 	[%rd1662], %r1252;
	bra.uni 	$L__BB0_8192;
$L__BB0_6545:
	add.s64 	%rd1660, %rd1, %rd5;
	mov.b32 	%r1251, 1145995264;
	st.global.u32 	[%rd1660], %r1251;
	bra.uni 	$L__BB0_8192;
$L__BB0_6546:
	setp.neu.f32 	%p832, %f1, %f1641;
	@%p832 bra 	$L__BB0_6548;
	add.s64 	%rd1658, %rd1, %rd5;
	mov.b32 	%r1250, 1145978880;
	st.global.u32 	[%rd1658], %r1250;
	bra.uni 	$L__BB0_8192;
$L__BB0_6548:
	add.s64 	%rd1656, %rd1, %rd5;
	mov.b32 	%r1249, 1145962496;
	st.global.u32 	[%rd1656], %r1249;
	bra.uni 	$L__BB0_8192;
$L__BB0_6549:
	add.s32 	%r1236, %r2, 819;
	cvt.rn.f32.s32 	%f1642, %r1236;
	setp.leu.f32 	%p823, %f1, %f1642;
	@%p823 bra 	$L__BB0_6557;
	add.s32 	%r1242, %r2, 821;
	cvt.rn.f32.s32 	%f1643, %r1242;
	setp.leu.f32 	%p827, %f1, %f1643;
	@%p827 bra 	$L__BB0_6554;
	setp.neu.f32 	%p829, %f1, %f1638;
	@%p829 bra 	$L__BB0_6553;
	add.s64 	%rd1654, %rd1, %rd5;
	mov.b32 	%r1246, 1145946112;
	st.global.u32 	[%rd1654], %r1246;
	bra.uni 	$L__BB0_8192;
$L__BB0_6553:
	add.s64 	%rd1652, %rd1, %rd5;
	mov.b32 	%r1245, 1145929728;
	st.global.u32 	[%rd1652], %r1245;
	bra.uni 	$L__BB0_8192;
$L__BB0_6554:
	setp.neu.f32 	%p828, %f1, %f1643;
	@%p828 bra 	$L__BB0_6556;
	add.s64 	%rd1650, %rd1, %rd5;
	mov.b32 	%r1244, 1145913344;
	st.global.u32 	[%rd1650], %r1244;
	bra.uni 	$L__BB0_8192;
$L__BB0_6556:
	add.s64 	%rd1648, %rd1, %rd5;
	mov.b32 	%r1243, 1145896960;
	st.global.u32 	[%rd1648], %r1243;
	bra.uni 	$L__BB0_8192;
$L__BB0_6557:
	add.s32 	%r1237, %r2, 817;
	cvt.rn.f32.s32 	%f1644, %r1237;
	setp.leu.f32 	%p824, %f1, %f1644;
	@%p824 bra 	$L__BB0_6561;
	setp.neu.f32 	%p826, %f1, %f1642;
	@%p826 bra 	$L__BB0_6560;
	add.s64 	%rd1646, %rd1, %rd5;
	mov.b32 	%r1241, 1145880576;
	st.global.u32 	[%rd1646], %r1241;
	bra.uni 	$L__BB0_8192;
$L__BB0_6560:
	add.s64 	%rd1644, %rd1, %rd5;
	mov.b32 	%r1240, 1145864192;
	st.global.u32 	[%rd1644], %r1240;
	bra.uni 	$L__BB0_8192;
$L__BB0_6561:
	setp.neu.f32 	%p825, %f1, %f1644;
	@%p825 bra 	$L__BB0_6563;
	add.s64 	%rd1642, %rd1, %rd5;
	mov.b32 	%r1239, 1145847808;
	st.global.u32 	[%rd1642], %r1239;
	bra.uni 	$L__BB0_8192;
$L__BB0_6563:
	add.s64 	%rd1640, %rd1, %rd5;
	mov.b32 	%r1238, 1145831424;
	st.global.u32 	[%rd1640], %r1238;
	bra.uni 	$L__BB0_8192;
$L__BB0_6564:
	add.s32 	%r1212, %r2, 807;
	cvt.rn.f32.s32 	%f1645, %r1212;
	setp.leu.f32 	%p807, %f1, %f1645;
	@%p807 bra 	$L__BB0_6580;
	add.s32 	%r1224, %r2, 811;
	cvt.rn.f32.s32 	%f1646, %r1224;
	setp.leu.f32 	%p815, %f1, %f1646;
	@%p815 bra 	$L__BB0_6573;
	add.s32 	%r1230, %r2, 813;
	cvt.rn.f32.s32 	%f1647, %r1230;
	setp.leu.f32 	%p819, %f1, %f1647;
	@%p819 bra 	$L__BB0_6570;
	setp.neu.f32 	%p821, %f1, %f1637;
	@%p821 bra 	$L__BB0_6569;
	add.s64 	%rd1638, %rd1, %rd5;
	mov.b32 	%r1234, 1145815040;
	st.global.u32 	[%rd1638], %r1234;
	bra.uni 	$L__BB0_8192;
$L__BB0_6569:
	add.s64 	%rd1636, %rd1, %rd5;
	mov.b32 	%r1233, 1145798656;
	st.global.u32 	[%rd1636], %r1233;
	bra.uni 	$L__BB0_8192;
$L__BB0_6570:
	setp.neu.f32 	%p820, %f1, %f1647;
	@%p820 bra 	$L__BB0_6572;
	add.s64 	%rd1634, %rd1, %rd5;
	mov.b32 	%r1232, 1145782272;
	st.global.u32 	[%rd1634], %r1232;
	bra.uni 	$L__BB0_8192;
$L__BB0_6572:
	add.s64 	%rd1632, %rd1, %rd5;
	mov.b32 	%r1231, 1145765888;
	st.global.u32 	[%rd1632], %r1231;
	bra.uni 	$L__BB0_8192;
$L__BB0_6573:
	add.s32 	%r1225, %r2, 809;
	cvt.rn.f32.s32 	%f1648, %r1225;
	setp.leu.f32 	%p816, %f1, %f1648;
	@%p816 bra 	$L__BB0_6577;
	setp.neu.f32 	%p818, %f1, %f1646;
	@%p818 bra 	$L__BB0_6576;
	add.s64 	%rd1630, %rd1, %rd5;
	mov.b32 	%r1229, 1145749504;
	st.global.u32 	[%rd1630], %r1229;
	bra.uni 	$L__BB0_8192;
$L__BB0_6576:
	add.s64 	%rd1628, %rd1, %rd5;
	mov.b32 	%r1228, 1145733120;
	st.global.u32 	[%rd1628], %r1228;
	bra.uni 	$L__BB0_8192;
$L__BB0_6577:
	setp.neu.f32 	%p817, %f1, %f1648;
	@%p817 bra 	$L__BB0_6579;
	add.s64 	%rd1626, %rd1, %rd5;
	mov.b32 	%r1227, 1145716736;
	st.global.u32 	[%rd1626], %r1227;
	bra.uni 	$L__BB0_8192;
$L__BB0_6579:
	add.s64 	%rd1624, %rd1, %rd5;
	mov.b32 	%r1226, 1145700352;
	st.global.u32 	[%rd1624], %r1226;
	bra.uni 	$L__BB0_8192;
$L__BB0_6580:
	add.s32 	%r1213, %r2, 803;
	cvt.rn.f32.s32 	%f1649, %r1213;
	setp.leu.f32 	%p808, %f1, %f1649;
	@%p808 bra 	$L__BB0_6588;
	add.s32 	%r1219, %r2, 805;
	cvt.rn.f32.s32 	%f1650, %r1219;
	setp.leu.f32 	%p812, %f1, %f1650;
	@%p812 bra 	$L__BB0_6585;
	setp.neu.f32 	%p814, %f1, %f1645;
	@%p814 bra 	$L__BB0_6584;
	add.s64 	%rd1622, %rd1, %rd5;
	mov.b32 	%r1223, 1145683968;
	st.global.u32 	[%rd1622], %r1223;
	bra.uni 	$L__BB0_8192;
$L__BB0_6584:
	add.s64 	%rd1620, %rd1, %rd5;
	mov.b32 	%r1222, 1145667584;
	st.global.u32 	[%rd1620], %r1222;
	bra.uni 	$L__BB0_8192;
$L__BB0_6585:
	setp.neu.f32 	%p813, %f1, %f1650;
	@%p813 bra 	$L__BB0_6587;
	add.s64 	%rd1618, %rd1, %rd5;
	mov.b32 	%r1221, 1145651200;
	st.global.u32 	[%rd1618], %r1221;
	bra.uni 	$L__BB0_8192;
$L__BB0_6587:
	add.s64 	%rd1616, %rd1, %rd5;
	mov.b32 	%r1220, 1145634816;
	st.global.u32 	[%rd1616], %r1220;
	bra.uni 	$L__BB0_8192;
$L__BB0_6588:
	add.s32 	%r1214, %r2, 801;
	cvt.rn.f32.s32 	%f1651, %r1214;
	setp.leu.f32 	%p809, %f1, %f1651;
	@%p809 bra 	$L__BB0_6592;
	setp.neu.f32 	%p811, %f1, %f1649;
	@%p811 bra 	$L__BB0_6591;
	add.s64 	%rd1614, %rd1, %rd5;
	mov.b32 	%r1218, 1145618432;
	st.global.u32 	[%rd1614], %r1218;
	bra.uni 	$L__BB0_8192;
$L__BB0_6591:
	add.s64 	%rd1612, %rd1, %rd5;
	mov.b32 	%r1217, 1145602048;
	st.global.u32 	[%rd1612], %r1217;
	bra.uni 	$L__BB0_8192;
$L__BB0_6592:
	setp.neu.f32 	%p810, %f1, %f1651;
	@%p810 bra 	$L__BB0_6594;
	add.s64 	%rd1610, %rd1, %rd5;
	mov.b32 	%r1216, 1145585664;
	st.global.u32 	[%rd1610], %r1216;
	bra.uni 	$L__BB0_8192;
$L__BB0_6594:
	add.s64 	%rd1608, %rd1, %rd5;
	mov.b32 	%r1215, 1145569280;
	st.global.u32 	[%rd1608], %r1215;
	bra.uni 	$L__BB0_8192;
$L__BB0_6595:
	add.s32 	%r1164, %r2, 783;
	cvt.rn.f32.s32 	%f1652, %r1164;
	setp.leu.f32 	%p775, %f1, %f1652;
	@%p775 bra 	$L__BB0_6627;
	add.s32 	%r1188, %r2, 791;
	cvt.rn.f32.s32 	%f1653, %r1188;
	setp.leu.f32 	%p791, %f1, %f1653;
	@%p791 bra 	$L__BB0_6612;
	add.s32 	%r1200, %r2, 795;
	cvt.rn.f32.s32 	%f1654, %r1200;
	setp.leu.f32 	%p799, %f1, %f1654;
	@%p799 bra 	$L__BB0_6605;
	add.s32 	%r1206, %r2, 797;
	cvt.rn.f32.s32 	%f1655, %r1206;
	setp.leu.f32 	%p803, %f1, %f1655;
	@%p803 bra 	$L__BB0_6602;
	setp.neu.f32 	%p805, %f1, %f1636;
	@%p805 bra 	$L__BB0_6601;
	add.s64 	%rd1606, %rd1, %rd5;
	mov.b32 	%r1210, 1145552896;
	st.global.u32 	[%rd1606], %r1210;
	bra.uni 	$L__BB0_8192;
$L__BB0_6601:
	add.s64 	%rd1604, %rd1, %rd5;
	mov.b32 	%r1209, 1145536512;
	st.global.u32 	[%rd1604], %r1209;
	bra.uni 	$L__BB0_8192;
$L__BB0_6602:
	setp.neu.f32 	%p804, %f1, %f1655;
	@%p804 bra 	$L__BB0_6604;
	add.s64 	%rd1602, %rd1, %rd5;
	mov.b32 	%r1208, 1145520128;
	st.global.u32 	[%rd1602], %r1208;
	bra.uni 	$L__BB0_8192;
$L__BB0_6604:
	add.s64 	%rd1600, %rd1, %rd5;
	mov.b32 	%r1207, 1145503744;
	st.global.u32 	[%rd1600], %r1207;
	bra.uni 	$L__BB0_8192;
$L__BB0_6605:
	add.s32 	%r1201, %r2, 793;
	cvt.rn.f32.s32 	%f1656, %r1201;
	setp.leu.f32 	%p800, %f1, %f1656;
	@%p800 bra 	$L__BB0_6609;
	setp.neu.f32 	%p802, %f1, %f1654;
	@%p802 bra 	$L__BB0_6608;
	add.s64 	%rd1598, %rd1, %rd5;
	mov.b32 	%r1205, 1145487360;
	st.global.u32 	[%rd1598], %r1205;
	bra.uni 	$L__BB0_8192;
$L__BB0_6608:
	add.s64 	%rd1596, %rd1, %rd5;
	mov.b32 	%r1204, 1145470976;
	st.global.u32 	[%rd1596], %r1204;
	bra.uni 	$L__BB0_8192;
$L__BB0_6609:
	setp.neu.f32 	%p801, %f1, %f1656;
	@%p801 bra 	$L__BB0_6611;
	add.s64 	%rd1594, %rd1, %rd5;
	mov.b32 	%r1203, 1145454592;
	st.global.u32 	[%rd1594], %r1203;
	bra.uni 	$L__BB0_8192;
$L__BB0_6611:
	add.s64 	%rd1592, %rd1, %rd5;
	mov.b32 	%r1202, 1145438208;
	st.global.u32 	[%rd1592], %r1202;
	bra.uni 	$L__BB0_8192;
$L__BB0_6612:
	add.s32 	%r1189, %r2, 787;
	cvt.rn.f32.s32 	%f1657, %r1189;
	setp.leu.f32 	%p792, %f1, %f1657;
	@%p792 bra 	$L__BB0_6620;
	add.s32 	%r1195, %r2, 789;
	cvt.rn.f32.s32 	%f1658, %r1195;
	setp.leu.f32 	%p796, %f1, %f1658;
	@%p796 bra 	$L__BB0_6617;
	setp.neu.f32 	%p798, %f1, %f1653;
	@%p798 bra 	$L__BB0_6616;
	add.s64 	%rd1590, %rd1, %rd5;
	mov.b32 	%r1199, 1145421824;
	st.global.u32 	[%rd1590], %r1199;
	bra.uni 	$L__BB0_8192;
$L__BB0_6616:
	add.s64 	%rd1588, %rd1, %rd5;
	mov.b32 	%r1198, 1145405440;
	st.global.u32 	[%rd1588], %r1198;
	bra.uni 	$L__BB0_8192;
$L__BB0_6617:
	setp.neu.f32 	%p797, %f1, %f1658;
	@%p797 bra 	$L__BB0_6619;
	add.s64 	%rd1586, %rd1, %rd5;
	mov.b32 	%r1197, 1145389056;
	st.global.u32 	[%rd1586], %r1197;
	bra.uni 	$L__BB0_8192;
$L__BB0_6619:
	add.s64 	%rd1584, %rd1, %rd5;
	mov.b32 	%r1196, 1145372672;
	st.global.u32 	[%rd1584], %r1196;
	bra.uni 	$L__BB0_8192;
$L__BB0_6620:
	add.s32 	%r1190, %r2, 785;
	cvt.rn.f32.s32 	%f1659, %r1190;
	setp.leu.f32 	%p793, %f1, %f1659;
	@%p793 bra 	$L__BB0_6624;
	setp.neu.f32 	%p795, %f1, %f1657;
	@%p795 bra 	$L__BB0_6623;
	add.s64 	%rd1582, %rd1, %rd5;
	mov.b32 	%r1194, 1145356288;
	st.global.u32 	[%rd1582], %r1194;
	bra.uni 	$L__BB0_8192;
$L__BB0_6623:
	add.s64 	%rd1580, %rd1, %rd5;
	mov.b32 	%r1193, 1145339904;
	st.global.u32 	[%rd1580], %r1193;
	bra.uni 	$L__BB0_8192;
$L__BB0_6624:
	setp.neu.f32 	%p794, %f1, %f1659;
	@%p794 bra 	$L__BB0_6626;
	add.s64 	%rd1578, %rd1, %rd5;
	mov.b32 	%r1192, 1145323520;
	st.global.u32 	[%rd1578], %r1192;
	bra.uni 	$L__BB0_8192;
$L__BB0_6626:
	add.s64 	%rd1576, %rd1, %rd5;
	mov.b32 	%r1191, 1145307136;
	st.global.u32 	[%rd1576], %r1191;
	bra.uni 	$L__BB0_8192;
$L__BB0_6627:
	add.s32 	%r1165, %r2, 775;
	cvt.rn.f32.s32 	%f1660, %r1165;
	setp.leu.f32 	%p776, %f1, %f1660;
	@%p776 bra 	$L__BB0_6643;
	add.s32 	%r1177, %r2, 779;
	cvt.rn.f32.s32 	%f1661, %r1177;
	setp.leu.f32 	%p784, %f1, %f1661;
	@%p784 bra 	$L__BB0_6636;
	add.s32 	%r1183, %r2, 781;
	cvt.rn.f32.s32 	%f1662, %r1183;
	setp.leu.f32 	%p788, %f1, %f1662;
	@%p788 bra 	$L__BB0_6633;
	setp.neu.f32 	%p790, %f1, %f1652;
	@%p790 bra 	$L__BB0_6632;
	add.s64 	%rd1574, %rd1, %rd5;
	mov.b32 	%r1187, 1145290752;
	st.global.u32 	[%rd1574], %r1187;
	bra.uni 	$L__BB0_8192;
$L__BB0_6632:
	add.s64 	%rd1572, %rd1, %rd5;
	mov.b32 	%r1186, 1145274368;
	st.global.u32 	[%rd1572], %r1186;
	bra.uni 	$L__BB0_8192;
$L__BB0_6633:
	setp.neu.f32 	%p789, %f1, %f1662;
	@%p789 bra 	$L__BB0_6635;
	add.s64 	%rd1570, %rd1, %rd5;
	mov.b32 	%r1185, 1145257984;
	st.global.u32 	[%rd1570], %r1185;
	bra.uni 	$L__BB0_8192;
$L__BB0_6635:
	add.s64 	%rd1568, %rd1, %rd5;
	mov.b32 	%r1184, 1145241600;
	st.global.u32 	[%rd1568], %r1184;
	bra.uni 	$L__BB0_8192;
$L__BB0_6636:
	add.s32 	%r1178, %r2, 777;
	cvt.rn.f32.s32 	%f1663, %r1178;
	setp.leu.f32 	%p785, %f1, %f1663;
	@%p785 bra 	$L__BB0_6640;
	setp.neu.f32 	%p787, %f1, %f1661;
	@%p787 bra 	$L__BB0_6639;
	add.s64 	%rd1566, %rd1, %rd5;
	mov.b32 	%r1182, 1145225216;
	st.global.u32 	[%rd1566], %r1182;
	bra.uni 	$L__BB0_8192;
$L__BB0_6639:
	add.s64 	%rd1564, %rd1, %rd5;
	mov.b32 	%r1181, 1145208832;
	st.global.u32 	[%rd1564], %r1181;
	bra.uni 	$L__BB0_8192;
$L__BB0_6640:
	setp.neu.f32 	%p786, %f1, %f1663;
	@%p786 bra 	$L__BB0_6642;
	add.s64 	%rd1562, %rd1, %rd5;
	mov.b32 	%r1180, 1145192448;
	st.global.u32 	[%rd1562], %r1180;
	bra.uni 	$L__BB0_8192;
$L__BB0_6642:
	add.s64 	%rd1560, %rd1, %rd5;
	mov.b32 	%r1179, 1145176064;
	st.global.u32 	[%rd1560], %r1179;
	bra.uni 	$L__BB0_8192;
$L__BB0_6643:
	add.s32 	%r1166, %r2, 771;
	cvt.rn.f32.s32 	%f1664, %r1166;
	setp.leu.f32 	%p777, %f1, %f1664;
	@%p777 bra 	$L__BB0_6651;
	add.s32 	%r1172, %r2, 773;
	cvt.rn.f32.s32 	%f1665, %r1172;
	setp.leu.f32 	%p781, %f1, %f1665;
	@%p781 bra 	$L__BB0_6648;
	setp.neu.f32 	%p783, %f1, %f1660;
	@%p783 bra 	$L__BB0_6647;
	add.s64 	%rd1558, %rd1, %rd5;
	mov.b32 	%r1176, 1145159680;
	st.global.u32 	[%rd1558], %r1176;
	bra.uni 	$L__BB0_8192;
$L__BB0_6647:
	add.s64 	%rd1556, %rd1, %rd5;
	mov.b32 	%r1175, 1145143296;
	st.global.u32 	[%rd1556], %r1175;
	bra.uni 	$L__BB0_8192;
$L__BB0_6648:
	setp.neu.f32 	%p782, %f1, %f1665;
	@%p782 bra 	$L__BB0_6650;
	add.s64 	%rd1554, %rd1, %rd5;
	mov.b32 	%r1174, 1145126912;
	st.global.u32 	[%rd1554], %r1174;
	bra.uni 	$L__BB0_8192;
$L__BB0_6650:
	add.s64 	%rd1552, %rd1, %rd5;
	mov.b32 	%r1173, 1145110528;
	st.global.u32 	[%rd1552], %r1173;
	bra.uni 	$L__BB0_8192;
$L__BB0_6651:
	add.s32 	%r1167, %r2, 769;
	cvt.rn.f32.s32 	%f1666, %r1167;
	setp.leu.f32 	%p778, %f1, %f1666;
	@%p778 bra 	$L__BB0_6655;
	setp.neu.f32 	%p780, %f1, %f1664;
	@%p780 bra 	$L__BB0_6654;
	add.s64 	%rd1550, %rd1, %rd5;
	mov.b32 	%r1171, 1145094144;
	st.global.u32 	[%rd1550], %r1171;
	bra.uni 	$L__BB0_8192;
$L__BB0_6654:
	add.s64 	%rd1548, %rd1, %rd5;
	mov.b32 	%r1170, 1145077760;
	st.global.u32 	[%rd1548], %r1170;
	bra.uni 	$L__BB0_8192;
$L__BB0_6655:
	setp.neu.f32 	%p779, %f1, %f1666;
	@%p779 bra 	$L__BB0_6657;
	add.s64 	%rd1546, %rd1, %rd5;
	mov.b32 	%r1169, 1145061376;
	st.global.u32 	[%rd1546], %r1169;
	bra.uni 	$L__BB0_8192;
$L__BB0_6657:
	add.s64 	%rd1544, %rd1, %rd5;
	mov.b32 	%r1168, 1145044992;
	st.global.u32 	[%rd1544], %r1168;
	bra.uni 	$L__BB0_8192;
$L__BB0_6658:
	add.s32 	%r778, %r2, 639;
	cvt.rn.f32.s32 	%f1667, %r778;
	setp.leu.f32 	%p517, %f1, %f1667;
	@%p517 bra 	$L__BB0_6914;
	add.s32 	%r970, %r2, 703;
	cvt.rn.f32.s32 	%f1668, %r970;
	setp.leu.f32 	%p645, %f1, %f1668;
	@%p645 bra 	$L__BB0_6787;
	add.s32 	%r1066, %r2, 735;
	cvt.rn.f32.s32 	%f1669, %r1066;
	setp.leu.f32 	%p709, %f1, %f1669;
	@%p709 bra 	$L__BB0_6724;
	add.s32 	%r1114, %r2, 751;
	cvt.rn.f32.s32 	%f1670, %r1114;
	setp.leu.f32 	%p741, %f1, %f1670;
	@%p741 bra 	$L__BB0_6693;
	add.s32 	%r1138, %r2, 759;
	cvt.rn.f32.s32 	%f1671, %r1138;
	setp.leu.f32 	%p757, %f1, %f1671;
	@%p757 bra 	$L__BB0_6678;
	add.s32 	%r1150, %r2, 763;
	cvt.rn.f32.s32 	%f1672, %r1150;
	setp.leu.f32 	%p765, %f1, %f1672;
	@%p765 bra 	$L__BB0_6671;
	add.s32 	%r1156, %r2, 765;
	cvt.rn.f32.s32 	%f1673, %r1156;
	setp.leu.f32 	%p769, %f1, %f1673;
	@%p769 bra 	$L__BB0_6668;
	setp.neu.f32 	%p771, %f1, %f1539;
	@%p771 bra 	$L__BB0_6667;
	add.s64 	%rd1542, %rd1, %rd5;
	mov.b32 	%r1160, 1145028608;
	st.global.u32 	[%rd1542], %r1160;
	bra.uni 	$L__BB0_8192;
$L__BB0_6667:
	add.s64 	%rd1540, %rd1, %rd5;
	mov.b32 	%r1159, 1145012224;
	st.global.u32 	[%rd1540], %r1159;
	bra.uni 	$L__BB0_8192;
$L__BB0_6668:
	setp.neu.f32 	%p770, %f1, %f1673;
	@%p770 bra 	$L__BB0_6670;
	add.s64 	%rd1538, %rd1, %rd5;
	mov.b32 	%r1158, 1144995840;
	st.global.u32 	[%rd1538], %r1158;
	bra.uni 	$L__BB0_8192;
$L__BB0_6670:
	add.s64 	%rd1536, %rd1, %rd5;
	mov.b32 	%r1157, 1144979456;
	st.global.u32 	[%rd1536], %r1157;
	bra.uni 	$L__BB0_8192;
$L__BB0_6671:
	add.s32 	%r1151, %r2, 761;
	cvt.rn.f32.s32 	%f1674, %r1151;
	setp.leu.f32 	%p766, %f1, %f1674;
	@%p766 bra 	$L__BB0_6675;
	setp.neu.f32 	%p768, %f1, %f1672;
	@%p768 bra 	$L__BB0_6674;
	add.s64 	%rd1534, %rd1, %rd5;
	mov.b32 	%r1155, 1144963072;
	st.global.u32 	[%rd1534], %r1155;
	bra.uni 	$L__BB0_8192;
$L__BB0_6674:
	add.s64 	%rd1532, %rd1, %rd5;
	mov.b32 	%r1154, 1144946688;
	st.global.u32 	[%rd1532], %r1154;
	bra.uni 	$L__BB0_8192;
$L__BB0_6675:
	setp.neu.f32 	%p767, %f1, %f1674;
	@%p767 bra 	$L__BB0_6677;
	add.s64 	%rd1530, %rd1, %rd5;
	mov.b32 	%r1153, 1144930304;
	st.global.u32 	[%rd1530], %r1153;
	bra.uni 	$L__BB0_8192;
$L__BB0_6677:
	add.s64 	%rd1528, %rd1, %rd5;
	mov.b32 	%r1152, 1144913920;
	st.global.u32 	[%rd1528], %r1152;
	bra.uni 	$L__BB0_8192;
$L__BB0_6678:
	add.s32 	%r1139, %r2, 755;
	cvt.rn.f32.s32 	%f1675, %r1139;
	setp.leu.f32 	%p758, %f1, %f1675;
	@%p758 bra 	$L__BB0_6686;
	add.s32 	%r1145, %r2, 757;
	cvt.rn.f32.s32 	%f1676, %r1145;
	setp.leu.f32 	%p762, %f1, %f1676;
	@%p762 bra 	$L__BB0_6683;
	setp.neu.f32 	%p764, %f1, %f1671;
	@%p764 bra 	$L__BB0_6682;
	add.s64 	%rd1526, %rd1, %rd5;
	mov.b32 	%r1149, 1144897536;
	st.global.u32 	[%rd1526], %r1149;
	bra.uni 	$L__BB0_8192;
$L__BB0_6682:
	add.s64 	%rd1524, %rd1, %rd5;
	mov.b32 	%r1148, 1144881152;
	st.global.u32 	[%rd1524], %r1148;
	bra.uni 	$L__BB0_8192;
$L__BB0_6683:
	setp.neu.f32 	%p763, %f1, %f1676;
	@%p763 bra 	$L__BB0_6685;
	add.s64 	%rd1522, %rd1, %rd5;
	mov.b32 	%r1147, 1144864768;
	st.global.u32 	[%rd1522], %r1147;
	bra.uni 	$L__BB0_8192;
$L__BB0_6685:
	add.s64 	%rd1520, %rd1, %rd5;
	mov.b32 	%r1146, 1144848384;
	st.global.u32 	[%rd1520], %r1146;
	bra.uni 	$L__BB0_8192;
$L__BB0_6686:
	add.s32 	%r1140, %r2, 753;
	cvt.rn.f32.s32 	%f1677, %r1140;
	setp.leu.f32 	%p759, %f1, %f1677;
	@%p759 bra 	$L__BB0_6690;
	setp.neu.f32 	%p761, %f1, %f1675;
	@%p761 bra 	$L__BB0_6689;
	add.s64 	%rd1518, %rd1, %rd5;
	mov.b32 	%r1144, 1144832000;
	st.global.u32 	[%rd1518], %r1144;
	bra.uni 	$L__BB0_8192;
$L__BB0_6689:
	add.s64 	%rd1516, %rd1, %rd5;
	mov.b32 	%r1143, 1144815616;
	st.global.u32 	[%rd1516], %r1143;
	bra.uni 	$L__BB0_8192;
$L__BB0_6690:
	setp.neu.f32 	%p760, %f1, %f1677;
	@%p760 bra 	$L__BB0_6692;
	add.s64 	%rd1514, %rd1, %rd5;
	mov.b32 	%r1142, 1144799232;
	st.global.u32 	[%rd1514], %r1142;
	bra.uni 	$L__BB0_8192;
$L__BB0_6692:
	add.s64 	%rd1512, %rd1, %rd5;
	mov.b32 	%r1141, 1144782848;
	st.global.u32 	[%rd1512], %r1141;
	bra.uni 	$L__BB0_8192;
$L__BB0_6693:
	add.s32 	%r1115, %r2, 743;
	cvt.rn.f32.s32 	%f1678, %r1115;
	setp.leu.f32 	%p742, %f1, %f1678;
	@%p742 bra 	$L__BB0_6709;
	add.s32 	%r1127, %r2, 747;
	cvt.rn.f32.s32 	%f1679, %r1127;
	setp.leu.f32 	%p750, %f1, %f1679;
	@%p750 bra 	$L__BB0_6702;
	add.s32 	%r1133, %r2, 749;
	cvt.rn.f32.s32 	%f1680, %r1133;
	setp.leu.f32 	%p754, %f1, %f1680;
	@%p754 bra 	$L__BB0_6699;
	setp.neu.f32 	%p756, %f1, %f1670;
	@%p756 bra 	$L__BB0_6698;
	add.s64 	%rd1510, %rd1, %rd5;
	mov.b32 	%r1137, 1144766464;
	st.global.u32 	[%rd1510], %r1137;
	bra.uni 	$L__BB0_8192;
$L__BB0_6698:
	add.s64 	%rd1508, %rd1, %rd5;
	mov.b32 	%r1136, 1144750080;
	st.global.u32 	[%rd1508], %r1136;
	bra.uni 	$L__BB0_8192;
$L__BB0_6699:
	setp.neu.f32 	%p755, %f1, %f1680;
	@%p755 bra 	$L__BB0_6701;
	add.s64 	%rd1506, %rd1, %rd5;
	mov.b32 	%r1135, 1144733696;
	st.global.u32 	[%rd1506], %r1135;
	bra.uni 	$L__BB0_8192;
$L__BB0_6701:
	add.s64 	%rd1504, %rd1, %rd5;
	mov.b32 	%r1134, 1144717312;
	st.global.u32 	[%rd1504], %r1134;
	bra.uni 	$L__BB0_8192;
$L__BB0_6702:
	add.s32 	%r1128, %r2, 745;
	cvt.rn.f32.s32 	%f1681, %r1128;
	setp.leu.f32 	%p751, %f1, %f1681;
	@%p751 bra 	$L__BB0_6706;
	setp.neu.f32 	%p753, %f1, %f1679;
	@%p753 bra 	$L__BB0_6705;
	add.s64 	%rd1502, %rd1, %rd5;
	mov.b32 	%r1132, 1144700928;
	st.global.u32 	[%rd1502], %r1132;
	bra.uni 	$L__BB0_8192;
$L__BB0_6705:
	add.s64 	%rd1500, %rd1, %rd5;
	mov.b32 	%r1131, 1144684544;
	st.global.u32 	[%rd1500], %r1131;
	bra.uni 	$L__BB0_8192;
$L__BB0_6706:
	setp.neu.f32 	%p752, %f1, %f1681;
	@%p752 bra 	$L__BB0_6708;
	add.s64 	%rd1498, %rd1, %rd5;
	mov.b32 	%r1130, 1144668160;
	st.global.u32 	[%rd1498], %r1130;
	bra.uni 	$L__BB0_8192;
$L__BB0_6708:
	add.s64 	%rd1496, %rd1, %rd5;
	mov.b32 	%r1129, 1144651776;
	st.global.u32 	[%rd1496], %r1129;
	bra.uni 	$L__BB0_8192;
$L__BB0_6709:
	add.s32 	%r1116, %r2, 739;
	cvt.rn.f32.s32 	%f1682, %r1116;
	setp.leu.f32 	%p743, %f1, %f1682;
	@%p743 bra 	$L__BB0_6717;
	add.s32 	%r1122, %r2, 741;
	cvt.rn.f32.s32 	%f1683, %r1122;
	setp.leu.f32 	%p747, %f1, %f1683;
	@%p747 bra 	$L__BB0_6714;
	setp.neu.f32 	%p749, %f1, %f1678;
	@%p749 bra 	$L__BB0_6713;
	add.s64 	%rd1494, %rd1, %rd5;
	mov.b32 	%r1126, 1144635392;
	st.global.u32 	[%rd1494], %r1126;
	bra.uni 	$L__BB0_8192;
$L__BB0_6713:
	add.s64 	%rd1492, %rd1, %rd5;
	mov.b32 	%r1125, 1144619008;
	st.global.u32 	[%rd1492], %r1125;
	bra.uni 	$L__BB0_8192;
$L__BB0_6714:
	setp.neu.f32 	%p748, %f1, %f1683;
	@%p748 bra 	$L__BB0_6716;
	add.s64 	%rd1490, %rd1, %rd5;
	mov.b32 	%r1124, 1144602624;
	st.global.u32 	[%rd1490], %r1124;
	bra.uni 	$L__BB0_8192;
$L__BB0_6716:
	add.s64 	%rd1488, %rd1, %rd5;
	mov.b32 	%r1123, 1144586240;
	st.global.u32 	[%rd1488], %r1123;
	bra.uni 	$L__BB0_8192;
$L__BB0_6717:
	add.s32 	%r1117, %r2, 737;
	cvt.rn.f32.s32 	%f1684, %r1117;
	setp.leu.f32 	%p744, %f1, %f1684;
	@%p744 bra 	$L__BB0_6721;
	setp.neu.f32 	%p746, %f1, %f1682;
	@%p746 bra 	$L__BB0_6720;
	add.s64 	%rd1486, %rd1, %rd5;
	mov.b32 	%r1121, 1144569856;
	st.global.u32 	[%rd1486], %r1121;
	bra.uni 	$L__BB0_8192;
$L__BB0_6720:
	add.s64 	%rd1484, %rd1, %rd5;
	mov.b32 	%r1120, 1144553472;
	st.global.u32 	[%rd1484], %r1120;
	bra.uni 	$L__BB0_8192;
$L__BB0_6721:
	setp.neu.f32 	%p745, %f1, %f1684;
	@%p745 bra 	$L__BB0_6723;
	add.s64 	%rd1482, %rd1, %rd5;
	mov.b32 	%r1119, 1144537088;
	st.global.u32 	[%rd1482], %r1119;
	bra.uni 	$L__BB0_8192;
$L__BB0_6723:
	add.s64 	%rd1480, %rd1, %rd5;
	mov.b32 	%r1118, 1144520704;
	st.global.u32 	[%rd1480], %r1118;
	bra.uni 	$L__BB0_8192;
$L__BB0_6724:
	add.s32 	%r1067, %r2, 719;
	cvt.rn.f32.s32 	%f1685, %r1067;
	setp.leu.f32 	%p710, %f1, %f1685;
	@%p710 bra 	$L__BB0_6756;
	add.s32 	%r1091, %r2, 727;
	cvt.rn.f32.s32 	%f1686, %r1091;
	setp.leu.f32 	%p726, %f1, %f1686;
	@%p726 bra 	$L__BB0_6741;
	add.s32 	%r1103, %r2, 731;
	cvt.rn.f32.s32 	%f1687, %r1103;
	setp.leu.f32 	%p734, %f1, %f1687;
	@%p734 bra 	$L__BB0_6734;
	add.s32 	%r1109, %r2, 733;
	cvt.rn.f32.s32 	%f1688, %r1109;
	setp.leu.f32 	%p738, %f1, %f1688;
	@%p738 bra 	$L__BB0_6731;
	setp.neu.f32 	%p740, %f1, %f1669;
	@%p740 bra 	$L__BB0_6730;
	add.s64 	%rd1478, %rd1, %rd5;
	mov.b32 	%r1113, 1144504320;
	st.global.u32 	[%rd1478], %r1113;
	bra.uni 	$L__BB0_8192;
$L__BB0_6730:
	add.s64 	%rd1476, %rd1, %rd5;
	mov.b32 	%r1112, 1144487936;
	st.global.u32 	[%rd1476], %r1112;
	bra.uni 	$L__BB0_8192;
$L__BB0_6731:
	setp.neu.f32 	%p739, %f1, %f1688;
	@%p739 bra 	$L__BB0_6733;
	add.s64 	%rd1474, %rd1, %rd5;
	mov.b32 	%r1111, 1144471552;
	st.global.u32 	[%rd1474], %r1111;
	bra.uni 	$L__BB0_8192;
$L__BB0_6733:
	add.s64 	%rd1472, %rd1, %rd5;
	mov.b32 	%r1110, 1144455168;
	st.global.u32 	[%rd1472], %r1110;
	bra.uni 	$L__BB0_8192;
$L__BB0_6734:
	add.s32 	%r1104, %r2, 729;
	cvt.rn.f32.s32 	%f1689, %r1104;
	setp.leu.f32 	%p735, %f1, %f1689;
	@%p735 bra 	$L__BB0_6738;
	setp.neu.f32 	%p737, %f1, %f1687;
	@%p737 bra 	$L__BB0_6737;
	add.s64 	%rd1470, %rd1, %rd5;
	mov.b32 	%r1108, 1144438784;
	st.global.u32 	[%rd1470], %r1108;
	bra.uni 	$L__BB0_8192;
$L__BB0_6737:
	add.s64 	%rd1468, %rd1, %rd5;
	mov.b32 	%r1107, 1144422400;
	st.global.u32 	[%rd1468], %r1107;
	bra.uni 	$L__BB0_8192;
$L__BB0_6738:
	setp.neu.f32 	%p736, %f1, %f1689;
	@%p736 bra 	$L__BB0_6740;
	add.s64 	%rd1466, %rd1, %rd5;
	mov.b32 	%r1106, 1144406016;
	st.global.u32 	[%rd1466], %r1106;
	bra.uni 	$L__BB0_8192;
$L__BB0_6740:
	add.s64 	%rd1464, %rd1, %rd5;
	mov.b32 	%r1105, 1144389632;
	st.global.u32 	[%rd1464], %r1105;
	bra.uni 	$L__BB0_8192;
$L__BB0_6741:
	add.s32 	%r1092, %r2, 723;
	cvt.rn.f32.s32 	%f1690, %r1092;
	setp.leu.f32 	%p727, %f1, %f1690;
	@%p727 bra 	$L__BB0_6749;
	add.s32 	%r1098, %r2, 725;
	cvt.rn.f32.s32 	%f1691, %r1098;
	setp.leu.f32 	%p731, %f1, %f1691;
	@%p731 bra 	$L__BB0_6746;
	setp.neu.f32 	%p733, %f1, %f1686;
	@%p733 bra 	$L__BB0_6745;
	add.s64 	%rd1462, %rd1, %rd5;
	mov.b32 	%r1102, 1144373248;
	st.global.u32 	[%rd1462], %r1102;
	bra.uni 	$L__BB0_8192;
$L__BB0_6745:
	add.s64 	%rd1460, %rd1, %rd5;
	mov.b32 	%r1101, 1144356864;
	st.global.u32 	[%rd1460], %r1101;
	bra.uni 	$L__BB0_8192;
$L__BB0_6746:
	setp.neu.f32 	%p732, %f1, %f1691;
	@%p732 bra 	$L__BB0_6748;
	add.s64 	%rd1458, %rd1, %rd5;
	mov.b32 	%r1100, 1144340480;
	st.global.u32 	[%rd1458], %r1100;
	bra.uni 	$L__BB0_8192;
$L__BB0_6748:
	add.s64 	%rd1456, %rd1, %rd5;
	mov.b32 	%r1099, 1144324096;
	st.global.u32 	[%rd1456], %r1099;
	bra.uni 	$L__BB0_8192;
$L__BB0_6749:
	add.s32 	%r1093, %r2, 721;
	cvt.rn.f32.s32 	%f1692, %r1093;
	setp.leu.f32 	%p728, %f1, %f1692;
	@%p728 bra 	$L__BB0_6753;
	setp.neu.f32 	%p730, %f1, %f1690;
	@%p730 bra 	$L__BB0_6752;
	add.s64 	%rd1454, %rd1, %rd5;
	mov.b32 	%r1097, 1144307712;
	st.global.u32 	[%rd1454], %r1097;
	bra.uni 	$L__BB0_8192;
$L__BB0_6752:
	add.s64 	%rd1452, %rd1, %rd5;
	mov.b32 	%r1096, 1144291328;
	st.global.u32 	[%rd1452], %r1096;
	bra.uni 	$L__BB0_8192;
$L__BB0_6753:
	setp.neu.f32 	%p729, %f1, %f1692;
	@%p729 bra 	$L__BB0_6755;
	add.s64 	%rd1450, %rd1, %rd5;
	mov.b32 	%r1095, 1144274944;
	st.global.u32 	[%rd1450], %r1095;
	bra.uni 	$L__BB0_8192;
$L__BB0_6755:
	add.s64 	%rd1448, %rd1, %rd5;
	mov.b32 	%r1094, 1144258560;
	st.global.u32 	[%rd1448], %r1094;
	bra.uni 	$L__BB0_8192;
$L__BB0_6756:
	add.s32 	%r1068, %r2, 711;
	cvt.rn.f32.s32 	%f1693, %r1068;
	setp.leu.f32 	%p711, %f1, %f1693;
	@%p711 bra 	$L__BB0_6772;
	add.s32 	%r1080, %r2, 715;
	cvt.rn.f32.s32 	%f1694, %r1080;
	setp.leu.f32 	%p719, %f1, %f1694;
	@%p719 bra 	$L__BB0_6765;
	add.s32 	%r1086, %r2, 717;
	cvt.rn.f32.s32 	%f1695, %r1086;
	setp.leu.f32 	%p723, %f1, %f1695;
	@%p723 bra 	$L__BB0_6762;
	setp.neu.f32 	%p725, %f1, %f1685;
	@%p725 bra 	$L__BB0_6761;
	add.s64 	%rd1446, %rd1, %rd5;
	mov.b32 	%r1090, 1144242176;
	st.global.u32 	[%rd1446], %r1090;
	bra.uni 	$L__BB0_8192;
$L__BB0_6761:
	add.s64 	%rd1444, %rd1, %rd5;
	mov.b32 	%r1089, 1144225792;
	st.global.u32 	[%rd1444], %r1089;
	bra.uni 	$L__BB0_8192;
$L__BB0_6762:
	setp.neu.f32 	%p724, %f1, %f1695;
	@%p724 bra 	$L__BB0_6764;
	add.s64 	%rd1442, %rd1, %rd5;
	mov.b32 	%r1088, 1144209408;
	st.global.u32 	[%rd1442], %r1088;
	bra.uni 	$L__BB0_8192;
$L__BB0_6764:
	add.s64 	%rd1440, %rd1, %rd5;
	mov.b32 	%r1087, 1144193024;
	st.global.u32 	[%rd1440], %r1087;
	bra.uni 	$L__BB0_8192;
$L__BB0_6765:
	add.s32 	%r1081, %r2, 713;
	cvt.rn.f32.s32 	%f1696, %r1081;
	setp.leu.f32 	%p720, %f1, %f1696;
	@%p720 bra 	$L__BB0_6769;
	setp.neu.f32 	%p722, %f1, %f1694;
	@%p722 bra 	$L__BB0_6768;
	add.s64 	%rd1438, %rd1, %rd5;
	mov.b32 	%r1085, 1144176640;
	st.global.u32 	[%rd1438], %r1085;
	bra.uni 	$L__BB0_8192;
$L__BB0_6768:
	add.s64 	%rd1436, %rd1, %rd5;
	mov.b32 	%r1084, 1144160256;
	st.global.u32 	[%rd1436], %r1084;
	bra.uni 	$L__BB0_8192;
$L__BB0_6769:
	setp.neu.f32 	%p721, %f1, %f1696;
	@%p721 bra 	$L__BB0_6771;
	add.s64 	%rd1434, %rd1, %rd5;
	mov.b32 	%r1083, 1144143872;
	st.global.u32 	[%rd1434], %r1083;
	bra.uni 	$L__BB0_8192;
$L__BB0_6771:
	add.s64 	%rd1432, %rd1, %rd5;
	mov.b32 	%r1082, 1144127488;
	st.global.u32 	[%rd1432], %r1082;
	bra.uni 	$L__BB0_8192;
$L__BB0_6772:
	add.s32 	%r1069, %r2, 707;
	cvt.rn.f32.s32 	%f1697, %r1069;
	setp.leu.f32 	%p712, %f1, %f1697;
	@%p712 bra 	$L__BB0_6780;
	add.s32 	%r1075, %r2, 709;
	cvt.rn.f32.s32 	%f1698, %r1075;
	setp.leu.f32 	%p716, %f1, %f1698;
	@%p716 bra 	$L__BB0_6777;
	setp.neu.f32 	%p718, %f1, %f1693;
	@%p718 bra 	$L__BB0_6776;
	add.s64 	%rd1430, %rd1, %rd5;
	mov.b32 	%r1079, 1144111104;
	st.global.u32 	[%rd1430], %r1079;
	bra.uni 	$L__BB0_8192;
$L__BB0_6776:
	add.s64 	%rd1428, %rd1, %rd5;
	mov.b32 	%r1078, 1144094720;
	st.global.u32 	[%rd1428], %r1078;
	bra.uni 	$L__BB0_8192;
$L__BB0_6777:
	setp.neu.f32 	%p717, %f1, %f1698;
	@%p717 bra 	$L__BB0_6779;
	add.s64 	%rd1426, %rd1, %rd5;
	mov.b32 	%r1077, 1144078336;
	st.global.u32 	[%rd1426], %r1077;
	bra.uni 	$L__BB0_8192;
$L__BB0_6779:
	add.s64 	%rd1424, %rd1, %rd5;
	mov.b32 	%r1076, 1144061952;
	st.global.u32 	[%rd1424], %r1076;
	bra.uni 	$L__BB0_8192;
$L__BB0_6780:
	add.s32 	%r1070, %r2, 705;
	cvt.rn.f32.s32 	%f1699, %r1070;
	setp.leu.f32 	%p713, %f1, %f1699;
	@%p713 bra 	$L__BB0_6784;
	setp.neu.f32 	%p715, %f1, %f1697;
	@%p715 bra 	$L__BB0_6783;
	add.s64 	%rd1422, %rd1, %rd5;
	mov.b32 	%r1074, 1144045568;
	st.global.u32 	[%rd1422], %r1074;
	bra.uni 	$L__BB0_8192;
$L__BB0_6783:
	add.s64 	%rd1420, %rd1, %rd5;
	mov.b32 	%r1073, 1144029184;
	st.global.u32 	[%rd1420], %r1073;
	bra.uni 	$L__BB0_8192;
$L__BB0_6784:
	setp.neu.f32 	%p714, %f1, %f1699;
	@%p714 bra 	$L__BB0_6786;
	add.s64 	%rd1418, %rd1, %rd5;
	mov.b32 	%r1072, 1144012800;
	st.global.u32 	[%rd1418], %r1072;
	bra.uni 	$L__BB0_8192;
$L__BB0_6786:
	add.s64 	%rd1416, %rd1, %rd5;
	mov.b32 	%r1071, 1143996416;
	st.global.u32 	[%rd1416], %r1071;
	bra.uni 	$L__BB0_8192;
$L__BB0_6787:
	add.s32 	%r971, %r2, 671;
	cvt.rn.f32.s32 	%f1700, %r971;
	setp.leu.f32 	%p646, %f1, %f1700;
	@%p646 bra 	$L__BB0_6851;
	add.s32 	%r1019, %r2, 687;
	cvt.rn.f32.s32 	%f1701, %r1019;
	setp.leu.f32 	%p678, %f1, %f1701;
	@%p678 bra 	$L__BB0_6820;
	add.s32 	%r1043, %r2, 695;
	cvt.rn.f32.s32 	%f1702, %r1043;
	setp.leu.f32 	%p694, %f1, %f1702;
	@%p694 bra 	$L__BB0_6805;
	add.s32 	%r1055, %r2, 699;
	cvt.rn.f32.s32 	%f1703, %r1055;
	setp.leu.f32 	%p702, %f1, %f1703;
	@%p702 bra 	$L__BB0_6798;
	add.s32 	%r1061, %r2, 701;
	cvt.rn.f32.s32 	%f1704, %r1061;
	setp.leu.f32 	%p706, %f1, %f1704;
	@%p706 bra 	$L__BB0_6795;
	setp.neu.f32 	%p708, %f1, %f1668;
	@%p708 bra 	$L__BB0_6794;
	add.s64 	%rd1414, %rd1, %rd5;
	mov.b32 	%r1065, 1143980032;
	st.global.u32 	[%rd1414], %r1065;
	bra.uni 	$L__BB0_8192;
$L__BB0_6794:
	add.s64 	%rd1412, %rd1, %rd5;
	mov.b32 	%r1064, 1143963648;
	st.global.u32 	[%rd1412], %r1064;
	bra.uni 	$L__BB0_8192;
$L__BB0_6795:
	setp.neu.f32 	%p707, %f1, %f1704;
	@%p707 bra 	$L__BB0_6797;
	add.s64 	%rd1410, %rd1, %rd5;
	mov.b32 	%r1063, 1143947264;
	st.global.u32 	[%rd1410], %r1063;
	bra.uni 	$L__BB0_8192;
$L__BB0_6797:
	add.s64 	%rd1408, %rd1, %rd5;
	mov.b32 	%r1062, 1143930880;
	st.global.u32 	[%rd1408], %r1062;
	bra.uni 	$L__BB0_8192;
$L__BB0_6798:
	add.s32 	%r1056, %r2, 697;
	cvt.rn.f32.s32 	%f1705, %r1056;
	setp.leu.f32 	%p703, %f1, %f1705;
	@%p703 bra 	$L__BB0_6802;
	setp.neu.f32 	%p705, %f1, %f1703;
	@%p705 bra 	$L__BB0_6801;
	add.s64 	%rd1406, %rd1, %rd5;
	mov.b32 	%r1060, 1143914496;
	st.global.u32 	[%rd1406], %r1060;
	bra.uni 	$L__BB0_8192;
$L__BB0_6801:
	add.s64 	%rd1404, %rd1, %rd5;
	mov.b32 	%r1059, 1143898112;
	st.global.u32 	[%rd1404], %r1059;
	bra.uni 	$L__BB0_8192;
$L__BB0_6802:
	setp.neu.f32 	%p704, %f1, %f1705;
	@%p704 bra 	$L__BB0_6804;
	add.s64 	%rd1402, %rd1, %rd5;
	mov.b32 	%r1058, 1143881728;
	st.global.u32 	[%rd1402], %r1058;
	bra.uni 	$L__BB0_8192;
$L__BB0_6804:
	add.s64 	%rd1400, %rd1, %rd5;
	mov.b32 	%r1057, 1143865344;
	st.global.u32 	[%rd1400], %r1057;
	bra.uni 	$L__BB0_8192;
$L__BB0_6805:
	add.s32 	%r1044, %r2, 691;
	cvt.rn.f32.s32 	%f1706, %r1044;
	setp.leu.f32 	%p695, %f1, %f1706;
	@%p695 bra 	$L__BB0_6813;
	add.s32 	%r1050, %r2, 693;
	cvt.rn.f32.s32 	%f1707, %r1050;
	setp.leu.f32 	%p699, %f1, %f1707;
	@%p699 bra 	$L__BB0_6810;
	setp.neu.f32 	%p701, %f1, %f1702;
	@%p701 bra 	$L__BB0_6809;
	add.s64 	%rd1398, %rd1, %rd5;
	mov.b32 	%r1054, 1143848960;
	st.global.u32 	[%rd1398], %r1054;
	bra.uni 	$L__BB0_8192;
$L__BB0_6809:
	add.s64 	%rd1396, %rd1, %rd5;
	mov.b32 	%r1053, 1143832576;
	st.global.u32 	[%rd1396], %r1053;
	bra.uni 	$L__BB0_8192;
$L__BB0_6810:
	setp.neu.f32 	%p700, %f1, %f1707;
	@%p700 bra 	$L__BB0_6812;
	add.s64 	%rd1394, %rd1, %rd5;
	mov.b32 	%r1052, 1143816192;
	st.global.u32 	[%rd1394], %r1052;
	bra.uni 	$L__BB0_8192;
$L__BB0_6812:
	add.s64 	%rd1392, %rd1, %rd5;
	mov.b32 	%r1051, 1143799808;
	st.global.u32 	[%rd1392], %r1051;
	bra.uni 	$L__BB0_8192;
$L__BB0_6813:
	add.s32 	%r1045, %r2, 689;
	cvt.rn.f32.s32 	%f1708, %r1045;
	setp.leu.f32 	%p696, %f1, %f1708;
	@%p696 bra 	$L__BB0_6817;
	setp.neu.f32 	%p698, %f1, %f1706;
	@%p698 bra 	$L__BB0_6816;
	add.s64 	%rd1390, %rd1, %rd5;
	mov.b32 	%r1049, 1143783424;
	st.global.u32 	[%rd1390], %r1049;
	bra.uni 	$L__BB0_8192;
$L__BB0_6816:
	add.s64 	%rd1388, %rd1, %rd5;
	mov.b32 	%r1048, 1143767040;
	st.global.u32 	[%rd1388], %r1048;
	bra.uni 	$L__BB0_8192;
$L__BB0_6817:
	setp.neu.f32 	%p697, %f1, %f1708;
	@%p697 bra 	$L__BB0_6819;
	add.s64 	%rd1386, %rd1, %rd5;
	mov.b32 	%r1047, 1143750656;
	st.global.u32 	[%rd1386], %r1047;
	bra.uni 	$L__BB0_8192;
$L__BB0_6819:
	add.s64 	%rd1384, %rd1, %rd5;
	mov.b32 	%r1046, 1143734272;
	st.global.u32 	[%rd1384], %r1046;
	bra.uni 	$L__BB0_8192;
$L__BB0_6820:
	add.s32 	%r1020, %r2, 679;
	cvt.rn.f32.s32 	%f1709, %r1020;
	setp.leu.f32 	%p679, %f1, %f1709;
	@%p679 bra 	$L__BB0_6836;
	add.s32 	%r1032, %r2, 683;
	cvt.rn.f32.s32 	%f1710, %r1032;
	setp.leu.f32 	%p687, %f1, %f1710;
	@%p687 bra 	$L__BB0_6829;
	add.s32 	%r1038, %r2, 685;
	cvt.rn.f32.s32 	%f1711, %r1038;
	setp.leu.f32 	%p691, %f1, %f1711;
	@%p691 bra 	$L__BB0_6826;
	setp.neu.f32 	%p693, %f1, %f1701;
	@%p693 bra 	$L__BB0_6825;
	add.s64 	%rd1382, %rd1, %rd5;
	mov.b32 	%r1042, 1143717888;
	st.global.u32 	[%rd1382], %r1042;
	bra.uni 	$L__BB0_8192;
$L__BB0_6825:
	add.s64 	%rd1380, %rd1, %rd5;
	mov.b32 	%r1041, 1143701504;
	st.global.u32 	[%rd1380], %r1041;
	bra.uni 	$L__BB0_8192;
$L__BB0_6826:
	setp.neu.f32 	%p692, %f1, %f1711;
	@%p692 bra 	$L__BB0_6828;
	add.s64 	%rd1378, %rd1, %rd5;
	mov.b32 	%r1040, 1143685120;
	st.global.u32 	[%rd1378], %r1040;
	bra.uni 	$L__BB0_8192;
$L__BB0_6828:
	add.s64 	%rd1376, %rd1, %rd5;
	mov.b32 	%r1039, 1143668736;
	st.global.u32 	[%rd1376], %r1039;
	bra.uni 	$L__BB0_8192;
$L__BB0_6829:
	add.s32 	%r1033, %r2, 681;
	cvt.rn.f32.s32 	%f1712, %r1033;
	setp.leu.f32 	%p688, %f1, %f1712;
	@%p688 bra 	$L__BB0_6833;
	setp.neu.f32 	%p690, %f1, %f1710;
	@%p690 bra 	$L__BB0_6832;
	add.s64 	%rd1374, %rd1, %rd5;
	mov.b32 	%r1037, 1143652352;
	st.global.u32 	[%rd1374], %r1037;
	bra.uni 	$L__BB0_8192;
$L__BB0_6832:
	add.s64 	%rd1372, %rd1, %rd5;
	mov.b32 	%r1036, 1143635968;
	st.global.u32 	[%rd1372], %r1036;
	bra.uni 	$L__BB0_8192;
$L__BB0_6833:
	setp.neu.f32 	%p689, %f1, %f1712;
	@%p689 bra 	$L__BB0_6835;
	add.s64 	%rd1370, %rd1, %rd5;
	mov.b32 	%r1035, 1143619584;
	st.global.u32 	[%rd1370], %r1035;
	bra.uni 	$L__BB0_8192;
$L__BB0_6835:
	add.s64 	%rd1368, %rd1, %rd5;
	mov.b32 	%r1034, 1143603200;
	st.global.u32 	[%rd1368], %r1034;
	bra.uni 	$L__BB0_8192;
$L__BB0_6836:
	add.s32 	%r1021, %r2, 675;
	cvt.rn.f32.s32 	%f1713, %r1021;
	setp.leu.f32 	%p680, %f1, %f1713;
	@%p680 bra 	$L__BB0_6844;
	add.s32 	%r1027, %r2, 677;
	cvt.rn.f32.s32 	%f1714, %r1027;
	setp.leu.f32 	%p684, %f1, %f1714;
	@%p684 bra 	$L__BB0_6841;
	setp.neu.f32 	%p686, %f1, %f1709;
	@%p686 bra 	$L__BB0_6840;
	add.s64 	%rd1366, %rd1, %rd5;
	mov.b32 	%r1031, 1143586816;
	st.global.u32 	[%rd1366], %r1031;
	bra.uni 	$L__BB0_8192;
$L__BB0_6840:
	add.s64 	%rd1364, %rd1, %rd5;
	mov.b32 	%r1030, 1143570432;
	st.global.u32 	[%rd1364], %r1030;
	bra.uni 	$L__BB0_8192;
$L__BB0_6841:
	setp.neu.f32 	%p685, %f1, %f1714;
	@%p685 bra 	$L__BB0_6843;
	add.s64 	%rd1362, %rd1, %rd5;
	mov.b32 	%r1029, 1143554048;
	st.global.u32 	[%rd1362], %r1029;
	bra.uni 	$L__BB0_8192;
$L__BB0_6843:
	add.s64 	%rd1360, %rd1, %rd5;
	mov.b32 	%r1028, 1143537664;
	st.global.u32 	[%rd1360], %r1028;
	bra.uni 	$L__BB0_8192;
$L__BB0_6844:
	add.s32 	%r1022, %r2, 673;
	cvt.rn.f32.s32 	%f1715, %r1022;
	setp.leu.f32 	%p681, %f1, %f1715;
	@%p681 bra 	$L__BB0_6848;
	setp.neu.f32 	%p683, %f1, %f1713;
	@%p683 bra 	$L__BB0_6847;
	add.s64 	%rd1358, %rd1, %rd5;
	mov.b32 	%r1026, 1143521280;
	st.global.u32 	[%rd1358], %r1026;
	bra.uni 	$L__BB0_8192;
$L__BB0_6847:
	add.s64 	%rd1356, %rd1, %rd5;
	mov.b32 	%r1025, 1143504896;
	st.global.u32 	[%rd1356], %r1025;
	bra.uni 	$L__BB0_8192;
$L__BB0_6848:
	setp.neu.f32 	%p682, %f1, %f1715;
	@%p682 bra 	$L__BB0_6850;
	add.s64 	%rd1354, %rd1, %rd5;
	mov.b32 	%r1024, 1143488512;
	st.global.u32 	[%rd1354], %r1024;
	bra.uni 	$L__BB0_8192;
$L__BB0_6850:
	add.s64 	%rd1352, %rd1, %rd5;
	mov.b32 	%r1023, 1143472128;
	st.global.u32 	[%rd1352], %r1023;
	bra.uni 	$L__BB0_8192;
$L__BB0_6851:
	add.s32 	%r972, %r2, 655;
	cvt.rn.f32.s32 	%f1716, %r972;
	setp.leu.f32 	%p647, %f1, %f1716;
	@%p647 bra 	$L__BB0_6883;
	add.s32 	%r996, %r2, 663;
	cvt.rn.f32.s32 	%f1717, %r996;
	setp.leu.f32 	%p663, %f1, %f1717;
	@%p663 bra 	$L__BB0_6868;
	add.s32 	%r1008, %r2, 667;
	cvt.rn.f32.s32 	%f1718, %r1008;
	setp.leu.f32 	%p671, %f1, %f1718;
	@%p671 bra 	$L__BB0_6861;
	add.s32 	%r1014, %r2, 669;
	cvt.rn.f32.s32 	%f1719, %r1014;
	setp.leu.f32 	%p675, %f1, %f1719;
	@%p675 bra 	$L__BB0_6858;
	setp.neu.f32 	%p677, %f1, %f1700;
	@%p677 bra 	$L__BB0_6857;
	add.s64 	%rd1350, %rd1, %rd5;
	mov.b32 	%r1018, 1143455744;
	st.global.u32 	[%rd1350], %r1018;
	bra.uni 	$L__BB0_8192;
$L__BB0_6857:
	add.s64 	%rd1348, %rd1, %rd5;
	mov.b32 	%r1017, 1143439360;
	st.global.u32 	[%rd1348], %r1017;
	bra.uni 	$L__BB0_8192;
$L__BB0_6858:
	setp.neu.f32 	%p676, %f1, %f1719;
	@%p676 bra 	$L__BB0_6860;
	add.s64 	%rd1346, %rd1, %rd5;
	mov.b32 	%r1016, 1143422976;
	st.global.u32 	[%rd1346], %r1016;
	bra.uni 	$L__BB0_8192;
$L__BB0_6860:
	add.s64 	%rd1344, %rd1, %rd5;
	mov.b32 	%r1015, 1143406592;
	st.global.u32 	[%rd1344], %r1015;
	bra.uni 	$L__BB0_8192;
$L__BB0_6861:
	add.s32 	%r1009, %r2, 665;
	cvt.rn.f32.s32 	%f1720, %r1009;
	setp.leu.f32 	%p672, %f1, %f1720;
	@%p672 bra 	$L__BB0_6865;
	setp.neu.f32 	%p674, %f1, %f1718;
	@%p674 bra 	$L__BB0_6864;
	add.s64 	%rd1342, %rd1, %rd5;
	mov.b32 	%r1013, 1143390208;
	st.global.u32 	[%rd1342], %r1013;
	bra.uni 	$L__BB0_8192;
$L__BB0_6864:
	add.s64 	%rd1340, %rd1, %rd5;
	mov.b32 	%r1012, 1143373824;
	st.global.u32 	[%rd1340], %r1012;
	bra.uni 	$L__BB0_8192;
$L__BB0_6865:
	setp.neu.f32 	%p673, %f1, %f1720;
	@%p673 bra 	$L__BB0_6867;
	add.s64 	%rd1338, %rd1, %rd5;
	mov.b32 	%r1011, 1143357440;
	st.global.u32 	[%rd1338], %r1011;
	bra.uni 	$L__BB0_8192;
$L__BB0_6867:
	add.s64 	%rd1336, %rd1, %rd5;
	mov.b32 	%r1010, 1143341056;
	st.global.u32 	[%rd1336], %r1010;
	bra.uni 	$L__BB0_8192;
$L__BB0_6868:
	add.s32 	%r997, %r2, 659;
	cvt.rn.f32.s32 	%f1721, %r997;
	setp.leu.f32 	%p664, %f1, %f1721;
	@%p664 bra 	$L__BB0_6876;
	add.s32 	%r1003, %r2, 661;
	cvt.rn.f32.s32 	%f1722, %r1003;
	setp.leu.f32 	%p668, %f1, %f1722;
	@%p668 bra 	$L__BB0_6873;
	setp.neu.f32 	%p670, %f1, %f1717;
	@%p670 bra 	$L__BB0_6872;
	add.s64 	%rd1334, %rd1, %rd5;
	mov.b32 	%r1007, 1143324672;
	st.global.u32 	[%rd1334], %r1007;
	bra.uni 	$L__BB0_8192;
$L__BB0_6872:
	add.s64 	%rd1332, %rd1, %rd5;
	mov.b32 	%r1006, 1143308288;
	st.global.u32 	[%rd1332], %r1006;
	bra.uni 	$L__BB0_8192;
$L__BB0_6873:
	setp.neu.f32 	%p669, %f1, %f1722;
	@%p669 bra 	$L__BB0_6875;
	add.s64 	%rd1330, %rd1, %rd5;
	mov.b32 	%r1005, 1143291904;
	st.global.u32 	[%rd1330], %r1005;
	bra.uni 	$L__BB0_8192;
$L__BB0_6875:
	add.s64 	%rd1328, %rd1, %rd5;
	mov.b32 	%r1004, 1143275520;
	st.global.u32 	[%rd1328], %r1004;
	bra.uni 	$L__BB0_8192;
$L__BB0_6876:
	add.s32 	%r998, %r2, 657;
	cvt.rn.f32.s32 	%f1723, %r998;
	setp.leu.f32 	%p665, %f1, %f1723;
	@%p665 bra 	$L__BB0_6880;
	setp.neu.f32 	%p667, %f1, %f1721;
	@%p667 bra 	$L__BB0_6879;
	add.s64 	%rd1326, %rd1, %rd5;
	mov.b32 	%r1002, 1143259136;
	st.global.u32 	[%rd1326], %r1002;
	bra.uni 	$L__BB0_8192;
$L__BB0_6879:
	add.s64 	%rd1324, %rd1, %rd5;
	mov.b32 	%r1001, 1143242752;
	st.global.u32 	[%rd1324], %r1001;
	bra.uni 	$L__BB0_8192;
$L__BB0_6880:
	setp.neu.f32 	%p666, %f1, %f1723;
	@%p666 bra 	$L__BB0_6882;
	add.s64 	%rd1322, %rd1, %rd5;
	mov.b32 	%r1000, 1143226368;
	st.global.u32 	[%rd1322], %r1000;
	bra.uni 	$L__BB0_8192;
$L__BB0_6882:
	add.s64 	%rd1320, %rd1, %rd5;
	mov.b32 	%r999, 1143209984;
	st.global.u32 	[%rd1320], %r999;
	bra.uni 	$L__BB0_8192;
$L__BB0_6883:
	add.s32 	%r973, %r2, 647;
	cvt.rn.f32.s32 	%f1724, %r973;
	setp.leu.f32 	%p648, %f1, %f1724;
	@%p648 bra 	$L__BB0_6899;
	add.s32 	%r985, %r2, 651;
	cvt.rn.f32.s32 	%f1725, %r985;
	setp.leu.f32 	%p656, %f1, %f1725;
	@%p656 bra 	$L__BB0_6892;
	add.s32 	%r991, %r2, 653;
	cvt.rn.f32.s32 	%f1726, %r991;
	setp.leu.f32 	%p660, %f1, %f1726;
	@%p660 bra 	$L__BB0_6889;
	setp.neu.f32 	%p662, %f1, %f1716;
	@%p662 bra 	$L__BB0_6888;
	add.s64 	%rd1318, %rd1, %rd5;
	mov.b32 	%r995, 1143193600;
	st.global.u32 	[%rd1318], %r995;
	bra.uni 	$L__BB0_8192;
$L__BB0_6888:
	add.s64 	%rd1316, %rd1, %rd5;
	mov.b32 	%r994, 1143177216;
	st.global.u32 	[%rd1316], %r994;
	bra.uni 	$L__BB0_8192;
$L__BB0_6889:
	setp.neu.f32 	%p661, %f1, %f1726;
	@%p661 bra 	$L__BB0_6891;
	add.s64 	%rd1314, %rd1, %rd5;
	mov.b32 	%r993, 1143160832;
	st.global.u32 	[%rd1314], %r993;
	bra.uni 	$L__BB0_8192;
$L__BB0_6891:
	add.s64 	%rd1312, %rd1, %rd5;
	mov.b32 	%r992, 1143144448;
	st.global.u32 	[%rd1312], %r992;
	bra.uni 	$L__BB0_8192;
$L__BB0_6892:
	add.s32 	%r986, %r2, 649;
	cvt.rn.f32.s32 	%f1727, %r986;
	setp.leu.f32 	%p657, %f1, %f1727;
	@%p657 bra 	$L__BB0_6896;
	setp.neu.f32 	%p659, %f1, %f1725;
	@%p659 bra 	$L__BB0_6895;
	add.s64 	%rd1310, %rd1, %rd5;
	mov.b32 	%r990, 1143128064;
	st.global.u32 	[%rd1310], %r990;
	bra.uni 	$L__BB0_8192;
$L__BB0_6895:
	add.s64 	%rd1308, %rd1, %rd5;
	mov.b32 	%r989, 1143111680;
	st.global.u32 	[%rd1308], %r989;
	bra.uni 	$L__BB0_8192;
$L__BB0_6896:
	setp.neu.f32 	%p658, %f1, %f1727;
	@%p658 bra 	$L__BB0_6898;
	add.s64 	%rd1306, %rd1, %rd5;
	mov.b32 	%r988, 1143095296;
	st.global.u32 	[%rd1306], %r988;
	bra.uni 	$L__BB0_8192;
$L__BB0_6898:
	add.s64 	%rd1304, %rd1, %rd5;
	mov.b32 	%r987, 1143078912;
	st.global.u32 	[%rd1304], %r987;
	bra.uni 	$L__BB0_8192;
$L__BB0_6899:
	add.s32 	%r974, %r2, 643;
	cvt.rn.f32.s32 	%f1728, %r974;
	setp.leu.f32 	%p649, %f1, %f1728;
	@%p649 bra 	$L__BB0_6907;
	add.s32 	%r980, %r2, 645;
	cvt.rn.f32.s32 	%f1729, %r980;
	setp.leu.f32 	%p653, %f1, %f1729;
	@%p653 bra 	$L__BB0_6904;
	setp.neu.f32 	%p655, %f1, %f1724;
	@%p655 bra 	$L__BB0_6903;
	add.s64 	%rd1302, %rd1, %rd5;
	mov.b32 	%r984, 1143062528;
	st.global.u32 	[%rd1302], %r984;
	bra.uni 	$L__BB0_8192;
$L__BB0_6903:
	add.s64 	%rd1300, %rd1, %rd5;
	mov.b32 	%r983, 1143046144;
	st.global.u32 	[%rd1300], %r983;
	bra.uni 	$L__BB0_8192;
$L__BB0_6904:
	setp.neu.f32 	%p654, %f1, %f1729;
	@%p654 bra 	$L__BB0_6906;
	add.s64 	%rd1298, %rd1, %rd5;
	mov.b32 	%r982, 1143029760;
	st.global.u32 	[%rd1298], %r982;
	bra.uni 	$L__BB0_8192;
$L__BB0_6906:
	add.s64 	%rd1296, %rd1, %rd5;
	mov.b32 	%r981, 1143013376;
	st.global.u32 	[%rd1296], %r981;
	bra.uni 	$L__BB0_8192;
$L__BB0_6907:
	add.s32 	%r975, %r2, 641;
	cvt.rn.f32.s32 	%f1730, %r975;
	setp.leu.f32 	%p650, %f1, %f1730;
	@%p650 bra 	$L__BB0_6911;
	setp.neu.f32 	%p652, %f1, %f1728;
	@%p652 bra 	$L__BB0_6910;
	add.s64 	%rd1294, %rd1, %rd5;
	mov.b32 	%r979, 1142996992;
	st.global.u32 	[%rd1294], %r979;
	bra.uni 	$L__BB0_8192;
$L__BB0_6910:
	add.s64 	%rd1292, %rd1, %rd5;
	mov.b32 	%r978, 1142980608;
	st.global.u32 	[%rd1292], %r978;
	bra.uni 	$L__BB0_8192;
$L__BB0_6911:
	setp.neu.f32 	%p651, %f1, %f1730;
	@%p651 bra 	$L__BB0_6913;
	add.s64 	%rd1290, %rd1, %rd5;
	mov.b32 	%r977, 1142964224;
	st.global.u32 	[%rd1290], %r977;
	bra.uni 	$L__BB0_8192;
$L__BB0_6913:
	add.s64 	%rd1288, %rd1, %rd5;
	mov.b32 	%r976, 1142947840;
	st.global.u32 	[%rd1288], %r976;
	bra.uni 	$L__BB0_8192;
$L__BB0_6914:
	add.s32 	%r779, %r2, 575;
	cvt.rn.f32.s32 	%f1731, %r779;
	setp.leu.f32 	%p518, %f1, %f1731;
	@%p518 bra 	$L__BB0_7042;
	add.s32 	%r875, %r2, 607;
	cvt.rn.f32.s32 	%f1732, %r875;
	setp.leu.f32 	%p582, %f1, %f1732;
	@%p582 bra 	$L__BB0_6979;
	add.s32 	%r923, %r2, 623;
	cvt.rn.f32.s32 	%f1733, %r923;
	setp.leu.f32 	%p614, %f1, %f1733;
	@%p614 bra 	$L__BB0_6948;
	add.s32 	%r947, %r2, 631;
	cvt.rn.f32.s32 	%f1734, %r947;
	setp.leu.f32 	%p630, %f1, %f1734;
	@%p630 bra 	$L__BB0_6933;
	add.s32 	%r959, %r2, 635;
	cvt.rn.f32.s32 	%f1735, %r959;
	setp.leu.f32 	%p638, %f1, %f1735;
	@%p638 bra 	$L__BB0_6926;
	add.s32 	%r965, %r2, 637;
	cvt.rn.f32.s32 	%f1736, %r965;
	setp.leu.f32 	%p642, %f1, %f1736;
	@%p642 bra 	$L__BB0_6923;
	setp.neu.f32 	%p644, %f1, %f1667;
	@%p644 bra 	$L__BB0_6922;
	add.s64 	%rd1286, %rd1, %rd5;
	mov.b32 	%r969, 1142931456;
	st.global.u32 	[%rd1286], %r969;
	bra.uni 	$L__BB0_8192;
$L__BB0_6922:
	add.s64 	%rd1284, %rd1, %rd5;
	mov.b32 	%r968, 1142915072;
	st.global.u32 	[%rd1284], %r968;
	bra.uni 	$L__BB0_8192;
$L__BB0_6923:
	setp.neu.f32 	%p643, %f1, %f1736;
	@%p643 bra 	$L__BB0_6925;
	add.s64 	%rd1282, %rd1, %rd5;
	mov.b32 	%r967, 1142898688;
	st.global.u32 	[%rd1282], %r967;
	bra.uni 	$L__BB0_8192;
$L__BB0_6925:
	add.s64 	%rd1280, %rd1, %rd5;
	mov.b32 	%r966, 1142882304;
	st.global.u32 	[%rd1280], %r966;
	bra.uni 	$L__BB0_8192;
$L__BB0_6926:
	add.s32 	%r960, %r2, 633;
	cvt.rn.f32.s32 	%f1737, %r960;
	setp.leu.f32 	%p639, %f1, %f1737;
	@%p639 bra 	$L__BB0_6930;
	setp.neu.f32 	%p641, %f1, %f1735;
	@%p641 bra 	$L__BB0_6929;
	add.s64 	%rd1278, %rd1, %rd5;
	mov.b32 	%r964, 1142865920;
	st.global.u32 	[%rd1278], %r964;
	bra.uni 	$L__BB0_8192;
$L__BB0_6929:
	add.s64 	%rd1276, %rd1, %rd5;
	mov.b32 	%r963, 1142849536;
	st.global.u32 	[%rd1276], %r963;
	bra.uni 	$L__BB0_8192;
$L__BB0_6930:
	setp.neu.f32 	%p640, %f1, %f1737;
	@%p640 bra 	$L__BB0_6932;
	add.s64 	%rd1274, %rd1, %rd5;
	mov.b32 	%r962, 1142833152;
	st.global.u32 	[%rd1274], %r962;
	bra.uni 	$L__BB0_8192;
$L__BB0_6932:
	add.s64 	%rd1272, %rd1, %rd5;
	mov.b32 	%r961, 1142816768;
	st.global.u32 	[%rd1272], %r961;
	bra.uni 	$L__BB0_8192;
$L__BB0_6933:
	add.s32 	%r948, %r2, 627;
	cvt.rn.f32.s32 	%f1738, %r948;
	setp.leu.f32 	%p631, %f1, %f1738;
	@%p631 bra 	$L__BB0_6941;
	add.s32 	%r954, %r2, 629;
	cvt.rn.f32.s32 	%f1739, %r954;
	setp.leu.f32 	%p635, %f1, %f1739;
	@%p635 bra 	$L__BB0_6938;
	setp.neu.f32 	%p637, %f1, %f1734;
	@%p637 bra 	$L__BB0_6937;
	add.s64 	%rd1270, %rd1, %rd5;
	mov.b32 	%r958, 1142800384;
	st.global.u32 	[%rd1270], %r958;
	bra.uni 	$L__BB0_8192;
$L__BB0_6937:
	add.s64 	%rd1268, %rd1, %rd5;
	mov.b32 	%r957, 1142784000;
	st.global.u32 	[%rd1268], %r957;
	bra.uni 	$L__BB0_8192;
$L__BB0_6938:
	setp.neu.f32 	%p636, %f1, %f1739;
	@%p636 bra 	$L__BB0_6940;
	add.s64 	%rd1266, %rd1, %rd5;
	mov.b32 	%r956, 1142767616;
	st.global.u32 	[%rd1266], %r956;
	bra.uni 	$L__BB0_8192;
$L__BB0_6940:
	add.s64 	%rd1264, %rd1, %rd5;
	mov.b32 	%r955, 1142751232;
	st.global.u32 	[%rd1264], %r955;
	bra.uni 	$L__BB0_8192;
$L__BB0_6941:
	add.s32 	%r949, %r2, 625;
	cvt.rn.f32.s32 	%f1740, %r949;
	setp.leu.f32 	%p632, %f1, %f1740;
	@%p632 bra 	$L__BB0_6945;
	setp.neu.f32 	%p634, %f1, %f1738;
	@%p634 bra 	$L__BB0_6944;
	add.s64 	%rd1262, %rd1, %rd5;
	mov.b32 	%r953, 1142734848;
	st.global.u32 	[%rd1262], %r953;
	bra.uni 	$L__BB0_8192;
$L__BB0_6944:
	add.s64 	%rd1260, %rd1, %rd5;
	mov.b32 	%r952, 1142718464;
	st.global.u32 	[%rd1260], %r952;
	bra.uni 	$L__BB0_8192;
$L__BB0_6945:
	setp.neu.f32 	%p633, %f1, %f1740;
	@%p633 bra 	$L__BB0_6947;
	add.s64 	%rd1258, %rd1, %rd5;
	mov.b32 	%r951, 1142702080;
	st.global.u32 	[%rd1258], %r951;
	bra.uni 	$L__BB0_8192;
$L__BB0_6947:
	add.s64 	%rd1256, %rd1, %rd5;
	mov.b32 	%r950, 1142685696;
	st.global.u32 	[%rd1256], %r950;
	bra.uni 	$L__BB0_8192;
$L__BB0_6948:
	add.s32 	%r924, %r2, 615;
	cvt.rn.f32.s32 	%f1741, %r924;
	setp.leu.f32 	%p615, %f1, %f1741;
	@%p615 bra 	$L__BB0_6964;
	add.s32 	%r936, %r2, 619;
	cvt.rn.f32.s32 	%f1742, %r936;
	setp.leu.f32 	%p623, %f1, %f1742;
	@%p623 bra 	$L__BB0_6957;
	add.s32 	%r942, %r2, 621;
	cvt.rn.f32.s32 	%f1743, %r942;
	setp.leu.f32 	%p627, %f1, %f1743;
	@%p627 bra 	$L__BB0_6954;
	setp.neu.f32 	%p629, %f1, %f1733;
	@%p629 bra 	$L__BB0_6953;
	add.s64 	%rd1254, %rd1, %rd5;
	mov.b32 	%r946, 1142669312;
	st.global.u32 	[%rd1254], %r946;
	bra.uni 	$L__BB0_8192;
$L__BB0_6953:
	add.s64 	%rd1252, %rd1, %rd5;
	mov.b32 	%r945, 1142652928;
	st.global.u32 	[%rd1252], %r945;
	bra.uni 	$L__BB0_8192;
$L__BB0_6954:
	setp.neu.f32 	%p628, %f1, %f1743;
	@%p628 bra 	$L__BB0_6956;
	add.s64 	%rd1250, %rd1, %rd5;
	mov.b32 	%r944, 1142636544;
	st.global.u32 	[%rd1250], %r944;
	bra.uni 	$L__BB0_8192;
$L__BB0_6956:
	add.s64 	%rd1248, %rd1, %rd5;
	mov.b32 	%r943, 1142620160;
	st.global.u32 	[%rd1248], %r943;
	bra.uni 	$L__BB0_8192;
$L__BB0_6957:
	add.s32 	%r937, %r2, 617;
	cvt.rn.f32.s32 	%f1744, %r937;
	setp.leu.f32 	%p624, %f1, %f1744;
	@%p624 bra 	$L__BB0_6961;
	setp.neu.f32 	%p626, %f1, %f1742;
	@%p626 bra 	$L__BB0_6960;
	add.s64 	%rd1246, %rd1, %rd5;
	mov.b32 	%r941, 1142603776;
	st.global.u32 	[%rd1246], %r941;
	bra.uni 	$L__BB0_8192;
$L__BB0_6960:
	add.s64 	%rd1244, %rd1, %rd5;
	mov.b32 	%r940, 1142587392;
	st.global.u32 	[%rd1244], %r940;
	bra.uni 	$L__BB0_8192;
$L__BB0_6961:
	setp.neu.f32 	%p625, %f1, %f1744;
	@%p625 bra 	$L__BB0_6963;
	add.s64 	%rd1242, %rd1, %rd5;
	mov.b32 	%r939, 1142571008;
	st.global.u32 	[%rd1242], %r939;
	bra.uni 	$L__BB0_8192;
$L__BB0_6963:
	add.s64 	%rd1240, %rd1, %rd5;
	mov.b32 	%r938, 1142554624;
	st.global.u32 	[%rd1240], %r938;
	bra.uni 	$L__BB0_8192;
$L__BB0_6964:
	add.s32 	%r925, %r2, 611;
	cvt.rn.f32.s32 	%f1745, %r925;
	setp.leu.f32 	%p616, %f1, %f1745;
	@%p616 bra 	$L__BB0_6972;
	add.s32 	%r931, %r2, 613;
	cvt.rn.f32.s32 	%f1746, %r931;
	setp.leu.f32 	%p620, %f1, %f1746;
	@%p620 bra 	$L__BB0_6969;
	setp.neu.f32 	%p622, %f1, %f1741;
	@%p622 bra 	$L__BB0_6968;
	add.s64 	%rd1238, %rd1, %rd5;
	mov.b32 	%r935, 1142538240;
	st.global.u32 	[%rd1238], %r935;
	bra.uni 	$L__BB0_8192;
$L__BB0_6968:
	add.s64 	%rd1236, %rd1, %rd5;
	mov.b32 	%r934, 1142521856;
	st.global.u32 	[%rd1236], %r934;
	bra.uni 	$L__BB0_8192;
$L__BB0_6969:
	setp.neu.f32 	%p621, %f1, %f1746;
	@%p621 bra 	$L__BB0_6971;
	add.s64 	%rd1234, %rd1, %rd5;
	mov.b32 	%r933, 1142505472;
	st.global.u32 	[%rd1234], %r933;
	bra.uni 	$L__BB0_8192;
$L__BB0_6971:
	add.s64 	%rd1232, %rd1, %rd5;
	mov.b32 	%r932, 1142489088;
	st.global.u32 	[%rd1232], %r932;
	bra.uni 	$L__BB0_8192;
$L__BB0_6972:
	add.s32 	%r926, %r2, 609;
	cvt.rn.f32.s32 	%f1747, %r926;
	setp.leu.f32 	%p617, %f1, %f1747;
	@%p617 bra 	$L__BB0_6976;
	setp.neu.f32 	%p619, %f1, %f1745;
	@%p619 bra 	$L__BB0_6975;
	add.s64 	%rd1230, %rd1, %rd5;
	mov.b32 	%r930, 1142472704;
	st.global.u32 	[%rd1230], %r930;
	bra.uni 	$L__BB0_8192;
$L__BB0_6975:
	add.s64 	%rd1228, %rd1, %rd5;
	mov.b32 	%r929, 1142456320;
	st.global.u32 	[%rd1228], %r929;
	bra.uni 	$L__BB0_8192;
$L__BB0_6976:
	setp.neu.f32 	%p618, %f1, %f1747;
	@%p618 bra 	$L__BB0_6978;
	add.s64 	%rd1226, %rd1, %rd5;
	mov.b32 	%r928, 1142439936;
	st.global.u32 	[%rd1226], %r928;
	bra.uni 	$L__BB0_8192;
$L__BB0_6978:
	add.s64 	%rd1224, %rd1, %rd5;
	mov.b32 	%r927, 1142423552;
	st.global.u32 	[%rd1224], %r927;
	bra.uni 	$L__BB0_8192;
$L__BB0_6979:
	add.s32 	%r876, %r2, 591;
	cvt.rn.f32.s32 	%f1748, %r876;
	setp.leu.f32 	%p583, %f1, %f1748;
	@%p583 bra 	$L__BB0_7011;
	add.s32 	%r900, %r2, 599;
	cvt.rn.f32.s32 	%f1749, %r900;
	setp.leu.f32 	%p599, %f1, %f1749;
	@%p599 bra 	$L__BB0_6996;
	add.s32 	%r912, %r2, 603;
	cvt.rn.f32.s32 	%f1750, %r912;
	setp.leu.f32 	%p607, %f1, %f1750;
	@%p607 bra 	$L__BB0_6989;
	add.s32 	%r918, %r2, 605;
	cvt.rn.f32.s32 	%f1751, %r918;
	setp.leu.f32 	%p611, %f1, %f1751;
	@%p611 bra 	$L__BB0_6986;
	setp.neu.f32 	%p613, %f1, %f1732;
	@%p613 bra 	$L__BB0_6985;
	add.s64 	%rd1222, %rd1, %rd5;
	mov.b32 	%r922, 1142407168;
	st.global.u32 	[%rd1222], %r922;
	bra.uni 	$L__BB0_8192;
$L__BB0_6985:
	add.s64 	%rd1220, %rd1, %rd5;
	mov.b32 	%r921, 1142390784;
	st.global.u32 	[%rd1220], %r921;
	bra.uni 	$L__BB0_8192;
$L__BB0_6986:
	setp.neu.f32 	%p612, %f1, %f1751;
	@%p612 bra 	$L__BB0_6988;
	add.s64 	%rd1218, %rd1, %rd5;
	mov.b32 	%r920, 1142374400;
	st.global.u32 	[%rd1218], %r920;
	bra.uni 	$L__BB0_8192;
$L__BB0_6988:
	add.s64 	%rd1216, %rd1, %rd5;
	mov.b32 	%r919, 1142358016;
	st.global.u32 	[%rd1216], %r919;
	bra.uni 	$L__BB0_8192;
$L__BB0_6989:
	add.s32 	%r913, %r2, 601;
	cvt.rn.f32.s32 	%f1752, %r913;
	setp.leu.f32 	%p608, %f1, %f1752;
	@%p608 bra 	$L__BB0_6993;
	setp.neu.f32 	%p610, %f1, %f1750;
	@%p610 bra 	$L__BB0_6992;
	add.s64 	%rd1214, %rd1, %rd5;
	mov.b32 	%r917, 1142341632;
	st.global.u32 	[%rd1214], %r917;
	bra.uni 	$L__BB0_8192;
$L__BB0_6992:
	add.s64 	%rd1212, %rd1, %rd5;
	mov.b32 	%r916, 1142325248;
	st.global.u32 	[%rd1212], %r916;
	bra.uni 	$L__BB0_8192;
$L__BB0_6993:
	setp.neu.f32 	%p609, %f1, %f1752;
	@%p609 bra 	$L__BB0_6995;
	add.s64 	%rd1210, %rd1, %rd5;
	mov.b32 	%r915, 1142308864;
	st.global.u32 	[%rd1210], %r915;
	bra.uni 	$L__BB0_8192;
$L__BB0_6995:
	add.s64 	%rd1208, %rd1, %rd5;
	mov.b32 	%r914, 1142292480;
	st.global.u32 	[%rd1208], %r914;
	bra.uni 	$L__BB0_8192;
$L__BB0_6996:
	add.s32 	%r901, %r2, 595;
	cvt.rn.f32.s32 	%f1753, %r901;
	setp.leu.f32 	%p600, %f1, %f1753;
	@%p600 bra 	$L__BB0_7004;
	add.s32 	%r907, %r2, 597;
	cvt.rn.f32.s32 	%f1754, %r907;
	setp.leu.f32 	%p604, %f1, %f1754;
	@%p604 bra 	$L__BB0_7001;
	setp.neu.f32 	%p606, %f1, %f1749;
	@%p606 bra 	$L__BB0_7000;
	add.s64 	%rd1206, %rd1, %rd5;
	mov.b32 	%r911, 1142276096;
	st.global.u32 	[%rd1206], %r911;
	bra.uni 	$L__BB0_8192;
$L__BB0_7000:
	add.s64 	%rd1204, %rd1, %rd5;
	mov.b32 	%r910, 1142259712;
	st.global.u32 	[%rd1204], %r910;
	bra.uni 	$L__BB0_8192;
$L__BB0_7001:
	setp.neu.f32 	%p605, %f1, %f1754;
	@%p605 bra 	$L__BB0_7003;
	add.s64 	%rd1202, %rd1, %rd5;
	mov.b32 	%r909, 1142243328;
	st.global.u32 	[%rd1202], %r909;
	bra.uni 	$L__BB0_8192;
$L__BB0_7003:
	add.s64 	%rd1200, %rd1, %rd5;
	mov.b32 	%r908, 1142226944;
	st.global.u32 	[%rd1200], %r908;
	bra.uni 	$L__BB0_8192;
$L__BB0_7004:
	add.s32 	%r902, %r2, 593;
	cvt.rn.f32.s32 	%f1755, %r902;
	setp.leu.f32 	%p601, %f1, %f1755;
	@%p601 bra 	$L__BB0_7008;
	setp.neu.f32 	%p603, %f1, %f1753;
	@%p603 bra 	$L__BB0_7007;
	add.s64 	%rd1198, %rd1, %rd5;
	mov.b32 	%r906, 1142210560;
	st.global.u32 	[%rd1198], %r906;
	bra.uni 	$L__BB0_8192;
$L__BB0_7007:
	add.s64 	%rd1196, %rd1, %rd5;
	mov.b32 	%r905, 1142194176;
	st.global.u32 	[%rd1196], %r905;
	bra.uni 	$L__BB0_8192;
$L__BB0_7008:
	setp.neu.f32 	%p602, %f1, %f1755;
	@%p602 bra 	$L__BB0_7010;
	add.s64 	%rd1194, %rd1, %rd5;
	mov.b32 	%r904, 1142177792;
	st.global.u32 	[%rd1194], %r904;
	bra.uni 	$L__BB0_8192;
$L__BB0_7010:
	add.s64 	%rd1192, %rd1, %rd5;
	mov.b32 	%r903, 1142161408;
	st.global.u32 	[%rd1192], %r903;
	bra.uni 	$L__BB0_8192;
$L__BB0_7011:
	add.s32 	%r877, %r2, 583;
	cvt.rn.f32.s32 	%f1756, %r877;
	setp.leu.f32 	%p584, %f1, %f1756;
	@%p584 bra 	$L__BB0_7027;
	add.s32 	%r889, %r2, 587;
	cvt.rn.f32.s32 	%f1757, %r889;
	setp.leu.f32 	%p592, %f1, %f1757;
	@%p592 bra 	$L__BB0_7020;
	add.s32 	%r895, %r2, 589;
	cvt.rn.f32.s32 	%f1758, %r895;
	setp.leu.f32 	%p596, %f1, %f1758;
	@%p596 bra 	$L__BB0_7017;
	setp.neu.f32 	%p598, %f1, %f1748;
	@%p598 bra 	$L__BB0_7016;
	add.s64 	%rd1190, %rd1, %rd5;
	mov.b32 	%r899, 1142145024;
	st.global.u32 	[%rd1190], %r899;
	bra.uni 	$L__BB0_8192;
$L__BB0_7016:
	add.s64 	%rd1188, %rd1, %rd5;
	mov.b32 	%r898, 1142128640;
	st.global.u32 	[%rd1188], %r898;
	bra.uni 	$L__BB0_8192;
$L__BB0_7017:
	setp.neu.f32 	%p597, %f1, %f1758;
	@%p597 bra 	$L__BB0_7019;
	add.s64 	%rd1186, %rd1, %rd5;
	mov.b32 	%r897, 1142112256;
	st.global.u32 	[%rd1186], %r897;
	bra.uni 	$L__BB0_8192;
$L__BB0_7019:
	add.s64 	%rd1184, %rd1, %rd5;
	mov.b32 	%r896, 1142095872;
	st.global.u32 	[%rd1184], %r896;
	bra.uni 	$L__BB0_8192;
$L__BB0_7020:
	add.s32 	%r890, %r2, 585;
	cvt.rn.f32.s32 	%f1759, %r890;
	setp.leu.f32 	%p593, %f1, %f1759;
	@%p593 bra 	$L__BB0_7024;
	setp.neu.f32 	%p595, %f1, %f1757;
	@%p595 bra 	$L__BB0_7023;
	add.s64 	%rd1182, %rd1, %rd5;
	mov.b32 	%r894, 1142079488;
	st.global.u32 	[%rd1182], %r894;
	bra.uni 	$L__BB0_8192;
$L__BB0_7023:
	add.s64 	%rd1180, %rd1, %rd5;
	mov.b32 	%r893, 1142063104;
	st.global.u32 	[%rd1180], %r893;
	bra.uni 	$L__BB0_8192;
$L__BB0_7024:
	setp.neu.f32 	%p594, %f1, %f1759;
	@%p594 bra 	$L__BB0_7026;
	add.s64 	%rd1178, %rd1, %rd5;
	mov.b32 	%r892, 1142046720;
	st.global.u32 	[%rd1178], %r892;
	bra.uni 	$L__BB0_8192;
$L__BB0_7026:
	add.s64 	%rd1176, %rd1, %rd5;
	mov.b32 	%r891, 1142030336;
	st.global.u32 	[%rd1176], %r891;
	bra.uni 	$L__BB0_8192;
$L__BB0_7027:
	add.s32 	%r878, %r2, 579;
	cvt.rn.f32.s32 	%f1760, %r878;
	setp.leu.f32 	%p585, %f1, %f1760;
	@%p585 bra 	$L__BB0_7035;
	add.s32 	%r884, %r2, 581;
	cvt.rn.f32.s32 	%f1761, %r884;
	setp.leu.f32 	%p589, %f1, %f1761;
	@%p589 bra 	$L__BB0_7032;
	setp.neu.f32 	%p591, %f1, %f1756;
	@%p591 bra 	$L__BB0_7031;
	add.s64 	%rd1174, %rd1, %rd5;
	mov.b32 	%r888, 1142013952;
	st.global.u32 	[%rd1174], %r888;
	bra.uni 	$L__BB0_8192;
$L__BB0_7031:
	add.s64 	%rd1172, %rd1, %rd5;
	mov.b32 	%r887, 1141997568;
	st.global.u32 	[%rd1172], %r887;
	bra.uni 	$L__BB0_8192;
$L__BB0_7032:
	setp.neu.f32 	%p590, %f1, %f1761;
	@%p590 bra 	$L__BB0_7034;
	add.s64 	%rd1170, %rd1, %rd5;
	mov.b32 	%r886, 1141981184;
	st.global.u32 	[%rd1170], %r886;
	bra.uni 	$L__BB0_8192;
$L__BB0_7034:
	add.s64 	%rd1168, %rd1, %rd5;
	mov.b32 	%r885, 1141964800;
	st.global.u32 	[%rd1168], %r885;
	bra.uni 	$L__BB0_8192;
$L__BB0_7035:
	add.s32 	%r879, %r2, 577;
	cvt.rn.f32.s32 	%f1762, %r879;
	setp.leu.f32 	%p586, %f1, %f1762;
	@%p586 bra 	$L__BB0_7039;
	setp.neu.f32 	%p588, %f1, %f1760;
	@%p588 bra 	$L__BB0_7038;
	add.s64 	%rd1166, %rd1, %rd5;
	mov.b32 	%r883, 1141948416;
	st.global.u32 	[%rd1166], %r883;
	bra.uni 	$L__BB0_8192;
$L__BB0_7038:
	add.s64 	%rd1164, %rd1, %rd5;
	mov.b32 	%r882, 1141932032;
	st.global.u32 	[%rd1164], %r882;
	bra.uni 	$L__BB0_8192;
$L__BB0_7039:
	setp.neu.f32 	%p587, %f1, %f1762;
	@%p587 bra 	$L__BB0_7041;
	add.s64 	%rd1162, %rd1, %rd5;
	mov.b32 	%r881, 1141915648;
	st.global.u32 	[%rd1162], %r881;
	bra.uni 	$L__BB0_8192;
$L__BB0_7041:
	add.s64 	%rd1160, %rd1, %rd5;
	mov.b32 	%r880, 1141899264;
	st.global.u32 	[%rd1160], %r880;
	bra.uni 	$L__BB0_8192;
$L__BB0_7042:
	add.s32 	%r780, %r2, 543;
	cvt.rn.f32.s32 	%f1763, %r780;
	setp.leu.f32 	%p519, %f1, %f1763;
	@%p519 bra 	$L__BB0_7106;
	add.s32 	%r828, %r2, 559;
	cvt.rn.f32.s32 	%f1764, %r828;
	setp.leu.f32 	%p551, %f1, %f1764;
	@%p551 bra 	$L__BB0_7075;
	add.s32 	%r852, %r2, 567;
	cvt.rn.f32.s32 	%f1765, %r852;
	setp.leu.f32 	%p567, %f1, %f1765;
	@%p567 bra 	$L__BB0_7060;
	add.s32 	%r864, %r2, 571;
	cvt.rn.f32.s32 	%f1766, %r864;
	setp.leu.f32 	%p575, %f1, %f1766;
	@%p575 bra 	$L__BB0_7053;
	add.s32 	%r870, %r2, 573;
	cvt.rn.f32.s32 	%f1767, %r870;
	setp.leu.f32 	%p579, %f1, %f1767;
	@%p579 bra 	$L__BB0_7050;
	setp.neu.f32 	%p581, %f1, %f1731;
	@%p581 bra 	$L__BB0_7049;
	add.s64 	%rd1158, %rd1, %rd5;
	mov.b32 	%r874, 1141882880;
	st.global.u32 	[%rd1158], %r874;
	bra.uni 	$L__BB0_8192;
$L__BB0_7049:
	add.s64 	%rd1156, %rd1, %rd5;
	mov.b32 	%r873, 1141866496;
	st.global.u32 	[%rd1156], %r873;
	bra.uni 	$L__BB0_8192;
$L__BB0_7050:
	setp.neu.f32 	%p580, %f1, %f1767;
	@%p580 bra 	$L__BB0_7052;
	add.s64 	%rd1154, %rd1, %rd5;
	mov.b32 	%r872, 1141850112;
	st.global.u32 	[%rd1154], %r872;
	bra.uni 	$L__BB0_8192;
$L__BB0_7052:
	add.s64 	%rd1152, %rd1, %rd5;
	mov.b32 	%r871, 1141833728;
	st.global.u32 	[%rd1152], %r871;
	bra.uni 	$L__BB0_8192;
$L__BB0_7053:
	add.s32 	%r865, %r2, 569;
	cvt.rn.f32.s32 	%f1768, %r865;
	setp.leu.f32 	%p576, %f1, %f1768;
	@%p576 bra 	$L__BB0_7057;
	setp.neu.f32 	%p578, %f1, %f1766;
	@%p578 bra 	$L__BB0_7056;
	add.s64 	%rd1150, %rd1, %rd5;
	mov.b32 	%r869, 1141817344;
	st.global.u32 	[%rd1150], %r869;
	bra.uni 	$L__BB0_8192;
$L__BB0_7056:
	add.s64 	%rd1148, %rd1, %rd5;
	mov.b32 	%r868, 1141800960;
	st.global.u32 	[%rd1148], %r868;
	bra.uni 	$L__BB0_8192;
$L__BB0_7057:
	setp.neu.f32 	%p577, %f1, %f1768;
	@%p577 bra 	$L__BB0_7059;
	add.s64 	%rd1146, %rd1, %rd5;
	mov.b32 	%r867, 1141784576;
	st.global.u32 	[%rd1146], %r867;
	bra.uni 	$L__BB0_8192;
$L__BB0_7059:
	add.s64 	%rd1144, %rd1, %rd5;
	mov.b32 	%r866, 1141768192;
	st.global.u32 	[%rd1144], %r866;
	bra.uni 	$L__BB0_8192;
$L__BB0_7060:
	add.s32 	%r853, %r2, 563;
	cvt.rn.f32.s32 	%f1769, %r853;
	setp.leu.f32 	%p568, %f1, %f1769;
	@%p568 bra 	$L__BB0_7068;
	add.s32 	%r859, %r2, 565;
	cvt.rn.f32.s32 	%f1770, %r859;
	setp.leu.f32 	%p572, %f1, %f1770;
	@%p572 bra 	$L__BB0_7065;
	setp.neu.f32 	%p574, %f1, %f1765;
	@%p574 bra 	$L__BB0_7064;
	add.s64 	%rd1142, %rd1, %rd5;
	mov.b32 	%r863, 1141751808;
	st.global.u32 	[%rd1142], %r863;
	bra.uni 	$L__BB0_8192;
$L__BB0_7064:
	add.s64 	%rd1140, %rd1, %rd5;
	mov.b32 	%r862, 1141735424;
	st.global.u32 	[%rd1140], %r862;
	bra.uni 	$L__BB0_8192;
$L__BB0_7065:
	setp.neu.f32 	%p573, %f1, %f1770;
	@%p573 bra 	$L__BB0_7067;
	add.s64 	%rd1138, %rd1, %rd5;
	mov.b32 	%r861, 1141719040;
	st.global.u32 	[%rd1138], %r861;
	bra.uni 	$L__BB0_8192;
$L__BB0_7067:
	add.s64 	%rd1136, %rd1, %rd5;
	mov.b32 	%r860, 1141702656;
	st.global.u32 	[%rd1136], %r860;
	bra.uni 	$L__BB0_8192;
$L__BB0_7068:
	add.s32 	%r854, %r2, 561;
	cvt.rn.f32.s32 	%f1771, %r854;
	setp.leu.f32 	%p569, %f1, %f1771;
	@%p569 bra 	$L__BB0_7072;
	setp.neu.f32 	%p571, %f1, %f1769;
	@%p571 bra 	$L__BB0_7071;
	add.s64 	%rd1134, %rd1, %rd5;
	mov.b32 	%r858, 1141686272;
	st.global.u32 	[%rd1134], %r858;
	bra.uni 	$L__BB0_8192;
$L__BB0_7071:
	add.s64 	%rd1132, %rd1, %rd5;
	mov.b32 	%r857, 1141669888;
	st.global.u32 	[%rd1132], %r857;
	bra.uni 	$L__BB0_8192;
$L__BB0_7072:
	setp.neu.f32 	%p570, %f1, %f1771;
	@%p570 bra 	$L__BB0_7074;
	add.s64 	%rd1130, %rd1, %rd5;
	mov.b32 	%r856, 1141653504;
	st.global.u32 	[%rd1130], %r856;
	bra.uni 	$L__BB0_8192;
$L__BB0_7074:
	add.s64 	%rd1128, %rd1, %rd5;
	mov.b32 	%r855, 1141637120;
	st.global.u32 	[%rd1128], %r855;
	bra.uni 	$L__BB0_8192;
$L__BB0_7075:
	add.s32 	%r829, %r2, 551;
	cvt.rn.f32.s32 	%f1772, %r829;
	setp.leu.f32 	%p552, %f1, %f1772;
	@%p552 bra 	$L__BB0_7091;
	add.s32 	%r841, %r2, 555;
	cvt.rn.f32.s32 	%f1773, %r841;
	setp.leu.f32 	%p560, %f1, %f1773;
	@%p560 bra 	$L__BB0_7084;
	add.s32 	%r847, %r2, 557;
	cvt.rn.f32.s32 	%f1774, %r847;
	setp.leu.f32 	%p564, %f1, %f1774;
	@%p564 bra 	$L__BB0_7081;
	setp.neu.f32 	%p566, %f1, %f1764;
	@%p566 bra 	$L__BB0_7080;
	add.s64 	%rd1126, %rd1, %rd5;
	mov.b32 	%r851, 1141620736;
	st.global.u32 	[%rd1126], %r851;
	bra.uni 	$L__BB0_8192;
$L__BB0_7080:
	add.s64 	%rd1124, %rd1, %rd5;
	mov.b32 	%r850, 1141604352;
	st.global.u32 	[%rd1124], %r850;
	bra.uni 	$L__BB0_8192;
$L__BB0_7081:
	setp.neu.f32 	%p565, %f1, %f1774;
	@%p565 bra 	$L__BB0_7083;
	add.s64 	%rd1122, %rd1, %rd5;
	mov.b32 	%r849, 1141587968;
	st.global.u32 	[%rd1122], %r849;
	bra.uni 	$L__BB0_8192;
$L__BB0_7083:
	add.s64 	%rd1120, %rd1, %rd5;
	mov.b32 	%r848, 1141571584;
	st.global.u32 	[%rd1120], %r848;
	bra.uni 	$L__BB0_8192;
$L__BB0_7084:
	add.s32 	%r842, %r2, 553;
	cvt.rn.f32.s32 	%f1775, %r842;
	setp.leu.f32 	%p561, %f1, %f1775;
	@%p561 bra 	$L__BB0_7088;
	setp.neu.f32 	%p563, %f1, %f1773;
	@%p563 bra 	$L__BB0_7087;
	add.s64 	%rd1118, %rd1, %rd5;
	mov.b32 	%r846, 1141555200;
	st.global.u32 	[%rd1118], %r846;
	bra.uni 	$L__BB0_8192;
$L__BB0_7087:
	add.s64 	%rd1116, %rd1, %rd5;
	mov.b32 	%r845, 1141538816;
	st.global.u32 	[%rd1116], %r845;
	bra.uni 	$L__BB0_8192;
$L__BB0_7088:
	setp.neu.f32 	%p562, %f1, %f1775;
	@%p562 bra 	$L__BB0_7090;
	add.s64 	%rd1114, %rd1, %rd5;
	mov.b32 	%r844, 1141522432;
	st.global.u32 	[%rd1114], %r844;
	bra.uni 	$L__BB0_8192;
$L__BB0_7090:
	add.s64 	%rd1112, %rd1, %rd5;
	mov.b32 	%r843, 1141506048;
	st.global.u32 	[%rd1112], %r843;
	bra.uni 	$L__BB0_8192;
$L__BB0_7091:
	add.s32 	%r830, %r2, 547;
	cvt.rn.f32.s32 	%f1776, %r830;
	setp.leu.f32 	%p553, %f1, %f1776;
	@%p553 bra 	$L__BB0_7099;
	add.s32 	%r836, %r2, 549;
	cvt.rn.f32.s32 	%f1777, %r836;
	setp.leu.f32 	%p557, %f1, %f1777;
	@%p557 bra 	$L__BB0_7096;
	setp.neu.f32 	%p559, %f1, %f1772;
	@%p559 bra 	$L__BB0_7095;
	add.s64 	%rd1110, %rd1, %rd5;
	mov.b32 	%r840, 1141489664;
	st.global.u32 	[%rd1110], %r840;
	bra.uni 	$L__BB0_8192;
$L__BB0_7095:
	add.s64 	%rd1108, %rd1, %rd5;
	mov.b32 	%r839, 1141473280;
	st.global.u32 	[%rd1108], %r839;
	bra.uni 	$L__BB0_8192;
$L__BB0_7096:
	setp.neu.f32 	%p558, %f1, %f1777;
	@%p558 bra 	$L__BB0_7098;
	add.s64 	%rd1106, %rd1, %rd5;
	mov.b32 	%r838, 1141456896;
	st.global.u32 	[%rd1106], %r838;
	bra.uni 	$L__BB0_8192;
$L__BB0_7098:
	add.s64 	%rd1104, %rd1, %rd5;
	mov.b32 	%r837, 1141440512;
	st.global.u32 	[%rd1104], %r837;
	bra.uni 	$L__BB0_8192;
$L__BB0_7099:
	add.s32 	%r831, %r2, 545;
	cvt.rn.f32.s32 	%f1778, %r831;
	setp.leu.f32 	%p554, %f1, %f1778;
	@%p554 bra 	$L__BB0_7103;
	setp.neu.f32 	%p556, %f1, %f1776;
	@%p556 bra 	$L__BB0_7102;
	add.s64 	%rd1102, %rd1, %rd5;
	mov.b32 	%r835, 1141424128;
	st.global.u32 	[%rd1102], %r835;
	bra.uni 	$L__BB0_8192;
$L__BB0_7102:
	add.s64 	%rd1100, %rd1, %rd5;
	mov.b32 	%r834, 1141407744;
	st.global.u32 	[%rd1100], %r834;
	bra.uni 	$L__BB0_8192;
$L__BB0_7103:
	setp.neu.f32 	%p555, %f1, %f1778;
	@%p555 bra 	$L__BB0_7105;
	add.s64 	%rd1098, %rd1, %rd5;
	mov.b32 	%r833, 1141391360;
	st.global.u32 	[%rd1098], %r833;
	bra.uni 	$L__BB0_8192;
$L__BB0_7105:
	add.s64 	%rd1096, %rd1, %rd5;
	mov.b32 	%r832, 1141374976;
	st.global.u32 	[%rd1096], %r832;
	bra.uni 	$L__BB0_8192;
$L__BB0_7106:
	add.s32 	%r781, %r2, 527;
	cvt.rn.f32.s32 	%f1779, %r781;
	setp.leu.f32 	%p520, %f1, %f1779;
	@%p520 bra 	$L__BB0_7138;
	add.s32 	%r805, %r2, 535;
	cvt.rn.f32.s32 	%f1780, %r805;
	setp.leu.f32 	%p536, %f1, %f1780;
	@%p536 bra 	$L__BB0_7123;
	add.s32 	%r817, %r2, 539;
	cvt.rn.f32.s32 	%f1781, %r817;
	setp.leu.f32 	%p544, %f1, %f1781;
	@%p544 bra 	$L__BB0_7116;
	add.s32 	%r823, %r2, 541;
	cvt.rn.f32.s32 	%f1782, %r823;
	setp.leu.f32 	%p548, %f1, %f1782;
	@%p548 bra 	$L__BB0_7113;
	setp.neu.f32 	%p550, %f1, %f1763;
	@%p550 bra 	$L__BB0_7112;
	add.s64 	%rd1094, %rd1, %rd5;
	mov.b32 	%r827, 1141358592;
	st.global.u32 	[%rd1094], %r827;
	bra.uni 	$L__BB0_8192;
$L__BB0_7112:
	add.s64 	%rd1092, %rd1, %rd5;
	mov.b32 	%r826, 1141342208;
	st.global.u32 	[%rd1092], %r826;
	bra.uni 	$L__BB0_8192;
$L__BB0_7113:
	setp.neu.f32 	%p549, %f1, %f1782;
	@%p549 bra 	$L__BB0_7115;
	add.s64 	%rd1090, %rd1, %rd5;
	mov.b32 	%r825, 1141325824;
	st.global.u32 	[%rd1090], %r825;
	bra.uni 	$L__BB0_8192;
$L__BB0_7115:
	add.s64 	%rd1088, %rd1, %rd5;
	mov.b32 	%r824, 1141309440;
	st.global.u32 	[%rd1088], %r824;
	bra.uni 	$L__BB0_8192;
$L__BB0_7116:
	add.s32 	%r818, %r2, 537;
	cvt.rn.f32.s32 	%f1783, %r818;
	setp.leu.f32 	%p545, %f1, %f1783;
	@%p545 bra 	$L__BB0_7120;
	setp.neu.f32 	%p547, %f1, %f1781;
	@%p547 bra 	$L__BB0_7119;
	add.s64 	%rd1086, %rd1, %rd5;
	mov.b32 	%r822, 1141293056;
	st.global.u32 	[%rd1086], %r822;
	bra.uni 	$L__BB0_8192;
$L__BB0_7119:
	add.s64 	%rd1084, %rd1, %rd5;
	mov.b32 	%r821, 1141276672;
	st.global.u32 	[%rd1084], %r821;
	bra.uni 	$L__BB0_8192;
$L__BB0_7120:
	setp.neu.f32 	%p546, %f1, %f1783;
	@%p546 bra 	$L__BB0_7122;
	add.s64 	%rd1082, %rd1, %rd5;
	mov.b32 	%r820, 1141260288;
	st.global.u32 	[%rd1082], %r820;
	bra.uni 	$L__BB0_8192;
$L__BB0_7122:
	add.s64 	%rd1080, %rd1, %rd5;
	mov.b32 	%r819, 1141243904;
	st.global.u32 	[%rd1080], %r819;
	bra.uni 	$L__BB0_8192;
$L__BB0_7123:
	add.s32 	%r806, %r2, 531;
	cvt.rn.f32.s32 	%f1784, %r806;
	setp.leu.f32 	%p537, %f1, %f1784;
	@%p537 bra 	$L__BB0_7131;
	add.s32 	%r812, %r2, 533;
	cvt.rn.f32.s32 	%f1785, %r812;
	setp.leu.f32 	%p541, %f1, %f1785;
	@%p541 bra 	$L__BB0_7128;
	setp.neu.f32 	%p543, %f1, %f1780;
	@%p543 bra 	$L__BB0_7127;
	add.s64 	%rd1078, %rd1, %rd5;
	mov.b32 	%r816, 1141227520;
	st.global.u32 	[%rd1078], %r816;
	bra.uni 	$L__BB0_8192;
$L__BB0_7127:
	add.s64 	%rd1076, %rd1, %rd5;
	mov.b32 	%r815, 1141211136;
	st.global.u32 	[%rd1076], %r815;
	bra.uni 	$L__BB0_8192;
$L__BB0_7128:
	setp.neu.f32 	%p542, %f1, %f1785;
	@%p542 bra 	$L__BB0_7130;
	add.s64 	%rd1074, %rd1, %rd5;
	mov.b32 	%r814, 1141194752;
	st.global.u32 	[%rd1074], %r814;
	bra.uni 	$L__BB0_8192;
$L__BB0_7130:
	add.s64 	%rd1072, %rd1, %rd5;
	mov.b32 	%r813, 1141178368;
	st.global.u32 	[%rd1072], %r813;
	bra.uni 	$L__BB0_8192;
$L__BB0_7131:
	add.s32 	%r807, %r2, 529;
	cvt.rn.f32.s32 	%f1786, %r807;
	setp.leu.f32 	%p538, %f1, %f1786;
	@%p538 bra 	$L__BB0_7135;
	setp.neu.f32 	%p540, %f1, %f1784;
	@%p540 bra 	$L__BB0_7134;
	add.s64 	%rd1070, %rd1, %rd5;
	mov.b32 	%r811, 1141161984;
	st.global.u32 	[%rd1070], %r811;
	bra.uni 	$L__BB0_8192;
$L__BB0_7134:
	add.s64 	%rd1068, %rd1, %rd5;
	mov.b32 	%r810, 1141145600;
	st.global.u32 	[%rd1068], %r810;
	bra.uni 	$L__BB0_8192;
$L__BB0_7135:
	setp.neu.f32 	%p539, %f1, %f1786;
	@%p539 bra 	$L__BB0_7137;
	add.s64 	%rd1066, %rd1, %rd5;
	mov.b32 	%r809, 1141129216;
	st.global.u32 	[%rd1066], %r809;
	bra.uni 	$L__BB0_8192;
$L__BB0_7137:
	add.s64 	%rd1064, %rd1, %rd5;
	mov.b32 	%r808, 1141112832;
	st.global.u32 	[%rd1064], %r808;
	bra.uni 	$L__BB0_8192;
$L__BB0_7138:
	add.s32 	%r782, %r2, 519;
	cvt.rn.f32.s32 	%f1787, %r782;
	setp.leu.f32 	%p521, %f1, %f1787;
	@%p521 bra 	$L__BB0_7154;
	add.s32 	%r794, %r2, 523;
	cvt.rn.f32.s32 	%f1788, %r794;
	setp.leu.f32 	%p529, %f1, %f1788;
	@%p529 bra 	$L__BB0_7147;
	add.s32 	%r800, %r2, 525;
	cvt.rn.f32.s32 	%f1789, %r800;
	setp.leu.f32 	%p533, %f1, %f1789;
	@%p533 bra 	$L__BB0_7144;
	setp.neu.f32 	%p535, %f1, %f1779;
	@%p535 bra 	$L__BB0_7143;
	add.s64 	%rd1062, %rd1, %rd5;
	mov.b32 	%r804, 1141096448;
	st.global.u32 	[%rd1062], %r804;
	bra.uni 	$L__BB0_8192;
$L__BB0_7143:
	add.s64 	%rd1060, %rd1, %rd5;
	mov.b32 	%r803, 1141080064;
	st.global.u32 	[%rd1060], %r803;
	bra.uni 	$L__BB0_8192;
$L__BB0_7144:
	setp.neu.f32 	%p534, %f1, %f1789;
	@%p534 bra 	$L__BB0_7146;
	add.s64 	%rd1058, %rd1, %rd5;
	mov.b32 	%r802, 1141063680;
	st.global.u32 	[%rd1058], %r802;
	bra.uni 	$L__BB0_8192;
$L__BB0_7146:
	add.s64 	%rd1056, %rd1, %rd5;
	mov.b32 	%r801, 1141047296;
	st.global.u32 	[%rd1056], %r801;
	bra.uni 	$L__BB0_8192;
$L__BB0_7147:
	add.s32 	%r795, %r2, 521;
	cvt.rn.f32.s32 	%f1790, %r795;
	setp.leu.f32 	%p530, %f1, %f1790;
	@%p530 bra 	$L__BB0_7151;
	setp.neu.f32 	%p532, %f1, %f1788;
	@%p532 bra 	$L__BB0_7150;
	add.s64 	%rd1054, %rd1, %rd5;
	mov.b32 	%r799, 1141030912;
	st.global.u32 	[%rd1054], %r799;
	bra.uni 	$L__BB0_8192;
$L__BB0_7150:
	add.s64 	%rd1052, %rd1, %rd5;
	mov.b32 	%r798, 1141014528;
	st.global.u32 	[%rd1052], %r798;
	bra.uni 	$L__BB0_8192;
$L__BB0_7151:
	setp.neu.f32 	%p531, %f1, %f1790;
	@%p531 bra 	$L__BB0_7153;
	add.s64 	%rd1050, %rd1, %rd5;
	mov.b32 	%r797, 1140998144;
	st.global.u32 	[%rd1050], %r797;
	bra.uni 	$L__BB0_8192;
$L__BB0_7153:
	add.s64 	%rd1048, %rd1, %rd5;
	mov.b32 	%r796, 1140981760;
	st.global.u32 	[%rd1048], %r796;
	bra.uni 	$L__BB0_8192;
$L__BB0_7154:
	add.s32 	%r783, %r2, 515;
	cvt.rn.f32.s32 	%f1791, %r783;
	setp.leu.f32 	%p522, %f1, %f1791;
	@%p522 bra 	$L__BB0_7162;
	add.s32 	%r789, %r2, 517;
	cvt.rn.f32.s32 	%f1792, %r789;
	setp.leu.f32 	%p526, %f1, %f1792;
	@%p526 bra 	$L__BB0_7159;
	setp.neu.f32 	%p528, %f1, %f1787;
	@%p528 bra 	$L__BB0_7158;
	add.s64 	%rd1046, %rd1, %rd5;
	mov.b32 	%r793, 1140965376;
	st.global.u32 	[%rd1046], %r793;
	bra.uni 	$L__BB0_8192;
$L__BB0_7158:
	add.s64 	%rd1044, %rd1, %rd5;
	mov.b32 	%r792, 1140948992;
	st.global.u32 	[%rd1044], %r792;
	bra.uni 	$L__BB0_8192;
$L__BB0_7159:
	setp.neu.f32 	%p527, %f1, %f1792;
	@%p527 bra 	$L__BB0_7161;
	add.s64 	%rd1042, %rd1, %rd5;
	mov.b32 	%r791, 1140932608;
	st.global.u32 	[%rd1042], %r791;
	bra.uni 	$L__BB0_8192;
$L__BB0_7161:
	add.s64 	%rd1040, %rd1, %rd5;
	mov.b32 	%r790, 1140916224;
	st.global.u32 	[%rd1040], %r790;
	bra.uni 	$L__BB0_8192;
$L__BB0_7162:
	add.s32 	%r784, %r2, 513;
	cvt.rn.f32.s32 	%f1793, %r784;
	setp.leu.f32 	%p523, %f1, %f1793;
	@%p523 bra 	$L__BB0_7166;
	setp.neu.f32 	%p525, %f1, %f1791;
	@%p525 bra 	$L__BB0_7165;
	add.s64 	%rd1038, %rd1, %rd5;
	mov.b32 	%r788, 1140899840;
	st.global.u32 	[%rd1038], %r788;
	bra.uni 	$L__BB0_8192;
$L__BB0_7165:
	add.s64 	%rd1036, %rd1, %rd5;
	mov.b32 	%r787, 1140883456;
	st.global.u32 	[%rd1036], %r787;
	bra.uni 	$L__BB0_8192;
$L__BB0_7166:
	setp.neu.f32 	%p524, %f1, %f1793;
	@%p524 bra 	$L__BB0_7168;
	add.s64 	%rd1034, %rd1, %rd5;
	mov.b32 	%r786, 1140867072;
	st.global.u32 	[%rd1034], %r786;
	bra.uni 	$L__BB0_8192;
$L__BB0_7168:
	add.s64 	%rd1032, %rd1, %rd5;
	mov.b32 	%r785, 1140850688;
	st.global.u32 	[%rd1032], %r785;
	bra.uni 	$L__BB0_8192;
$L__BB0_7169:
	add.s32 	%r10, %r2, 255;
	cvt.rn.f32.s32 	%f1794, %r10;
	setp.leu.f32 	%p5, %f1, %f1794;
	@%p5 bra 	$L__BB0_7681;
	add.s32 	%r394, %r2, 383;
	cvt.rn.f32.s32 	%f1795, %r394;
	setp.leu.f32 	%p261, %f1, %f1795;
	@%p261 bra 	$L__BB0_7426;
	add.s32 	%r586, %r2, 447;
	cvt.rn.f32.s32 	%f1796, %r586;
	setp.leu.f32 	%p389, %f1, %f1796;
	@%p389 bra 	$L__BB0_7299;
	add.s32 	%r682, %r2, 479;
	cvt.rn.f32.s32 	%f1797, %r682;
	setp.leu.f32 	%p453, %f1, %f1797;
	@%p453 bra 	$L__BB0_7236;
	add.s32 	%r730, %r2, 495;
	cvt.rn.f32.s32 	%f1798, %r730;
	setp.leu.f32 	%p485, %f1, %f1798;
	@%p485 bra 	$L__BB0_7205;
	add.s32 	%r754, %r2, 503;
	cvt.rn.f32.s32 	%f1799, %r754;
	setp.leu.f32 	%p501, %f1, %f1799;
	@%p501 bra 	$L__BB0_7190;
	add.s32 	%r766, %r2, 507;
	cvt.rn.f32.s32 	%f1800, %r766;
	setp.leu.f32 	%p509, %f1, %f1800;
	@%p509 bra 	$L__BB0_7183;
	add.s32 	%r772, %r2, 509;
	cvt.rn.f32.s32 	%f1801, %r772;
	setp.leu.f32 	%p513, %f1, %f1801;
	@%p513 bra 	$L__BB0_7180;
	setp.neu.f32 	%p515, %f1, %f1538;
	@%p515 bra 	$L__BB0_7179;
	add.s64 	%rd1030, %rd1, %rd5;
	mov.b32 	%r776, 1140817920;
	st.global.u32 	[%rd1030], %r776;
	bra.uni 	$L__BB0_8192;
$L__BB0_7179:
	add.s64 	%rd1028, %rd1, %rd5;
	mov.b32 	%r775, 1140785152;
	st.global.u32 	[%rd1028], %r775;
	bra.uni 	$L__BB0_8192;
$L__BB0_7180:
	setp.neu.f32 	%p514, %f1, %f1801;
	@%p514 bra 	$L__BB0_7182;
	add.s64 	%rd1026, %rd1, %rd5;
	mov.b32 	%r774, 1140752384;
	st.global.u32 	[%rd1026], %r774;
	bra.uni 	$L__BB0_8192;
$L__BB0_7182:
	add.s64 	%rd1024, %rd1, %rd5;
	mov.b32 	%r773, 1140719616;
	st.global.u32 	[%rd1024], %r773;
	bra.uni 	$L__BB0_8192;
$L__BB0_7183:
	add.s32 	%r767, %r2, 505;
	cvt.rn.f32.s32 	%f1802, %r767;
	setp.leu.f32 	%p510, %f1, %f1802;
	@%p510 bra 	$L__BB0_7187;
	setp.neu.f32 	%p512, %f1, %f1800;
	@%p512 bra 	$L__BB0_7186;
	add.s64 	%rd1022, %rd1, %rd5;
	mov.b32 	%r771, 1140686848;
	st.global.u32 	[%rd1022], %r771;
	bra.uni 	$L__BB0_8192;
$L__BB0_7186:
	add.s64 	%rd1020, %rd1, %rd5;
	mov.b32 	%r770, 1140654080;
	st.global.u32 	[%rd1020], %r770;
	bra.uni 	$L__BB0_8192;
$L__BB0_7187:
	setp.neu.f32 	%p511, %f1, %f1802;
	@%p511 bra 	$L__BB0_7189;
	add.s64 	%rd1018, %rd1, %rd5;
	mov.b32 	%r769, 1140621312;
	st.global.u32 	[%rd1018], %r769;
	bra.uni 	$L__BB0_8192;
$L__BB0_7189:
	add.s64 	%rd1016, %rd1, %rd5;
	mov.b32 	%r768, 1140588544;
	st.global.u32 	[%rd1016], %r768;
	bra.uni 	$L__BB0_8192;
$L__BB0_7190:
	add.s32 	%r755, %r2, 499;
	cvt.rn.f32.s32 	%f1803, %r755;
	setp.leu.f32 	%p502, %f1, %f1803;
	@%p502 bra 	$L__BB0_7198;
	add.s32 	%r761, %r2, 501;
	cvt.rn.f32.s32 	%f1804, %r761;
	setp.leu.f32 	%p506, %f1, %f1804;
	@%p506 bra 	$L__BB0_7195;
	setp.neu.f32 	%p508, %f1, %f1799;
	@%p508 bra 	$L__BB0_7194;
	add.s64 	%rd1014, %rd1, %rd5;
	mov.b32 	%r765, 1140555776;
	st.global.u32 	[%rd1014], %r765;
	bra.uni 	$L__BB0_8192;
$L__BB0_7194:
	add.s64 	%rd1012, %rd1, %rd5;
	mov.b32 	%r764, 1140523008;
	st.global.u32 	[%rd1012], %r764;
	bra.uni 	$L__BB0_8192;
$L__BB0_7195:
	setp.neu.f32 	%p507, %f1, %f1804;
	@%p507 bra 	$L__BB0_7197;
	add.s64 	%rd1010, %rd1, %rd5;
	mov.b32 	%r763, 1140490240;
	st.global.u32 	[%rd1010], %r763;
	bra.uni 	$L__BB0_8192;
$L__BB0_7197:
	add.s64 	%rd1008, %rd1, %rd5;
	mov.b32 	%r762, 1140457472;
	st.global.u32 	[%rd1008], %r762;
	bra.uni 	$L__BB0_8192;
$L__BB0_7198:
	add.s32 	%r756, %r2, 497;
	cvt.rn.f32.s32 	%f1805, %r756;
	setp.leu.f32 	%p503, %f1, %f1805;
	@%p503 bra 	$L__BB0_7202;
	setp.neu.f32 	%p505, %f1, %f1803;
	@%p505 bra 	$L__BB0_7201;
	add.s64 	%rd1006, %rd1, %rd5;
	mov.b32 	%r760, 1140424704;
	st.global.u32 	[%rd1006], %r760;
	bra.uni 	$L__BB0_8192;
$L__BB0_7201:
	add.s64 	%rd1004, %rd1, %rd5;
	mov.b32 	%r759, 1140391936;
	st.global.u32 	[%rd1004], %r759;
	bra.uni 	$L__BB0_8192;
$L__BB0_7202:
	setp.neu.f32 	%p504, %f1, %f1805;
	@%p504 bra 	$L__BB0_7204;
	add.s64 	%rd1002, %rd1, %rd5;
	mov.b32 	%r758, 1140359168;
	st.global.u32 	[%rd1002], %r758;
	bra.uni 	$L__BB0_8192;
$L__BB0_7204:
	add.s64 	%rd1000, %rd1, %rd5;
	mov.b32 	%r757, 1140326400;
	st.global.u32 	[%rd1000], %r757;
	bra.uni 	$L__BB0_8192;
$L__BB0_7205:
	add.s32 	%r731, %r2, 487;
	cvt.rn.f32.s32 	%f1806, %r731;
	setp.leu.f32 	%p486, %f1, %f1806;
	@%p486 bra 	$L__BB0_7221;
	add.s32 	%r743, %r2, 491;
	cvt.rn.f32.s32 	%f1807, %r743;
	setp.leu.f32 	%p494, %f1, %f1807;
	@%p494 bra 	$L__BB0_7214;
	add.s32 	%r749, %r2, 493;
	cvt.rn.f32.s32 	%f1808, %r749;
	setp.leu.f32 	%p498, %f1, %f1808;
	@%p498 bra 	$L__BB0_7211;
	setp.neu.f32 	%p500, %f1, %f1798;
	@%p500 bra 	$L__BB0_7210;
	add.s64 	%rd998, %rd1, %rd5;
	mov.b32 	%r753, 1140293632;
	st.global.u32 	[%rd998], %r753;
	bra.uni 	$L__BB0_8192;
$L__BB0_7210:
	add.s64 	%rd996, %rd1, %rd5;
	mov.b32 	%r752, 1140260864;
	st.global.u32 	[%rd996], %r752;
	bra.uni 	$L__BB0_8192;
$L__BB0_7211:
	setp.neu.f32 	%p499, %f1, %f1808;
	@%p499 bra 	$L__BB0_7213;
	add.s64 	%rd994, %rd1, %rd5;
	mov.b32 	%r751, 1140228096;
	st.global.u32 	[%rd994], %r751;
	bra.uni 	$L__BB0_8192;
$L__BB0_7213:
	add.s64 	%rd992, %rd1, %rd5;
	mov.b32 	%r750, 1140195328;
	st.global.u32 	[%rd992], %r750;
	bra.uni 	$L__BB0_8192;
$L__BB0_7214:
	add.s32 	%r744, %r2, 489;
	cvt.rn.f32.s32 	%f1809, %r744;
	setp.leu.f32 	%p495, %f1, %f1809;
	@%p495 bra 	$L__BB0_7218;
	setp.neu.f32 	%p497, %f1, %f1807;
	@%p497 bra 	$L__BB0_7217;
	add.s64 	%rd990, %rd1, %rd5;
	mov.b32 	%r748, 1140162560;
	st.global.u32 	[%rd990], %r748;
	bra.uni 	$L__BB0_8192;
$L__BB0_7217:
	add.s64 	%rd988, %rd1, %rd5;
	mov.b32 	%r747, 1140129792;
	st.global.u32 	[%rd988], %r747;
	bra.uni 	$L__BB0_8192;
$L__BB0_7218:
	setp.neu.f32 	%p496, %f1, %f1809;
	@%p496 bra 	$L__BB0_7220;
	add.s64 	%rd986, %rd1, %rd5;
	mov.b32 	%r746, 1140097024;
	st.global.u32 	[%rd986], %r746;
	bra.uni 	$L__BB0_8192;
$L__BB0_7220:
	add.s64 	%rd984, %rd1, %rd5;
	mov.b32 	%r745, 1140064256;
	st.global.u32 	[%rd984], %r745;
	bra.uni 	$L__BB0_8192;
$L__BB0_7221:
	add.s32 	%r732, %r2, 483;
	cvt.rn.f32.s32 	%f1810, %r732;
	setp.leu.f32 	%p487, %f1, %f1810;
	@%p487 bra 	$L__BB0_7229;
	add.s32 	%r738, %r2, 485;
	cvt.rn.f32.s32 	%f1811, %r738;
	setp.leu.f32 	%p491, %f1, %f1811;
	@%p491 bra 	$L__BB0_7226;
	setp.neu.f32 	%p493, %f1, %f1806;
	@%p493 bra 	$L__BB0_7225;
	add.s64 	%rd982, %rd1, %rd5;
	mov.b32 	%r742, 1140031488;
	st.global.u32 	[%rd982], %r742;
	bra.uni 	$L__BB0_8192;
$L__BB0_7225:
	add.s64 	%rd980, %rd1, %rd5;
	mov.b32 	%r741, 1139998720;
	st.global.u32 	[%rd980], %r741;
	bra.uni 	$L__BB0_8192;
$L__BB0_7226:
	setp.neu.f32 	%p492, %f1, %f1811;
	@%p492 bra 	$L__BB0_7228;
	add.s64 	%rd978, %rd1, %rd5;
	mov.b32 	%r740, 1139965952;
	st.global.u32 	[%rd978], %r740;
	bra.uni 	$L__BB0_8192;
$L__BB0_7228:
	add.s64 	%rd976, %rd1, %rd5;
	mov.b32 	%r739, 1139933184;
	st.global.u32 	[%rd976], %r739;
	bra.uni 	$L__BB0_8192;
$L__BB0_7229:
	add.s32 	%r733, %r2, 481;
	cvt.rn.f32.s32 	%f1812, %r733;
	setp.leu.f32 	%p488, %f1, %f1812;
	@%p488 bra 	$L__BB0_7233;
	setp.neu.f32 	%p490, %f1, %f1810;
	@%p490 bra 	$L__BB0_7232;
	add.s64 	%rd974, %rd1, %rd5;
	mov.b32 	%r737, 1139900416;
	st.global.u32 	[%rd974], %r737;
	bra.uni 	$L__BB0_8192;
$L__BB0_7232:
	add.s64 	%rd972, %rd1, %rd5;
	mov.b32 	%r736, 1139867648;
	st.global.u32 	[%rd972], %r736;
	bra.uni 	$L__BB0_8192;
$L__BB0_7233:
	setp.neu.f32 	%p489, %f1, %f1812;
	@%p489 bra 	$L__BB0_7235;
	add.s64 	%rd970, %rd1, %rd5;
	mov.b32 	%r735, 1139834880;
	st.global.u32 	[%rd970], %r735;
	bra.uni 	$L__BB0_8192;
$L__BB0_7235:
	add.s64 	%rd968, %rd1, %rd5;
	mov.b32 	%r734, 1139802112;
	st.global.u32 	[%rd968], %r734;
	bra.uni 	$L__BB0_8192;
$L__BB0_7236:
	add.s32 	%r683, %r2, 463;
	cvt.rn.f32.s32 	%f1813, %r683;
	setp.leu.f32 	%p454, %f1, %f1813;
	@%p454 bra 	$L__BB0_7268;
	add.s32 	%r707, %r2, 471;
	cvt.rn.f32.s32 	%f1814, %r707;
	setp.leu.f32 	%p470, %f1, %f1814;
	@%p470 bra 	$L__BB0_7253;
	add.s32 	%r719, %r2, 475;
	cvt.rn.f32.s32 	%f1815, %r719;
	setp.leu.f32 	%p478, %f1, %f1815;
	@%p478 bra 	$L__BB0_7246;
	add.s32 	%r725, %r2, 477;
	cvt.rn.f32.s32 	%f1816, %r725;
	setp.leu.f32 	%p482, %f1, %f1816;
	@%p482 bra 	$L__BB0_7243;
	setp.neu.f32 	%p484, %f1, %f1797;
	@%p484 bra 	$L__BB0_7242;
	add.s64 	%rd966, %rd1, %rd5;
	mov.b32 	%r729, 1139769344;
	st.global.u32 	[%rd966], %r729;
	bra.uni 	$L__BB0_8192;
$L__BB0_7242:
	add.s64 	%rd964, %rd1, %rd5;
	mov.b32 	%r728, 1139736576;
	st.global.u32 	[%rd964], %r728;
	bra.uni 	$L__BB0_8192;
$L__BB0_7243:
	setp.neu.f32 	%p483, %f1, %f1816;
	@%p483 bra 	$L__BB0_7245;
	add.s64 	%rd962, %rd1, %rd5;
	mov.b32 	%r727, 1139703808;
	st.global.u32 	[%rd962], %r727;
	bra.uni 	$L__BB0_8192;
$L__BB0_7245:
	add.s64 	%rd960, %rd1, %rd5;
	mov.b32 	%r726, 1139671040;
	st.global.u32 	[%rd960], %r726;
	bra.uni 	$L__BB0_8192;
$L__BB0_7246:
	add.s32 	%r720, %r2, 473;
	cvt.rn.f32.s32 	%f1817, %r720;
	setp.leu.f32 	%p479, %f1, %f1817;
	@%p479 bra 	$L__BB0_7250;
	setp.neu.f32 	%p481, %f1, %f1815;
	@%p481 bra 	$L__BB0_7249;
	add.s64 	%rd958, %rd1, %rd5;
	mov.b32 	%r724, 1139638272;
	st.global.u32 	[%rd958], %r724;
	bra.uni 	$L__BB0_8192;
$L__BB0_7249:
	add.s64 	%rd956, %rd1, %rd5;
	mov.b32 	%r723, 1139605504;
	st.global.u32 	[%rd956], %r723;
	bra.uni 	$L__BB0_8192;
$L__BB0_7250:
	setp.neu.f32 	%p480, %f1, %f1817;
	@%p480 bra 	$L__BB0_7252;
	add.s64 	%rd954, %rd1, %rd5;
	mov.b32 	%r722, 1139572736;
	st.global.u32 	[%rd954], %r722;
	bra.uni 	$L__BB0_8192;
$L__BB0_7252:
	add.s64 	%rd952, %rd1, %rd5;
	mov.b32 	%r721, 1139539968;
	st.global.u32 	[%rd952], %r721;
	bra.uni 	$L__BB0_8192;
$L__BB0_7253:
	add.s32 	%r708, %r2, 467;
	cvt.rn.f32.s32 	%f1818, %r708;
	setp.leu.f32 	%p471, %f1, %f1818;
	@%p471 bra 	$L__BB0_7261;
	add.s32 	%r714, %r2, 469;
	cvt.rn.f32.s32 	%f1819, %r714;
	setp.leu.f32 	%p475, %f1, %f1819;
	@%p475 bra 	$L__BB0_7258;
	setp.neu.f32 	%p477, %f1, %f1814;
	@%p477 bra 	$L__BB0_7257;
	add.s64 	%rd950, %rd1, %rd5;
	mov.b32 	%r718, 1139507200;
	st.global.u32 	[%rd950], %r718;
	bra.uni 	$L__BB0_8192;
$L__BB0_7257:
	add.s64 	%rd948, %rd1, %rd5;
	mov.b32 	%r717, 1139474432;
	st.global.u32 	[%rd948], %r717;
	bra.uni 	$L__BB0_8192;
$L__BB0_7258:
	setp.neu.f32 	%p476, %f1, %f1819;
	@%p476 bra 	$L__BB0_7260;
	add.s64 	%rd946, %rd1, %rd5;
	mov.b32 	%r716, 1139441664;
	st.global.u32 	[%rd946], %r716;
	bra.uni 	$L__BB0_8192;
$L__BB0_7260:
	add.s64 	%rd944, %rd1, %rd5;
	mov.b32 	%r715, 1139408896;
	st.global.u32 	[%rd944], %r715;
	bra.uni 	$L__BB0_8192;
$L__BB0_7261:
	add.s32 	%r709, %r2, 465;
	cvt.rn.f32.s32 	%f1820, %r709;
	setp.leu.f32 	%p472, %f1, %f1820;
	@%p472 bra 	$L__BB0_7265;
	setp.neu.f32 	%p474, %f1, %f1818;
	@%p474 bra 	$L__BB0_7264;
	add.s64 	%rd942, %rd1, %rd5;
	mov.b32 	%r713, 1139376128;
	st.global.u32 	[%rd942], %r713;
	bra.uni 	$L__BB0_8192;
$L__BB0_7264:
	add.s64 	%rd940, %rd1, %rd5;
	mov.b32 	%r712, 1139343360;
	st.global.u32 	[%rd940], %r712;
	bra.uni 	$L__BB0_8192;
$L__BB0_7265:
	setp.neu.f32 	%p473, %f1, %f1820;
	@%p473 bra 	$L__BB0_7267;
	add.s64 	%rd938, %rd1, %rd5;
	mov.b32 	%r711, 1139310592;
	st.global.u32 	[%rd938], %r711;
	bra.uni 	$L__BB0_8192;
$L__BB0_7267:
	add.s64 	%rd936, %rd1, %rd5;
	mov.b32 	%r710, 1139277824;
	st.global.u32 	[%rd936], %r710;
	bra.uni 	$L__BB0_8192;
$L__BB0_7268:
	add.s32 	%r684, %r2, 455;
	cvt.rn.f32.s32 	%f1821, %r684;
	setp.leu.f32 	%p455, %f1, %f1821;
	@%p455 bra 	$L__BB0_7284;
	add.s32 	%r696, %r2, 459;
	cvt.rn.f32.s32 	%f1822, %r696;
	setp.leu.f32 	%p463, %f1, %f1822;
	@%p463 bra 	$L__BB0_7277;
	add.s32 	%r702, %r2, 461;
	cvt.rn.f32.s32 	%f1823, %r702;
	setp.leu.f32 	%p467, %f1, %f1823;
	@%p467 bra 	$L__BB0_7274;
	setp.neu.f32 	%p469, %f1, %f1813;
	@%p469 bra 	$L__BB0_7273;
	add.s64 	%rd934, %rd1, %rd5;
	mov.b32 	%r706, 1139245056;
	st.global.u32 	[%rd934], %r706;
	bra.uni 	$L__BB0_8192;
$L__BB0_7273:
	add.s64 	%rd932, %rd1, %rd5;
	mov.b32 	%r705, 1139212288;
	st.global.u32 	[%rd932], %r705;
	bra.uni 	$L__BB0_8192;
$L__BB0_7274:
	setp.neu.f32 	%p468, %f1, %f1823;
	@%p468 bra 	$L__BB0_7276;
	add.s64 	%rd930, %rd1, %rd5;
	mov.b32 	%r704, 1139179520;
	st.global.u32 	[%rd930], %r704;
	bra.uni 	$L__BB0_8192;
$L__BB0_7276:
	add.s64 	%rd928, %rd1, %rd5;
	mov.b32 	%r703, 1139146752;
	st.global.u32 	[%rd928], %r703;
	bra.uni 	$L__BB0_8192;
$L__BB0_7277:
	add.s32 	%r697, %r2, 457;
	cvt.rn.f32.s32 	%f1824, %r697;
	setp.leu.f32 	%p464, %f1, %f1824;
	@%p464 bra 	$L__BB0_7281;
	setp.neu.f32 	%p466, %f1, %f1822;
	@%p466 bra 	$L__BB0_7280;
	add.s64 	%rd926, %rd1, %rd5;
	mov.b32 	%r701, 1139113984;
	st.global.u32 	[%rd926], %r701;
	bra.uni 	$L__BB0_8192;
$L__BB0_7280:
	add.s64 	%rd924, %rd1, %rd5;
	mov.b32 	%r700, 1139081216;
	st.global.u32 	[%rd924], %r700;
	bra.uni 	$L__BB0_8192;
$L__BB0_7281:
	setp.neu.f32 	%p465, %f1, %f1824;
	@%p465 bra 	$L__BB0_7283;
	add.s64 	%rd922, %rd1, %rd5;
	mov.b32 	%r699, 1139048448;
	st.global.u32 	[%rd922], %r699;
	bra.uni 	$L__BB0_8192;
$L__BB0_7283:
	add.s64 	%rd920, %rd1, %rd5;
	mov.b32 	%r698, 1139015680;
	st.global.u32 	[%rd920], %r698;
	bra.uni 	$L__BB0_8192;
$L__BB0_7284:
	add.s32 	%r685, %r2, 451;
	cvt.rn.f32.s32 	%f1825, %r685;
	setp.leu.f32 	%p456, %f1, %f1825;
	@%p456 bra 	$L__BB0_7292;
	add.s32 	%r691, %r2, 453;
	cvt.rn.f32.s32 	%f1826, %r691;
	setp.leu.f32 	%p460, %f1, %f1826;
	@%p460 bra 	$L__BB0_7289;
	setp.neu.f32 	%p462, %f1, %f1821;
	@%p462 bra 	$L__BB0_7288;
	add.s64 	%rd918, %rd1, %rd5;
	mov.b32 	%r695, 1138982912;
	st.global.u32 	[%rd918], %r695;
	bra.uni 	$L__BB0_8192;
$L__BB0_7288:
	add.s64 	%rd916, %rd1, %rd5;
	mov.b32 	%r694, 1138950144;
	st.global.u32 	[%rd916], %r694;
	bra.uni 	$L__BB0_8192;
$L__BB0_7289:
	setp.neu.f32 	%p461, %f1, %f1826;
	@%p461 bra 	$L__BB0_7291;
	add.s64 	%rd914, %rd1, %rd5;
	mov.b32 	%r693, 1138917376;
	st.global.u32 	[%rd914], %r693;
	bra.uni 	$L__BB0_8192;
$L__BB0_7291:
	add.s64 	%rd912, %rd1, %rd5;
	mov.b32 	%r692, 1138884608;
	st.global.u32 	[%rd912], %r692;
	bra.uni 	$L__BB0_8192;
$L__BB0_7292:
	add.s32 	%r686, %r2, 449;
	cvt.rn.f32.s32 	%f1827, %r686;
	setp.leu.f32 	%p457, %f1, %f1827;
	@%p457 bra 	$L__BB0_7296;
	setp.neu.f32 	%p459, %f1, %f1825;
	@%p459 bra 	$L__BB0_7295;
	add.s64 	%rd910, %rd1, %rd5;
	mov.b32 	%r690, 1138851840;
	st.global.u32 	[%rd910], %r690;
	bra.uni 	$L__BB0_8192;
$L__BB0_7295:
	add.s64 	%rd908, %rd1, %rd5;
	mov.b32 	%r689, 1138819072;
	st.global.u32 	[%rd908], %r689;
	bra.uni 	$L__BB0_8192;
$L__BB0_7296:
	setp.neu.f32 	%p458, %f1, %f1827;
	@%p458 bra 	$L__BB0_7298;
	add.s64 	%rd906, %rd1, %rd5;
	mov.b32 	%r688, 1138786304;
	st.global.u32 	[%rd906], %r688;
	bra.uni 	$L__BB0_8192;
$L__BB0_7298:
	add.s64 	%rd904, %rd1, %rd5;
	mov.b32 	%r687, 1138753536;
	st.global.u32 	[%rd904], %r687;
	bra.uni 	$L__BB0_8192;
$L__BB0_7299:
	add.s32 	%r587, %r2, 415;
	cvt.rn.f32.s32 	%f1828, %r587;
	setp.leu.f32 	%p390, %f1, %f1828;
	@%p390 bra 	$L__BB0_7363;
	add.s32 	%r635, %r2, 431;
	cvt.rn.f32.s32 	%f1829, %r635;
	setp.leu.f32 	%p422, %f1, %f1829;
	@%p422 bra 	$L__BB0_7332;
	add.s32 	%r659, %r2, 439;
	cvt.rn.f32.s32 	%f1830, %r659;
	setp.leu.f32 	%p438, %f1, %f1830;
	@%p438 bra 	$L__BB0_7317;
	add.s32 	%r671, %r2, 443;
	cvt.rn.f32.s32 	%f1831, %r671;
	setp.leu.f32 	%p446, %f1, %f1831;
	@%p446 bra 	$L__BB0_7310;
	add.s32 	%r677, %r2, 445;
	cvt.rn.f32.s32 	%f1832, %r677;
	setp.leu.f32 	%p450, %f1, %f1832;
	@%p450 bra 	$L__BB0_7307;
	setp.neu.f32 	%p452, %f1, %f1796;
	@%p452 bra 	$L__BB0_7306;
	add.s64 	%rd902, %rd1, %rd5;
	mov.b32 	%r681, 1138720768;
	st.global.u32 	[%rd902], %r681;
	bra.uni 	$L__BB0_8192;
$L__BB0_7306:
	add.s64 	%rd900, %rd1, %rd5;
	mov.b32 	%r680, 1138688000;
	st.global.u32 	[%rd900], %r680;
	bra.uni 	$L__BB0_8192;
$L__BB0_7307:
	setp.neu.f32 	%p451, %f1, %f1832;
	@%p451 bra 	$L__BB0_7309;
	add.s64 	%rd898, %rd1, %rd5;
	mov.b32 	%r679, 1138655232;
	st.global.u32 	[%rd898], %r679;
	bra.uni 	$L__BB0_8192;
$L__BB0_7309:
	add.s64 	%rd896, %rd1, %rd5;
	mov.b32 	%r678, 1138622464;
	st.global.u32 	[%rd896], %r678;
	bra.uni 	$L__BB0_8192;
$L__BB0_7310:
	add.s32 	%r672, %r2, 441;
	cvt.rn.f32.s32 	%f1833, %r672;
	setp.leu.f32 	%p447, %f1, %f1833;
	@%p447 bra 	$L__BB0_7314;
	setp.neu.f32 	%p449, %f1, %f1831;
	@%p449 bra 	$L__BB0_7313;
	add.s64 	%rd894, %rd1, %rd5;
	mov.b32 	%r676, 1138589696;
	st.global.u32 	[%rd894], %r676;
	bra.uni 	$L__BB0_8192;
$L__BB0_7313:
	add.s64 	%rd892, %rd1, %rd5;
	mov.b32 	%r675, 1138556928;
	st.global.u32 	[%rd892], %r675;
	bra.uni 	$L__BB0_8192;
$L__BB0_7314:
	setp.neu.f32 	%p448, %f1, %f1833;
	@%p448 bra 	$L__BB0_7316;
	add.s64 	%rd890, %rd1, %rd5;
	mov.b32 	%r674, 1138524160;
	st.global.u32 	[%rd890], %r674;
	bra.uni 	$L__BB0_8192;
$L__BB0_7316:
	add.s64 	%rd888, %rd1, %rd5;
	mov.b32 	%r673, 1138491392;
	st.global.u32 	[%rd888], %r673;
	bra.uni 	$L__BB0_8192;
$L__BB0_7317:
	add.s32 	%r660, %r2, 435;
	cvt.rn.f32.s32 	%f1834, %r660;
	setp.leu.f32 	%p439, %f1, %f1834;
	@%p439 bra 	$L__BB0_7325;
	add.s32 	%r666, %r2, 437;
	cvt.rn.f32.s32 	%f1835, %r666;
	setp.leu.f32 	%p443, %f1, %f1835;
	@%p443 bra 	$L__BB0_7322;
	setp.neu.f32 	%p445, %f1, %f1830;
	@%p445 bra 	$L__BB0_7321;
	add.s64 	%rd886, %rd1, %rd5;
	mov.b32 	%r670, 1138458624;
	st.global.u32 	[%rd886], %r670;
	bra.uni 	$L__BB0_8192;
$L__BB0_7321:
	add.s64 	%rd884, %rd1, %rd5;
	mov.b32 	%r669, 1138425856;
	st.global.u32 	[%rd884], %r669;
	bra.uni 	$L__BB0_8192;
$L__BB0_7322:
	setp.neu.f32 	%p444, %f1, %f1835;
	@%p444 bra 	$L__BB0_7324;
	add.s64 	%rd882, %rd1, %rd5;
	mov.b32 	%r668, 1138393088;
	st.global.u32 	[%rd882], %r668;
	bra.uni 	$L__BB0_8192;
$L__BB0_7324:
	add.s64 	%rd880, %rd1, %rd5;
	mov.b32 	%r667, 1138360320;
	st.global.u32 	[%rd880], %r667;
	bra.uni 	$L__BB0_8192;
$L__BB0_7325:
	add.s32 	%r661, %r2, 433;
	cvt.rn.f32.s32 	%f1836, %r661;
	setp.leu.f32 	%p440, %f1, %f1836;
	@%p440 bra 	$L__BB0_7329;
	setp.neu.f32 	%p442, %f1, %f1834;
	@%p442 bra 	$L__BB0_7328;
	add.s64 	%rd878, %rd1, %rd5;
	mov.b32 	%r665, 1138327552;
	st.global.u32 	[%rd878], %r665;
	bra.uni 	$L__BB0_8192;
$L__BB0_7328:
	add.s64 	%rd876, %rd1, %rd5;
	mov.b32 	%r664, 1138294784;
	st.global.u32 	[%rd876], %r664;
	bra.uni 	$L__BB0_8192;
$L__BB0_7329:
	setp.neu.f32 	%p441, %f1, %f1836;
	@%p441 bra 	$L__BB0_7331;
	add.s64 	%rd874, %rd1, %rd5;
	mov.b32 	%r663, 1138262016;
	st.global.u32 	[%rd874], %r663;
	bra.uni 	$L__BB0_8192;
$L__BB0_7331:
	add.s64 	%rd872, %rd1, %rd5;
	mov.b32 	%r662, 1138229248;
	st.global.u32 	[%rd872], %r662;
	bra.uni 	$L__BB0_8192;
$L__BB0_7332:
	add.s32 	%r636, %r2, 423;
	cvt.rn.f32.s32 	%f1837, %r636;
	setp.leu.f32 	%p423, %f1, %f1837;
	@%p423 bra 	$L__BB0_7348;
	add.s32 	%r648, %r2, 427;
	cvt.rn.f32.s32 	%f1838, %r648;
	setp.leu.f32 	%p431, %f1, %f1838;
	@%p431 bra 	$L__BB0_7341;
	add.s32 	%r654, %r2, 429;
	cvt.rn.f32.s32 	%f1839, %r654;
	setp.leu.f32 	%p435, %f1, %f1839;
	@%p435 bra 	$L__BB0_7338;
	setp.neu.f32 	%p437, %f1, %f1829;
	@%p437 bra 	$L__BB0_7337;
	add.s64 	%rd870, %rd1, %rd5;
	mov.b32 	%r658, 1138196480;
	st.global.u32 	[%rd870], %r658;
	bra.uni 	$L__BB0_8192;
$L__BB0_7337:
	add.s64 	%rd868, %rd1, %rd5;
	mov.b32 	%r657, 1138163712;
	st.global.u32 	[%rd868], %r657;
	bra.uni 	$L__BB0_8192;
$L__BB0_7338:
	setp.neu.f32 	%p436, %f1, %f1839;
	@%p436 bra 	$L__BB0_7340;
	add.s64 	%rd866, %rd1, %rd5;
	mov.b32 	%r656, 1138130944;
	st.global.u32 	[%rd866], %r656;
	bra.uni 	$L__BB0_8192;
$L__BB0_7340:
	add.s64 	%rd864, %rd1, %rd5;
	mov.b32 	%r655, 1138098176;
	st.global.u32 	[%rd864], %r655;
	bra.uni 	$L__BB0_8192;
$L__BB0_7341:
	add.s32 	%r649, %r2, 425;
	cvt.rn.f32.s32 	%f1840, %r649;
	setp.leu.f32 	%p432, %f1, %f1840;
	@%p432 bra 	$L__BB0_7345;
	setp.neu.f32 	%p434, %f1, %f1838;
	@%p434 bra 	$L__BB0_7344;
	add.s64 	%rd862, %rd1, %rd5;
	mov.b32 	%r653, 1138065408;
	st.global.u32 	[%rd862], %r653;
	bra.uni 	$L__BB0_8192;
$L__BB0_7344:
	add.s64 	%rd860, %rd1, %rd5;
	mov.b32 	%r652, 1138032640;
	st.global.u32 	[%rd860], %r652;
	bra.uni 	$L__BB0_8192;
$L__BB0_7345:
	setp.neu.f32 	%p433, %f1, %f1840;
	@%p433 bra 	$L__BB0_7347;
	add.s64 	%rd858, %rd1, %rd5;
	mov.b32 	%r651, 1137999872;
	st.global.u32 	[%rd858], %r651;
	bra.uni 	$L__BB0_8192;
$L__BB0_7347:
	add.s64 	%rd856, %rd1, %rd5;
	mov.b32 	%r650, 1137967104;
	st.global.u32 	[%rd856], %r650;
	bra.uni 	$L__BB0_8192;
$L__BB0_7348:
	add.s32 	%r637, %r2, 419;
	cvt.rn.f32.s32 	%f1841, %r637;
	setp.leu.f32 	%p424, %f1, %f1841;
	@%p424 bra 	$L__BB0_7356;
	add.s32 	%r643, %r2, 421;
	cvt.rn.f32.s32 	%f1842, %r643;
	setp.leu.f32 	%p428, %f1, %f1842;
	@%p428 bra 	$L__BB0_7353;
	setp.neu.f32 	%p430, %f1, %f1837;
	@%p430 bra 	$L__BB0_7352;
	add.s64 	%rd854, %rd1, %rd5;
	mov.b32 	%r647, 1137934336;
	st.global.u32 	[%rd854], %r647;
	bra.uni 	$L__BB0_8192;
$L__BB0_7352:
	add.s64 	%rd852, %rd1, %rd5;
	mov.b32 	%r646, 1137901568;
	st.global.u32 	[%rd852], %r646;
	bra.uni 	$L__BB0_8192;
$L__BB0_7353:
	setp.neu.f32 	%p429, %f1, %f1842;
	@%p429 bra 	$L__BB0_7355;
	add.s64 	%rd850, %rd1, %rd5;
	mov.b32 	%r645, 1137868800;
	st.global.u32 	[%rd850], %r645;
	bra.uni 	$L__BB0_8192;
$L__BB0_7355:
	add.s64 	%rd848, %rd1, %rd5;
	mov.b32 	%r644, 1137836032;
	st.global.u32 	[%rd848], %r644;
	bra.uni 	$L__BB0_8192;
$L__BB0_7356:
	add.s32 	%r638, %r2, 417;
	cvt.rn.f32.s32 	%f1843, %r638;
	setp.leu.f32 	%p425, %f1, %f1843;
	@%p425 bra 	$L__BB0_7360;
	setp.neu.f32 	%p427, %f1, %f1841;
	@%p427 bra 	$L__BB0_7359;
	add.s64 	%rd846, %rd1, %rd5;
	mov.b32 	%r642, 1137803264;
	st.global.u32 	[%rd846], %r642;
	bra.uni 	$L__BB0_8192;
$L__BB0_7359:
	add.s64 	%rd844, %rd1, %rd5;
	mov.b32 	%r641, 1137770496;
	st.global.u32 	[%rd844], %r641;
	bra.uni 	$L__BB0_8192;
$L__BB0_7360:
	setp.neu.f32 	%p426, %f1, %f1843;
	@%p426 bra 	$L__BB0_7362;
	add.s64 	%rd842, %rd1, %rd5;
	mov.b32 	%r640, 1137737728;
	st.global.u32 	[%rd842], %r640;
	bra.uni 	$L__BB0_8192;
$L__BB0_7362:
	add.s64 	%rd840, %rd1, %rd5;
	mov.b32 	%r639, 1137704960;
	st.global.u32 	[%rd840], %r639;
	bra.uni 	$L__BB0_8192;
$L__BB0_7363:
	add.s32 	%r588, %r2, 399;
	cvt.rn.f32.s32 	%f1844, %r588;
	setp.leu.f32 	%p391, %f1, %f1844;
	@%p391 bra 	$L__BB0_7395;
	add.s32 	%r612, %r2, 407;
	cvt.rn.f32.s32 	%f1845, %r612;
	setp.leu.f32 	%p407, %f1, %f1845;
	@%p407 bra 	$L__BB0_7380;
	add.s32 	%r624, %r2, 411;
	cvt.rn.f32.s32 	%f1846, %r624;
	setp.leu.f32 	%p415, %f1, %f1846;
	@%p415 bra 	$L__BB0_7373;
	add.s32 	%r630, %r2, 413;
	cvt.rn.f32.s32 	%f1847, %r630;
	setp.leu.f32 	%p419, %f1, %f1847;
	@%p419 bra 	$L__BB0_7370;
	setp.neu.f32 	%p421, %f1, %f1828;
	@%p421 bra 	$L__BB0_7369;
	add.s64 	%rd838, %rd1, %rd5;
	mov.b32 	%r634, 1137672192;
	st.global.u32 	[%rd838], %r634;
	bra.uni 	$L__BB0_8192;
$L__BB0_7369:
	add.s64 	%rd836, %rd1, %rd5;
	mov.b32 	%r633, 1137639424;
	st.global.u32 	[%rd836], %r633;
	bra.uni 	$L__BB0_8192;
$L__BB0_7370:
	setp.neu.f32 	%p420, %f1, %f1847;
	@%p420 bra 	$L__BB0_7372;
	add.s64 	%rd834, %rd1, %rd5;
	mov.b32 	%r632, 1137606656;
	st.global.u32 	[%rd834], %r632;
	bra.uni 	$L__BB0_8192;
$L__BB0_7372:
	add.s64 	%rd832, %rd1, %rd5;
	mov.b32 	%r631, 1137573888;
	st.global.u32 	[%rd832], %r631;
	bra.uni 	$L__BB0_8192;
$L__BB0_7373:
	add.s32 	%r625, %r2, 409;
	cvt.rn.f32.s32 	%f1848, %r625;
	setp.leu.f32 	%p416, %f1, %f1848;
	@%p416 bra 	$L__BB0_7377;
	setp.neu.f32 	%p418, %f1, %f1846;
	@%p418 bra 	$L__BB0_7376;
	add.s64 	%rd830, %rd1, %rd5;
	mov.b32 	%r629, 1137541120;
	st.global.u32 	[%rd830], %r629;
	bra.uni 	$L__BB0_8192;
$L__BB0_7376:
	add.s64 	%rd828, %rd1, %rd5;
	mov.b32 	%r628, 1137508352;
	st.global.u32 	[%rd828], %r628;
	bra.uni 	$L__BB0_8192;
$L__BB0_7377:
	setp.neu.f32 	%p417, %f1, %f1848;
	@%p417 bra 	$L__BB0_7379;
	add.s64 	%rd826, %rd1, %rd5;
	mov.b32 	%r627, 1137475584;
	st.global.u32 	[%rd826], %r627;
	bra.uni 	$L__BB0_8192;
$L__BB0_7379:
	add.s64 	%rd824, %rd1, %rd5;
	mov.b32 	%r626, 1137442816;
	st.global.u32 	[%rd824], %r626;
	bra.uni 	$L__BB0_8192;
$L__BB0_7380:
	add.s32 	%r613, %r2, 403;
	cvt.rn.f32.s32 	%f1849, %r613;
	setp.leu.f32 	%p408, %f1, %f1849;
	@%p408 bra 	$L__BB0_7388;
	add.s32 	%r619, %r2, 405;
	cvt.rn.f32.s32 	%f1850, %r619;
	setp.leu.f32 	%p412, %f1, %f1850;
	@%p412 bra 	$L__BB0_7385;
	setp.neu.f32 	%p414, %f1, %f1845;
	@%p414 bra 	$L__BB0_7384;
	add.s64 	%rd822, %rd1, %rd5;
	mov.b32 	%r623, 1137410048;
	st.global.u32 	[%rd822], %r623;
	bra.uni 	$L__BB0_8192;
$L__BB0_7384:
	add.s64 	%rd820, %rd1, %rd5;
	mov.b32 	%r622, 1137377280;
	st.global.u32 	[%rd820], %r622;
	bra.uni 	$L__BB0_8192;
$L__BB0_7385:
	setp.neu.f32 	%p413, %f1, %f1850;
	@%p413 bra 	$L__BB0_7387;
	add.s64 	%rd818, %rd1, %rd5;
	mov.b32 	%r621, 1137344512;
	st.global.u32 	[%rd818], %r621;
	bra.uni 	$L__BB0_8192;
$L__BB0_7387:
	add.s64 	%rd816, %rd1, %rd5;
	mov.b32 	%r620, 1137311744;
	st.global.u32 	[%rd816], %r620;
	bra.uni 	$L__BB0_8192;
$L__BB0_7388:
	add.s32 	%r614, %r2, 401;
	cvt.rn.f32.s32 	%f1851, %r614;
	setp.leu.f32 	%p409, %f1, %f1851;
	@%p409 bra 	$L__BB0_7392;
	setp.neu.f32 	%p411, %f1, %f1849;
	@%p411 bra 	$L__BB0_7391;
	add.s64 	%rd814, %rd1, %rd5;
	mov.b32 	%r618, 1137278976;
	st.global.u32 	[%rd814], %r618;
	bra.uni 	$L__BB0_8192;
$L__BB0_7391:
	add.s64 	%rd812, %rd1, %rd5;
	mov.b32 	%r617, 1137246208;
	st.global.u32 	[%rd812], %r617;
	bra.uni 	$L__BB0_8192;
$L__BB0_7392:
	setp.neu.f32 	%p410, %f1, %f1851;
	@%p410 bra 	$L__BB0_7394;
	add.s64 	%rd810, %rd1, %rd5;
	mov.b32 	%r616, 1137213440;
	st.global.u32 	[%rd810], %r616;
	bra.uni 	$L__BB0_8192;
$L__BB0_7394:
	add.s64 	%rd808, %rd1, %rd5;
	mov.b32 	%r615, 1137180672;
	st.global.u32 	[%rd808], %r615;
	bra.uni 	$L__BB0_8192;
$L__BB0_7395:
	add.s32 	%r589, %r2, 391;
	cvt.rn.f32.s32 	%f1852, %r589;
	setp.leu.f32 	%p392, %f1, %f1852;
	@%p392 bra 	$L__BB0_7411;
	add.s32 	%r601, %r2, 395;
	cvt.rn.f32.s32 	%f1853, %r601;
	setp.leu.f32 	%p400, %f1, %f1853;
	@%p400 bra 	$L__BB0_7404;
	add.s32 	%r607, %r2, 397;
	cvt.rn.f32.s32 	%f1854, %r607;
	setp.leu.f32 	%p404, %f1, %f1854;
	@%p404 bra 	$L__BB0_7401;
	setp.neu.f32 	%p406, %f1, %f1844;
	@%p406 bra 	$L__BB0_7400;
	add.s64 	%rd806, %rd1, %rd5;
	mov.b32 	%r611, 1137147904;
	st.global.u32 	[%rd806], %r611;
	bra.uni 	$L__BB0_8192;
$L__BB0_7400:
	add.s64 	%rd804, %rd1, %rd5;
	mov.b32 	%r610, 1137115136;
	st.global.u32 	[%rd804], %r610;
	bra.uni 	$L__BB0_8192;
$L__BB0_7401:
	setp.neu.f32 	%p405, %f1, %f1854;
	@%p405 bra 	$L__BB0_7403;
	add.s64 	%rd802, %rd1, %rd5;
	mov.b32 	%r609, 1137082368;
	st.global.u32 	[%rd802], %r609;
	bra.uni 	$L__BB0_8192;
$L__BB0_7403:
	add.s64 	%rd800, %rd1, %rd5;
	mov.b32 	%r608, 1137049600;
	st.global.u32 	[%rd800], %r608;
	bra.uni 	$L__BB0_8192;
$L__BB0_7404:
	add.s32 	%r602, %r2, 393;
	cvt.rn.f32.s32 	%f1855, %r602;
	setp.leu.f32 	%p401, %f1, %f1855;
	@%p401 bra 	$L__BB0_7408;
	setp.neu.f32 	%p403, %f1, %f1853;
	@%p403 bra 	$L__BB0_7407;
	add.s64 	%rd798, %rd1, %rd5;
	mov.b32 	%r606, 1137016832;
	st.global.u32 	[%rd798], %r606;
	bra.uni 	$L__BB0_8192;
$L__BB0_7407:
	add.s64 	%rd796, %rd1, %rd5;
	mov.b32 	%r605, 1136984064;
	st.global.u32 	[%rd796], %r605;
	bra.uni 	$L__BB0_8192;
$L__BB0_7408:
	setp.neu.f32 	%p402, %f1, %f1855;
	@%p402 bra 	$L__BB0_7410;
	add.s64 	%rd794, %rd1, %rd5;
	mov.b32 	%r604, 1136951296;
	st.global.u32 	[%rd794], %r604;
	bra.uni 	$L__BB0_8192;
$L__BB0_7410:
	add.s64 	%rd792, %rd1, %rd5;
	mov.b32 	%r603, 1136918528;
	st.global.u32 	[%rd792], %r603;
	bra.uni 	$L__BB0_8192;
$L__BB0_7411:
	add.s32 	%r590, %r2, 387;
	cvt.rn.f32.s32 	%f1856, %r590;
	setp.leu.f32 	%p393, %f1, %f1856;
	@%p393 bra 	$L__BB0_7419;
	add.s32 	%r596, %r2, 389;
	cvt.rn.f32.s32 	%f1857, %r596;
	setp.leu.f32 	%p397, %f1, %f1857;
	@%p397 bra 	$L__BB0_7416;
	setp.neu.f32 	%p399, %f1, %f1852;
	@%p399 bra 	$L__BB0_7415;
	add.s64 	%rd790, %rd1, %rd5;
	mov.b32 	%r600, 1136885760;
	st.global.u32 	[%rd790], %r600;
	bra.uni 	$L__BB0_8192;
$L__BB0_7415:
	add.s64 	%rd788, %rd1, %rd5;
	mov.b32 	%r599, 1136852992;
	st.global.u32 	[%rd788], %r599;
	bra.uni 	$L__BB0_8192;
$L__BB0_7416:
	setp.neu.f32 	%p398, %f1, %f1857;
	@%p398 bra 	$L__BB0_7418;
	add.s64 	%rd786, %rd1, %rd5;
	mov.b32 	%r598, 1136820224;
	st.global.u32 	[%rd786], %r598;
	bra.uni 	$L__BB0_8192;
$L__BB0_7418:
	add.s64 	%rd784, %rd1, %rd5;
	mov.b32 	%r597, 1136787456;
	st.global.u32 	[%rd784], %r597;
	bra.uni 	$L__BB0_8192;
$L__BB0_7419:
	add.s32 	%r591, %r2, 385;
	cvt.rn.f32.s32 	%f1858, %r591;
	setp.leu.f32 	%p394, %f1, %f1858;
	@%p394 bra 	$L__BB0_7423;
	setp.neu.f32 	%p396, %f1, %f1856;
	@%p396 bra 	$L__BB0_7422;
	add.s64 	%rd782, %rd1, %rd5;
	mov.b32 	%r595, 1136754688;
	st.global.u32 	[%rd782], %r595;
	bra.uni 	$L__BB0_8192;
$L__BB0_7422:
	add.s64 	%rd780, %rd1, %rd5;
	mov.b32 	%r594, 1136721920;
	st.global.u32 	[%rd780], %r594;
	bra.uni 	$L__BB0_8192;
$L__BB0_7423:
	setp.neu.f32 	%p395, %f1, %f1858;
	@%p395 bra 	$L__BB0_7425;
	add.s64 	%rd778, %rd1, %rd5;
	mov.b32 	%r593, 1136689152;
	st.global.u32 	[%rd778], %r593;
	bra.uni 	$L__BB0_8192;
$L__BB0_7425:
	add.s64 	%rd776, %rd1, %rd5;
	mov.b32 	%r592, 1136656384;
	st.global.u32 	[%rd776], %r592;
	bra.uni 	$L__BB0_8192;
$L__BB0_7426:
	add.s32 	%r395, %r2, 319;
	cvt.rn.f32.s32 	%f1859, %r395;
	setp.leu.f32 	%p262, %f1, %f1859;
	@%p262 bra 	$L__BB0_7554;
	add.s32 	%r491, %r2, 351;
	cvt.rn.f32.s32 	%f1860, %r491;
	setp.leu.f32 	%p326, %f1, %f1860;
	@%p326 bra 	$L__BB0_7491;
	add.s32 	%r539, %r2, 367;
	cvt.rn.f32.s32 	%f1861, %r539;
	setp.leu.f32 	%p358, %f1, %f1861;
	@%p358 bra 	$L__BB0_7460;
	add.s32 	%r563, %r2, 375;
	cvt.rn.f32.s32 	%f1862, %r563;
	setp.leu.f32 	%p374, %f1, %f1862;
	@%p374 bra 	$L__BB0_7445;
	add.s32 	%r575, %r2, 379;
	cvt.rn.f32.s32 	%f1863, %r575;
	setp.leu.f32 	%p382, %f1, %f1863;
	@%p382 bra 	$L__BB0_7438;
	add.s32 	%r581, %r2, 381;
	cvt.rn.f32.s32 	%f1864, %r581;
	setp.leu.f32 	%p386, %f1, %f1864;
	@%p386 bra 	$L__BB0_7435;
	setp.neu.f32 	%p388, %f1, %f1795;
	@%p388 bra 	$L__BB0_7434;
	add.s64 	%rd774, %rd1, %rd5;
	mov.b32 	%r585, 1136623616;
	st.global.u32 	[%rd774], %r585;
	bra.uni 	$L__BB0_8192;
$L__BB0_7434:
	add.s64 	%rd772, %rd1, %rd5;
	mov.b32 	%r584, 1136590848;
	st.global.u32 	[%rd772], %r584;
	bra.uni 	$L__BB0_8192;
$L__BB0_7435:
	setp.neu.f32 	%p387, %f1, %f1864;
	@%p387 bra 	$L__BB0_7437;
	add.s64 	%rd770, %rd1, %rd5;
	mov.b32 	%r583, 1136558080;
	st.global.u32 	[%rd770], %r583;
	bra.uni 	$L__BB0_8192;
$L__BB0_7437:
	add.s64 	%rd768, %rd1, %rd5;
	mov.b32 	%r582, 1136525312;
	st.global.u32 	[%rd768], %r582;
	bra.uni 	$L__BB0_8192;
$L__BB0_7438:
	add.s32 	%r576, %r2, 377;
	cvt.rn.f32.s32 	%f1865, %r576;
	setp.leu.f32 	%p383, %f1, %f1865;
	@%p383 bra 	$L__BB0_7442;
	setp.neu.f32 	%p385, %f1, %f1863;
	@%p385 bra 	$L__BB0_7441;
	add.s64 	%rd766, %rd1, %rd5;
	mov.b32 	%r580, 1136492544;
	st.global.u32 	[%rd766], %r580;
	bra.uni 	$L__BB0_8192;
$L__BB0_7441:
	add.s64 	%rd764, %rd1, %rd5;
	mov.b32 	%r579, 1136459776;
	st.global.u32 	[%rd764], %r579;
	bra.uni 	$L__BB0_8192;
$L__BB0_7442:
	setp.neu.f32 	%p384, %f1, %f1865;
	@%p384 bra 	$L__BB0_7444;
	add.s64 	%rd762, %rd1, %rd5;
	mov.b32 	%r578, 1136427008;
	st.global.u32 	[%rd762], %r578;
	bra.uni 	$L__BB0_8192;
$L__BB0_7444:
	add.s64 	%rd760, %rd1, %rd5;
	mov.b32 	%r577, 1136394240;
	st.global.u32 	[%rd760], %r577;
	bra.uni 	$L__BB0_8192;
$L__BB0_7445:
	add.s32 	%r564, %r2, 371;
	cvt.rn.f32.s32 	%f1866, %r564;
	setp.leu.f32 	%p375, %f1, %f1866;
	@%p375 bra 	$L__BB0_7453;
	add.s32 	%r570, %r2, 373;
	cvt.rn.f32.s32 	%f1867, %r570;
	setp.leu.f32 	%p379, %f1, %f1867;
	@%p379 bra 	$L__BB0_7450;
	setp.neu.f32 	%p381, %f1, %f1862;
	@%p381 bra 	$L__BB0_7449;
	add.s64 	%rd758, %rd1, %rd5;
	mov.b32 	%r574, 1136361472;
	st.global.u32 	[%rd758], %r574;
	bra.uni 	$L__BB0_8192;
$L__BB0_7449:
	add.s64 	%rd756, %rd1, %rd5;
	mov.b32 	%r573, 1136328704;
	st.global.u32 	[%rd756], %r573;
	bra.uni 	$L__BB0_8192;
$L__BB0_7450:
	setp.neu.f32 	%p380, %f1, %f1867;
	@%p380 bra 	$L__BB0_7452;
	add.s64 	%rd754, %rd1, %rd5;
	mov.b32 	%r572, 1136295936;
	st.global.u32 	[%rd754], %r572;
	bra.uni 	$L__BB0_8192;
$L__BB0_7452:
	add.s64 	%rd752, %rd1, %rd5;
	mov.b32 	%r571, 1136263168;
	st.global.u32 	[%rd752], %r571;
	bra.uni 	$L__BB0_8192;
$L__BB0_7453:
	add.s32 	%r565, %r2, 369;
	cvt.rn.f32.s32 	%f1868, %r565;
	setp.leu.f32 	%p376, %f1, %f1868;
	@%p376 bra 	$L__BB0_7457;
	setp.neu.f32 	%p378, %f1, %f1866;
	@%p378 bra 	$L__BB0_7456;
	add.s64 	%rd750, %rd1, %rd5;
	mov.b32 	%r569, 1136230400;
	st.global.u32 	[%rd750], %r569;
	bra.uni 	$L__BB0_8192;
$L__BB0_7456:
	add.s64 	%rd748, %rd1, %rd5;
	mov.b32 	%r568, 1136197632;
	st.global.u32 	[%rd748], %r568;
	bra.uni 	$L__BB0_8192;
$L__BB0_7457:
	setp.neu.f32 	%p377, %f1, %f1868;
	@%p377 bra 	$L__BB0_7459;
	add.s64 	%rd746, %rd1, %rd5;
	mov.b32 	%r567, 1136164864;
	st.global.u32 	[%rd746], %r567;
	bra.uni 	$L__BB0_8192;
$L__BB0_7459:
	add.s64 	%rd744, %rd1, %rd5;
	mov.b32 	%r566, 1136132096;
	st.global.u32 	[%rd744], %r566;
	bra.uni 	$L__BB0_8192;
$L__BB0_7460:
	add.s32 	%r540, %r2, 359;
	cvt.rn.f32.s32 	%f1869, %r540;
	setp.leu.f32 	%p359, %f1, %f1869;
	@%p359 bra 	$L__BB0_7476;
	add.s32 	%r552, %r2, 363;
	cvt.rn.f32.s32 	%f1870, %r552;
	setp.leu.f32 	%p367, %f1, %f1870;
	@%p367 bra 	$L__BB0_7469;
	add.s32 	%r558, %r2, 365;
	cvt.rn.f32.s32 	%f1871, %r558;
	setp.leu.f32 	%p371, %f1, %f1871;
	@%p371 bra 	$L__BB0_7466;
	setp.neu.f32 	%p373, %f1, %f1861;
	@%p373 bra 	$L__BB0_7465;
	add.s64 	%rd742, %rd1, %rd5;
	mov.b32 	%r562, 1136099328;
	st.global.u32 	[%rd742], %r562;
	bra.uni 	$L__BB0_8192;
$L__BB0_7465:
	add.s64 	%rd740, %rd1, %rd5;
	mov.b32 	%r561, 1136066560;
	st.global.u32 	[%rd740], %r561;
	bra.uni 	$L__BB0_8192;
$L__BB0_7466:
	setp.neu.f32 	%p372, %f1, %f1871;
	@%p372 bra 	$L__BB0_7468;
	add.s64 	%rd738, %rd1, %rd5;
	mov.b32 	%r560, 1136033792;
	st.global.u32 	[%rd738], %r560;
	bra.uni 	$L__BB0_8192;
$L__BB0_7468:
	add.s64 	%rd736, %rd1, %rd5;
	mov.b32 	%r559, 1136001024;
	st.global.u32 	[%rd736], %r559;
	bra.uni 	$L__BB0_8192;
$L__BB0_7469:
	add.s32 	%r553, %r2, 361;
	cvt.rn.f32.s32 	%f1872, %r553;
	setp.leu.f32 	%p368, %f1, %f1872;
	@%p368 bra 	$L__BB0_7473;
	setp.neu.f32 	%p370, %f1, %f1870;
	@%p370 bra 	$L__BB0_7472;
	add.s64 	%rd734, %rd1, %rd5;
	mov.b32 	%r557, 1135968256;
	st.global.u32 	[%rd734], %r557;
	bra.uni 	$L__BB0_8192;
$L__BB0_7472:
	add.s64 	%rd732, %rd1, %rd5;
	mov.b32 	%r556, 1135935488;
	st.global.u32 	[%rd732], %r556;
	bra.uni 	$L__BB0_8192;
$L__BB0_7473:
	setp.neu.f32 	%p369, %f1, %f1872;
	@%p369 bra 	$L__BB0_7475;
	add.s64 	%rd730, %rd1, %rd5;
	mov.b32 	%r555, 1135902720;
	st.global.u32 	[%rd730], %r555;
	bra.uni 	$L__BB0_8192;
$L__BB0_7475:
	add.s64 	%rd728, %rd1, %rd5;
	mov.b32 	%r554, 1135869952;
	st.global.u32 	[%rd728], %r554;
	bra.uni 	$L__BB0_8192;
$L__BB0_7476:
	add.s32 	%r541, %r2, 355;
	cvt.rn.f32.s32 	%f1873, %r541;
	setp.leu.f32 	%p360, %f1, %f1873;
	@%p360 bra 	$L__BB0_7484;
	add.s32 	%r547, %r2, 357;
	cvt.rn.f32.s32 	%f1874, %r547;
	setp.leu.f32 	%p364, %f1, %f1874;
	@%p364 bra 	$L__BB0_7481;
	setp.neu.f32 	%p366, %f1, %f1869;
	@%p366 bra 	$L__BB0_7480;
	add.s64 	%rd726, %rd1, %rd5;
	mov.b32 	%r551, 1135837184;
	st.global.u32 	[%rd726], %r551;
	bra.uni 	$L__BB0_8192;
$L__BB0_7480:
	add.s64 	%rd724, %rd1, %rd5;
	mov.b32 	%r550, 1135804416;
	st.global.u32 	[%rd724], %r550;
	bra.uni 	$L__BB0_8192;
$L__BB0_7481:
	setp.neu.f32 	%p365, %f1, %f1874;
	@%p365 bra 	$L__BB0_7483;
	add.s64 	%rd722, %rd1, %rd5;
	mov.b32 	%r549, 1135771648;
	st.global.u32 	[%rd722], %r549;
	bra.uni 	$L__BB0_8192;
$L__BB0_7483:
	add.s64 	%rd720, %rd1, %rd5;
	mov.b32 	%r548, 1135738880;
	st.global.u32 	[%rd720], %r548;
	bra.uni 	$L__BB0_8192;
$L__BB0_7484:
	add.s32 	%r542, %r2, 353;
	cvt.rn.f32.s32 	%f1875, %r542;
	setp.leu.f32 	%p361, %f1, %f1875;
	@%p361 bra 	$L__BB0_7488;
	setp.neu.f32 	%p363, %f1, %f1873;
	@%p363 bra 	$L__BB0_7487;
	add.s64 	%rd718, %rd1, %rd5;
	mov.b32 	%r546, 1135706112;
	st.global.u32 	[%rd718], %r546;
	bra.uni 	$L__BB0_8192;
$L__BB0_7487:
	add.s64 	%rd716, %rd1, %rd5;
	mov.b32 	%r545, 1135673344;
	st.global.u32 	[%rd716], %r545;
	bra.uni 	$L__BB0_8192;
$L__BB0_7488:
	setp.neu.f32 	%p362, %f1, %f1875;
	@%p362 bra 	$L__BB0_7490;
	add.s64 	%rd714, %rd1, %rd5;
	mov.b32 	%r544, 1135640576;
	st.global.u32 	[%rd714], %r544;
	bra.uni 	$L__BB0_8192;
$L__BB0_7490:
	add.s64 	%rd712, %rd1, %rd5;
	mov.b32 	%r543, 1135607808;
	st.global.u32 	[%rd712], %r543;
	bra.uni 	$L__BB0_8192;
$L__BB0_7491:
	add.s32 	%r492, %r2, 335;
	cvt.rn.f32.s32 	%f1876, %r492;
	setp.leu.f32 	%p327, %f1, %f1876;
	@%p327 bra 	$L__BB0_7523;
	add.s32 	%r516, %r2, 343;
	cvt.rn.f32.s32 	%f1877, %r516;
	setp.leu.f32 	%p343, %f1, %f1877;
	@%p343 bra 	$L__BB0_7508;
	add.s32 	%r528, %r2, 347;
	cvt.rn.f32.s32 	%f1878, %r528;
	setp.leu.f32 	%p351, %f1, %f1878;
	@%p351 bra 	$L__BB0_7501;
	add.s32 	%r534, %r2, 349;
	cvt.rn.f32.s32 	%f1879, %r534;
	setp.leu.f32 	%p355, %f1, %f1879;
	@%p355 bra 	$L__BB0_7498;
	setp.neu.f32 	%p357, %f1, %f1860;
	@%p357 bra 	$L__BB0_7497;
	add.s64 	%rd710, %rd1, %rd5;
	mov.b32 	%r538, 1135575040;
	st.global.u32 	[%rd710], %r538;
	bra.uni 	$L__BB0_8192;
$L__BB0_7497:
	add.s64 	%rd708, %rd1, %rd5;
	mov.b32 	%r537, 1135542272;
	st.global.u32 	[%rd708], %r537;
	bra.uni 	$L__BB0_8192;
$L__BB0_7498:
	setp.neu.f32 	%p356, %f1, %f1879;
	@%p356 bra 	$L__BB0_7500;
	add.s64 	%rd706, %rd1, %rd5;
	mov.b32 	%r536, 1135509504;
	st.global.u32 	[%rd706], %r536;
	bra.uni 	$L__BB0_8192;
$L__BB0_7500:
	add.s64 	%rd704, %rd1, %rd5;
	mov.b32 	%r535, 1135476736;
	st.global.u32 	[%rd704], %r535;
	bra.uni 	$L__BB0_8192;
$L__BB0_7501:
	add.s32 	%r529, %r2, 345;
	cvt.rn.f32.s32 	%f1880, %r529;
	setp.leu.f32 	%p352, %f1, %f1880;
	@%p352 bra 	$L__BB0_7505;
	setp.neu.f32 	%p354, %f1, %f1878;
	@%p354 bra 	$L__BB0_7504;
	add.s64 	%rd702, %rd1, %rd5;
	mov.b32 	%r533, 1135443968;
	st.global.u32 	[%rd702], %r533;
	bra.uni 	$L__BB0_8192;
$L__BB0_7504:
	add.s64 	%rd700, %rd1, %rd5;
	mov.b32 	%r532, 1135411200;
	st.global.u32 	[%rd700], %r532;
	bra.uni 	$L__BB0_8192;
$L__BB0_7505:
	setp.neu.f32 	%p353, %f1, %f1880;
	@%p353 bra 	$L__BB0_7507;
	add.s64 	%rd698, %rd1, %rd5;
	mov.b32 	%r531, 1135378432;
	st.global.u32 	[%rd698], %r531;
	bra.uni 	$L__BB0_8192;
$L__BB0_7507:
	add.s64 	%rd696, %rd1, %rd5;
	mov.b32 	%r530, 1135345664;
	st.global.u32 	[%rd696], %r530;
	bra.uni 	$L__BB0_8192;
$L__BB0_7508:
	add.s32 	%r517, %r2, 339;
	cvt.rn.f32.s32 	%f1881, %r517;
	setp.leu.f32 	%p344, %f1, %f1881;
	@%p344 bra 	$L__BB0_7516;
	add.s32 	%r523, %r2, 341;
	cvt.rn.f32.s32 	%f1882, %r523;
	setp.leu.f32 	%p348, %f1, %f1882;
	@%p348 bra 	$L__BB0_7513;
	setp.neu.f32 	%p350, %f1, %f1877;
	@%p350 bra 	$L__BB0_7512;
	add.s64 	%rd694, %rd1, %rd5;
	mov.b32 	%r527, 1135312896;
	st.global.u32 	[%rd694], %r527;
	bra.uni 	$L__BB0_8192;
$L__BB0_7512:
	add.s64 	%rd692, %rd1, %rd5;
	mov.b32 	%r526, 1135280128;
	st.global.u32 	[%rd692], %r526;
	bra.uni 	$L__BB0_8192;
$L__BB0_7513:
	setp.neu.f32 	%p349, %f1, %f1882;
	@%p349 bra 	$L__BB0_7515;
	add.s64 	%rd690, %rd1, %rd5;
	mov.b32 	%r525, 1135247360;
	st.global.u32 	[%rd690], %r525;
	bra.uni 	$L__BB0_8192;
$L__BB0_7515:
	add.s64 	%rd688, %rd1, %rd5;
	mov.b32 	%r524, 1135214592;
	st.global.u32 	[%rd688], %r524;
	bra.uni 	$L__BB0_8192;
$L__BB0_7516:
	add.s32 	%r518, %r2, 337;
	cvt.rn.f32.s32 	%f1883, %r518;
	setp.leu.f32 	%p345, %f1, %f1883;
	@%p345 bra 	$L__BB0_7520;
	setp.neu.f32 	%p347, %f1, %f1881;
	@%p347 bra 	$L__BB0_7519;
	add.s64 	%rd686, %rd1, %rd5;
	mov.b32 	%r522, 1135181824;
	st.global.u32 	[%rd686], %r522;
	bra.uni 	$L__BB0_8192;
$L__BB0_7519:
	add.s64 	%rd684, %rd1, %rd5;
	mov.b32 	%r521, 1135149056;
	st.global.u32 	[%rd684], %r521;
	bra.uni 	$L__BB0_8192;
$L__BB0_7520:
	setp.neu.f32 	%p346, %f1, %f1883;
	@%p346 bra 	$L__BB0_7522;
	add.s64 	%rd682, %rd1, %rd5;
	mov.b32 	%r520, 1135116288;
	st.global.u32 	[%rd682], %r520;
	bra.uni 	$L__BB0_8192;
$L__BB0_7522:
	add.s64 	%rd680, %rd1, %rd5;
	mov.b32 	%r519, 1135083520;
	st.global.u32 	[%rd680], %r519;
	bra.uni 	$L__BB0_8192;
$L__BB0_7523:
	add.s32 	%r493, %r2, 327;
	cvt.rn.f32.s32 	%f1884, %r493;
	setp.leu.f32 	%p328, %f1, %f1884;
	@%p328 bra 	$L__BB0_7539;
	add.s32 	%r505, %r2, 331;
	cvt.rn.f32.s32 	%f1885, %r505;
	setp.leu.f32 	%p336, %f1, %f1885;
	@%p336 bra 	$L__BB0_7532;
	add.s32 	%r511, %r2, 333;
	cvt.rn.f32.s32 	%f1886, %r511;
	setp.leu.f32 	%p340, %f1, %f1886;
	@%p340 bra 	$L__BB0_7529;
	setp.neu.f32 	%p342, %f1, %f1876;
	@%p342 bra 	$L__BB0_7528;
	add.s64 	%rd678, %rd1, %rd5;
	mov.b32 	%r515, 1135050752;
	st.global.u32 	[%rd678], %r515;
	bra.uni 	$L__BB0_8192;
$L__BB0_7528:
	add.s64 	%rd676, %rd1, %rd5;
	mov.b32 	%r514, 1135017984;
	st.global.u32 	[%rd676], %r514;
	bra.uni 	$L__BB0_8192;
$L__BB0_7529:
	setp.neu.f32 	%p341, %f1, %f1886;
	@%p341 bra 	$L__BB0_7531;
	add.s64 	%rd674, %rd1, %rd5;
	mov.b32 	%r513, 1134985216;
	st.global.u32 	[%rd674], %r513;
	bra.uni 	$L__BB0_8192;
$L__BB0_7531:
	add.s64 	%rd672, %rd1, %rd5;
	mov.b32 	%r512, 1134952448;
	st.global.u32 	[%rd672], %r512;
	bra.uni 	$L__BB0_8192;
$L__BB0_7532:
	add.s32 	%r506, %r2, 329;
	cvt.rn.f32.s32 	%f1887, %r506;
	setp.leu.f32 	%p337, %f1, %f1887;
	@%p337 bra 	$L__BB0_7536;
	setp.neu.f32 	%p339, %f1, %f1885;
	@%p339 bra 	$L__BB0_7535;
	add.s64 	%rd670, %rd1, %rd5;
	mov.b32 	%r510, 1134919680;
	st.global.u32 	[%rd670], %r510;
	bra.uni 	$L__BB0_8192;
$L__BB0_7535:
	add.s64 	%rd668, %rd1, %rd5;
	mov.b32 	%r509, 1134886912;
	st.global.u32 	[%rd668], %r509;
	bra.uni 	$L__BB0_8192;
$L__BB0_7536:
	setp.neu.f32 	%p338, %f1, %f1887;
	@%p338 bra 	$L__BB0_7538;
	add.s64 	%rd666, %rd1, %rd5;
	mov.b32 	%r508, 1134854144;
	st.global.u32 	[%rd666], %r508;
	bra.uni 	$L__BB0_8192;
$L__BB0_7538:
	add.s64 	%rd664, %rd1, %rd5;
	mov.b32 	%r507, 1134821376;
	st.global.u32 	[%rd664], %r507;
	bra.uni 	$L__BB0_8192;
$L__BB0_7539:
	add.s32 	%r494, %r2, 323;
	cvt.rn.f32.s32 	%f1888, %r494;
	setp.leu.f32 	%p329, %f1, %f1888;
	@%p329 bra 	$L__BB0_7547;
	add.s32 	%r500, %r2, 325;
	cvt.rn.f32.s32 	%f1889, %r500;
	setp.leu.f32 	%p333, %f1, %f1889;
	@%p333 bra 	$L__BB0_7544;
	setp.neu.f32 	%p335, %f1, %f1884;
	@%p335 bra 	$L__BB0_7543;
	add.s64 	%rd662, %rd1, %rd5;
	mov.b32 	%r504, 1134788608;
	st.global.u32 	[%rd662], %r504;
	bra.uni 	$L__BB0_8192;
$L__BB0_7543:
	add.s64 	%rd660, %rd1, %rd5;
	mov.b32 	%r503, 1134755840;
	st.global.u32 	[%rd660], %r503;
	bra.uni 	$L__BB0_8192;
$L__BB0_7544:
	setp.neu.f32 	%p334, %f1, %f1889;
	@%p334 bra 	$L__BB0_7546;
	add.s64 	%rd658, %rd1, %rd5;
	mov.b32 	%r502, 1134723072;
	st.global.u32 	[%rd658], %r502;
	bra.uni 	$L__BB0_8192;
$L__BB0_7546:
	add.s64 	%rd656, %rd1, %rd5;
	mov.b32 	%r501, 1134690304;
	st.global.u32 	[%rd656], %r501;
	bra.uni 	$L__BB0_8192;
$L__BB0_7547:
	add.s32 	%r495, %r2, 321;
	cvt.rn.f32.s32 	%f1890, %r495;
	setp.leu.f32 	%p330, %f1, %f1890;
	@%p330 bra 	$L__BB0_7551;
	setp.neu.f32 	%p332, %f1, %f1888;
	@%p332 bra 	$L__BB0_7550;
	add.s64 	%rd654, %rd1, %rd5;
	mov.b32 	%r499, 1134657536;
	st.global.u32 	[%rd654], %r499;
	bra.uni 	$L__BB0_8192;
$L__BB0_7550:
	add.s64 	%rd652, %rd1, %rd5;
	mov.b32 	%r498, 1134624768;
	st.global.u32 	[%rd652], %r498;
	bra.uni 	$L__BB0_8192;
$L__BB0_7551:
	setp.neu.f32 	%p331, %f1, %f1890;
	@%p331 bra 	$L__BB0_7553;
	add.s64 	%rd650, %rd1, %rd5;
	mov.b32 	%r497, 1134592000;
	st.global.u32 	[%rd650], %r497;
	bra.uni 	$L__BB0_8192;
$L__BB0_7553:
	add.s64 	%rd648, %rd1, %rd5;
	mov.b32 	%r496, 1134559232;
	st.global.u32 	[%rd648], %r496;
	bra.uni 	$L__BB0_8192;
$L__BB0_7554:
	add.s32 	%r396, %r2, 287;
	cvt.rn.f32.s32 	%f1891, %r396;
	setp.leu.f32 	%p263, %f1, %f1891;
	@%p263 bra 	$L__BB0_7618;
	add.s32 	%r444, %r2, 303;
	cvt.rn.f32.s32 	%f1892, %r444;
	setp.leu.f32 	%p295, %f1, %f1892;
	@%p295 bra 	$L__BB0_7587;
	add.s32 	%r468, %r2, 311;
	cvt.rn.f32.s32 	%f1893, %r468;
	setp.leu.f32 	%p311, %f1, %f1893;
	@%p311 bra 	$L__BB0_7572;
	add.s32 	%r480, %r2, 315;
	cvt.rn.f32.s32 	%f1894, %r480;
	setp.leu.f32 	%p319, %f1, %f1894;
	@%p319 bra 	$L__BB0_7565;
	add.s32 	%r486, %r2, 317;
	cvt.rn.f32.s32 	%f1895, %r486;
	setp.leu.f32 	%p323, %f1, %f1895;
	@%p323 bra 	$L__BB0_7562;
	setp.neu.f32 	%p325, %f1, %f1859;
	@%p325 bra 	$L__BB0_7561;
	add.s64 	%rd646, %rd1, %rd5;
	mov.b32 	%r490, 1134526464;
	st.global.u32 	[%rd646], %r490;
	bra.uni 	$L__BB0_8192;
$L__BB0_7561:
	add.s64 	%rd644, %rd1, %rd5;
	mov.b32 	%r489, 1134493696;
	st.global.u32 	[%rd644], %r489;
	bra.uni 	$L__BB0_8192;
$L__BB0_7562:
	setp.neu.f32 	%p324, %f1, %f1895;
	@%p324 bra 	$L__BB0_7564;
	add.s64 	%rd642, %rd1, %rd5;
	mov.b32 	%r488, 1134460928;
	st.global.u32 	[%rd642], %r488;
	bra.uni 	$L__BB0_8192;
$L__BB0_7564:
	add.s64 	%rd640, %rd1, %rd5;
	mov.b32 	%r487, 1134428160;
	st.global.u32 	[%rd640], %r487;
	bra.uni 	$L__BB0_8192;
$L__BB0_7565:
	add.s32 	%r481, %r2, 313;
	cvt.rn.f32.s32 	%f1896, %r481;
	setp.leu.f32 	%p320, %f1, %f1896;
	@%p320 bra 	$L__BB0_7569;
	setp.neu.f32 	%p322, %f1, %f1894;
	@%p322 bra 	$L__BB0_7568;
	add.s64 	%rd638, %rd1, %rd5;
	mov.b32 	%r485, 1134395392;
	st.global.u32 	[%rd638], %r485;
	bra.uni 	$L__BB0_8192;
$L__BB0_7568:
	add.s64 	%rd636, %rd1, %rd5;
	mov.b32 	%r484, 1134362624;
	st.global.u32 	[%rd636], %r484;
	bra.uni 	$L__BB0_8192;
$L__BB0_7569:
	setp.neu.f32 	%p321, %f1, %f1896;
	@%p321 bra 	$L__BB0_7571;
	add.s64 	%rd634, %rd1, %rd5;
	mov.b32 	%r483, 1134329856;
	st.global.u32 	[%rd634], %r483;
	bra.uni 	$L__BB0_8192;
$L__BB0_7571:
	add.s64 	%rd632, %rd1, %rd5;
	mov.b32 	%r482, 1134297088;
	st.global.u32 	[%rd632], %r482;
	bra.uni 	$L__BB0_8192;
$L__BB0_7572:
	add.s32 	%r469, %r2, 307;
	cvt.rn.f32.s32 	%f1897, %r469;
	setp.leu.f32 	%p312, %f1, %f1897;
	@%p312 bra 	$L__BB0_7580;
	add.s32 	%r475, %r2, 309;
	cvt.rn.f32.s32 	%f1898, %r475;
	setp.leu.f32 	%p316, %f1, %f1898;
	@%p316 bra 	$L__BB0_7577;
	setp.neu.f32 	%p318, %f1, %f1893;
	@%p318 bra 	$L__BB0_7576;
	add.s64 	%rd630, %rd1, %rd5;
	mov.b32 	%r479, 1134264320;
	st.global.u32 	[%rd630], %r479;
	bra.uni 	$L__BB0_8192;
$L__BB0_7576:
	add.s64 	%rd628, %rd1, %rd5;
	mov.b32 	%r478, 1134231552;
	st.global.u32 	[%rd628], %r478;
	bra.uni 	$L__BB0_8192;
$L__BB0_7577:
	setp.neu.f32 	%p317, %f1, %f1898;
	@%p317 bra 	$L__BB0_7579;
	add.s64 	%rd626, %rd1, %rd5;
	mov.b32 	%r477, 1134198784;
	st.global.u32 	[%rd626], %r477;
	bra.uni 	$L__BB0_8192;
$L__BB0_7579:
	add.s64 	%rd624, %rd1, %rd5;
	mov.b32 	%r476, 1134166016;
	st.global.u32 	[%rd624], %r476;
	bra.uni 	$L__BB0_8192;
$L__BB0_7580:
	add.s32 	%r470, %r2, 305;
	cvt.rn.f32.s32 	%f1899, %r470;
	setp.leu.f32 	%p313, %f1, %f1899;
	@%p313 bra 	$L__BB0_7584;
	setp.neu.f32 	%p315, %f1, %f1897;
	@%p315 bra 	$L__BB0_7583;
	add.s64 	%rd622, %rd1, %rd5;
	mov.b32 	%r474, 1134133248;
	st.global.u32 	[%rd622], %r474;
	bra.uni 	$L__BB0_8192;
$L__BB0_7583:
	add.s64 	%rd620, %rd1, %rd5;
	mov.b32 	%r473, 1134100480;
	st.global.u32 	[%rd620], %r473;
	bra.uni 	$L__BB0_8192;
$L__BB0_7584:
	setp.neu.f32 	%p314, %f1, %f1899;
	@%p314 bra 	$L__BB0_7586;
	add.s64 	%rd618, %rd1, %rd5;
	mov.b32 	%r472, 1134067712;
	st.global.u32 	[%rd618], %r472;
	bra.uni 	$L__BB0_8192;
$L__BB0_7586:
	add.s64 	%rd616, %rd1, %rd5;
	mov.b32 	%r471, 1134034944;
	st.global.u32 	[%rd616], %r471;
	bra.uni 	$L__BB0_8192;
$L__BB0_7587:
	add.s32 	%r445, %r2, 295;
	cvt.rn.f32.s32 	%f1900, %r445;
	setp.leu.f32 	%p296, %f1, %f1900;
	@%p296 bra 	$L__BB0_7603;
	add.s32 	%r457, %r2, 299;
	cvt.rn.f32.s32 	%f1901, %r457;
	setp.leu.f32 	%p304, %f1, %f1901;
	@%p304 bra 	$L__BB0_7596;
	add.s32 	%r463, %r2, 301;
	cvt.rn.f32.s32 	%f1902, %r463;
	setp.leu.f32 	%p308, %f1, %f1902;
	@%p308 bra 	$L__BB0_7593;
	setp.neu.f32 	%p310, %f1, %f1892;
	@%p310 bra 	$L__BB0_7592;
	add.s64 	%rd614, %rd1, %rd5;
	mov.b32 	%r467, 1134002176;
	st.global.u32 	[%rd614], %r467;
	bra.uni 	$L__BB0_8192;
$L__BB0_7592:
	add.s64 	%rd612, %rd1, %rd5;
	mov.b32 	%r466, 1133969408;
	st.global.u32 	[%rd612], %r466;
	bra.uni 	$L__BB0_8192;
$L__BB0_7593:
	setp.neu.f32 	%p309, %f1, %f1902;
	@%p309 bra 	$L__BB0_7595;
	add.s64 	%rd610, %rd1, %rd5;
	mov.b32 	%r465, 1133936640;
	st.global.u32 	[%rd610], %r465;
	bra.uni 	$L__BB0_8192;
$L__BB0_7595:
	add.s64 	%rd608, %rd1, %rd5;
	mov.b32 	%r464, 1133903872;
	st.global.u32 	[%rd608], %r464;
	bra.uni 	$L__BB0_8192;
$L__BB0_7596:
	add.s32 	%r458, %r2, 297;
	cvt.rn.f32.s32 	%f1903, %r458;
	setp.leu.f32 	%p305, %f1, %f1903;
	@%p305 bra 	$L__BB0_7600;
	setp.neu.f32 	%p307, %f1, %f1901;
	@%p307 bra 	$L__BB0_7599;
	add.s64 	%rd606, %rd1, %rd5;
	mov.b32 	%r462, 1133871104;
	st.global.u32 	[%rd606], %r462;
	bra.uni 	$L__BB0_8192;
$L__BB0_7599:
	add.s64 	%rd604, %rd1, %rd5;
	mov.b32 	%r461, 1133838336;
	st.global.u32 	[%rd604], %r461;
	bra.uni 	$L__BB0_8192;
$L__BB0_7600:
	setp.neu.f32 	%p306, %f1, %f1903;
	@%p306 bra 	$L__BB0_7602;
	add.s64 	%rd602, %rd1, %rd5;
	mov.b32 	%r460, 1133805568;
	st.global.u32 	[%rd602], %r460;
	bra.uni 	$L__BB0_8192;
$L__BB0_7602:
	add.s64 	%rd600, %rd1, %rd5;
	mov.b32 	%r459, 1133772800;
	st.global.u32 	[%rd600], %r459;
	bra.uni 	$L__BB0_8192;
$L__BB0_7603:
	add.s32 	%r446, %r2, 291;
	cvt.rn.f32.s32 	%f1904, %r446;
	setp.leu.f32 	%p297, %f1, %f1904;
	@%p297 bra 	$L__BB0_7611;
	add.s32 	%r452, %r2, 293;
	cvt.rn.f32.s32 	%f1905, %r452;
	setp.leu.f32 	%p301, %f1, %f1905;
	@%p301 bra 	$L__BB0_7608;
	setp.neu.f32 	%p303, %f1, %f1900;
	@%p303 bra 	$L__BB0_7607;
	add.s64 	%rd598, %rd1, %rd5;
	mov.b32 	%r456, 1133740032;
	st.global.u32 	[%rd598], %r456;
	bra.uni 	$L__BB0_8192;
$L__BB0_7607:
	add.s64 	%rd596, %rd1, %rd5;
	mov.b32 	%r455, 1133707264;
	st.global.u32 	[%rd596], %r455;
	bra.uni 	$L__BB0_8192;
$L__BB0_7608:
	setp.neu.f32 	%p302, %f1, %f1905;
	@%p302 bra 	$L__BB0_7610;
	add.s64 	%rd594, %rd1, %rd5;
	mov.b32 	%r454, 1133674496;
	st.global.u32 	[%rd594], %r454;
	bra.uni 	$L__BB0_8192;
$L__BB0_7610:
	add.s64 	%rd592, %rd1, %rd5;
	mov.b32 	%r453, 1133641728;
	st.global.u32 	[%rd592], %r453;
	bra.uni 	$L__BB0_8192;
$L__BB0_7611:
	add.s32 	%r447, %r2, 289;
	cvt.rn.f32.s32 	%f1906, %r447;
	setp.leu.f32 	%p298, %f1, %f1906;
	@%p298 bra 	$L__BB0_7615;
	setp.neu.f32 	%p300, %f1, %f1904;
	@%p300 bra 	$L__BB0_7614;
	add.s64 	%rd590, %rd1, %rd5;
	mov.b32 	%r451, 1133608960;
	st.global.u32 	[%rd590], %r451;
	bra.uni 	$L__BB0_8192;
$L__BB0_7614:
	add.s64 	%rd588, %rd1, %rd5;
	mov.b32 	%r450, 1133576192;
	st.global.u32 	[%rd588], %r450;
	bra.uni 	$L__BB0_8192;
$L__BB0_7615:
	setp.neu.f32 	%p299, %f1, %f1906;
	@%p299 bra 	$L__BB0_7617;
	add.s64 	%rd586, %rd1, %rd5;
	mov.b32 	%r449, 1133543424;
	st.global.u32 	[%rd586], %r449;
	bra.uni 	$L__BB0_8192;
$L__BB0_7617:
	add.s64 	%rd584, %rd1, %rd5;
	mov.b32 	%r448, 1133510656;
	st.global.u32 	[%rd584], %r448;
	bra.uni 	$L__BB0_8192;
$L__BB0_7618:
	add.s32 	%r397, %r2, 271;
	cvt.rn.f32.s32 	%f1907, %r397;
	setp.leu.f32 	%p264, %f1, %f1907;
	@%p264 bra 	$L__BB0_7650;
	add.s32 	%r421, %r2, 279;
	cvt.rn.f32.s32 	%f1908, %r421;
	setp.leu.f32 	%p280, %f1, %f1908;
	@%p280 bra 	$L__BB0_7635;
	add.s32 	%r433, %r2, 283;
	cvt.rn.f32.s32 	%f1909, %r433;
	setp.leu.f32 	%p288, %f1, %f1909;
	@%p288 bra 	$L__BB0_7628;
	add.s32 	%r439, %r2, 285;
	cvt.rn.f32.s32 	%f1910, %r439;
	setp.leu.f32 	%p292, %f1, %f1910;
	@%p292 bra 	$L__BB0_7625;
	setp.neu.f32 	%p294, %f1, %f1891;
	@%p294 bra 	$L__BB0_7624;
	add.s64 	%rd582, %rd1, %rd5;
	mov.b32 	%r443, 1133477888;
	st.global.u32 	[%rd582], %r443;
	bra.uni 	$L__BB0_8192;
$L__BB0_7624:
	add.s64 	%rd580, %rd1, %rd5;
	mov.b32 	%r442, 1133445120;
	st.global.u32 	[%rd580], %r442;
	bra.uni 	$L__BB0_8192;
$L__BB0_7625:
	setp.neu.f32 	%p293, %f1, %f1910;
	@%p293 bra 	$L__BB0_7627;
	add.s64 	%rd578, %rd1, %rd5;
	mov.b32 	%r441, 1133412352;
	st.global.u32 	[%rd578], %r441;
	bra.uni 	$L__BB0_8192;
$L__BB0_7627:
	add.s64 	%rd576, %rd1, %rd5;
	mov.b32 	%r440, 1133379584;
	st.global.u32 	[%rd576], %r440;
	bra.uni 	$L__BB0_8192;
$L__BB0_7628:
	add.s32 	%r434, %r2, 281;
	cvt.rn.f32.s32 	%f1911, %r434;
	setp.leu.f32 	%p289, %f1, %f1911;
	@%p289 bra 	$L__BB0_7632;
	setp.neu.f32 	%p291, %f1, %f1909;
	@%p291 bra 	$L__BB0_7631;
	add.s64 	%rd574, %rd1, %rd5;
	mov.b32 	%r438, 1133346816;
	st.global.u32 	[%rd574], %r438;
	bra.uni 	$L__BB0_8192;
$L__BB0_7631:
	add.s64 	%rd572, %rd1, %rd5;
	mov.b32 	%r437, 1133314048;
	st.global.u32 	[%rd572], %r437;
	bra.uni 	$L__BB0_8192;
$L__BB0_7632:
	setp.neu.f32 	%p290, %f1, %f1911;
	@%p290 bra 	$L__BB0_7634;
	add.s64 	%rd570, %rd1, %rd5;
	mov.b32 	%r436, 1133281280;
	st.global.u32 	[%rd570], %r436;
	bra.uni 	$L__BB0_8192;
$L__BB0_7634:
	add.s64 	%rd568, %rd1, %rd5;
	mov.b32 	%r435, 1133248512;
	st.global.u32 	[%rd568], %r435;
	bra.uni 	$L__BB0_8192;
$L__BB0_7635:
	add.s32 	%r422, %r2, 275;
	cvt.rn.f32.s32 	%f1912, %r422;
	setp.leu.f32 	%p281, %f1, %f1912;
	@%p281 bra 	$L__BB0_7643;
	add.s32 	%r428, %r2, 277;
	cvt.rn.f32.s32 	%f1913, %r428;
	setp.leu.f32 	%p285, %f1, %f1913;
	@%p285 bra 	$L__BB0_7640;
	setp.neu.f32 	%p287, %f1, %f1908;
	@%p287 bra 	$L__BB0_7639;
	add.s64 	%rd566, %rd1, %rd5;
	mov.b32 	%r432, 1133215744;
	st.global.u32 	[%rd566], %r432;
	bra.uni 	$L__BB0_8192;
$L__BB0_7639:
	add.s64 	%rd564, %rd1, %rd5;
	mov.b32 	%r431, 1133182976;
	st.global.u32 	[%rd564], %r431;
	bra.uni 	$L__BB0_8192;
$L__BB0_7640:
	setp.neu.f32 	%p286, %f1, %f1913;
	@%p286 bra 	$L__BB0_7642;
	add.s64 	%rd562, %rd1, %rd5;
	mov.b32 	%r430, 1133150208;
	st.global.u32 	[%rd562], %r430;
	bra.uni 	$L__BB0_8192;
$L__BB0_7642:
	add.s64 	%rd560, %rd1, %rd5;
	mov.b32 	%r429, 1133117440;
	st.global.u32 	[%rd560], %r429;
	bra.uni 	$L__BB0_8192;
$L__BB0_7643:
	add.s32 	%r423, %r2, 273;
	cvt.rn.f32.s32 	%f1914, %r423;
	setp.leu.f32 	%p282, %f1, %f1914;
	@%p282 bra 	$L__BB0_7647;
	setp.neu.f32 	%p284, %f1, %f1912;
	@%p284 bra 	$L__BB0_7646;
	add.s64 	%rd558, %rd1, %rd5;
	mov.b32 	%r427, 1133084672;
	st.global.u32 	[%rd558], %r427;
	bra.uni 	$L__BB0_8192;
$L__BB0_7646:
	add.s64 	%rd556, %rd1, %rd5;
	mov.b32 	%r426, 1133051904;
	st.global.u32 	[%rd556], %r426;
	bra.uni 	$L__BB0_8192;
$L__BB0_7647:
	setp.neu.f32 	%p283, %f1, %f1914;
	@%p283 bra 	$L__BB0_7649;
	add.s64 	%rd554, %rd1, %rd5;
	mov.b32 	%r425, 1133019136;
	st.global.u32 	[%rd554], %r425;
	bra.uni 	$L__BB0_8192;
$L__BB0_7649:
	add.s64 	%rd552, %rd1, %rd5;
	mov.b32 	%r424, 1132986368;
	st.global.u32 	[%rd552], %r424;
	bra.uni 	$L__BB0_8192;
$L__BB0_7650:
	add.s32 	%r398, %r2, 263;
	cvt.rn.f32.s32 	%f1915, %r398;
	setp.leu.f32 	%p265, %f1, %f1915;
	@%p265 bra 	$L__BB0_7666;
	add.s32 	%r410, %r2, 267;
	cvt.rn.f32.s32 	%f1916, %r410;
	setp.leu.f32 	%p273, %f1, %f1916;
	@%p273 bra 	$L__BB0_7659;
	add.s32 	%r416, %r2, 269;
	cvt.rn.f32.s32 	%f1917, %r416;
	setp.leu.f32 	%p277, %f1, %f1917;
	@%p277 bra 	$L__BB0_7656;
	setp.neu.f32 	%p279, %f1, %f1907;
	@%p279 bra 	$L__BB0_7655;
	add.s64 	%rd550, %rd1, %rd5;
	mov.b32 	%r420, 1132953600;
	st.global.u32 	[%rd550], %r420;
	bra.uni 	$L__BB0_8192;
$L__BB0_7655:
	add.s64 	%rd548, %rd1, %rd5;
	mov.b32 	%r419, 1132920832;
	st.global.u32 	[%rd548], %r419;
	bra.uni 	$L__BB0_8192;
$L__BB0_7656:
	setp.neu.f32 	%p278, %f1, %f1917;
	@%p278 bra 	$L__BB0_7658;
	add.s64 	%rd546, %rd1, %rd5;
	mov.b32 	%r418, 1132888064;
	st.global.u32 	[%rd546], %r418;
	bra.uni 	$L__BB0_8192;
$L__BB0_7658:
	add.s64 	%rd544, %rd1, %rd5;
	mov.b32 	%r417, 1132855296;
	st.global.u32 	[%rd544], %r417;
	bra.uni 	$L__BB0_8192;
$L__BB0_7659:
	add.s32 	%r411, %r2, 265;
	cvt.rn.f32.s32 	%f1918, %r411;
	setp.leu.f32 	%p274, %f1, %f1918;
	@%p274 bra 	$L__BB0_7663;
	setp.neu.f32 	%p276, %f1, %f1916;
	@%p276 bra 	$L__BB0_7662;
	add.s64 	%rd542, %rd1, %rd5;
	mov.b32 	%r415, 1132822528;
	st.global.u32 	[%rd542], %r415;
	bra.uni 	$L__BB0_8192;
$L__BB0_7662:
	add.s64 	%rd540, %rd1, %rd5;
	mov.b32 	%r414, 1132789760;
	st.global.u32 	[%rd540], %r414;
	bra.uni 	$L__BB0_8192;
$L__BB0_7663:
	setp.neu.f32 	%p275, %f1, %f1918;
	@%p275 bra 	$L__BB0_7665;
	add.s64 	%rd538, %rd1, %rd5;
	mov.b32 	%r413, 1132756992;
	st.global.u32 	[%rd538], %r413;
	bra.uni 	$L__BB0_8192;
$L__BB0_7665:
	add.s64 	%rd536, %rd1, %rd5;
	mov.b32 	%r412, 1132724224;
	st.global.u32 	[%rd536], %r412;
	bra.uni 	$L__BB0_8192;
$L__BB0_7666:
	add.s32 	%r399, %r2, 259;
	cvt.rn.f32.s32 	%f1919, %r399;
	setp.leu.f32 	%p266, %f1, %f1919;
	@%p266 bra 	$L__BB0_7674;
	add.s32 	%r405, %r2, 261;
	cvt.rn.f32.s32 	%f1920, %r405;
	setp.leu.f32 	%p270, %f1, %f1920;
	@%p270 bra 	$L__BB0_7671;
	setp.neu.f32 	%p272, %f1, %f1915;
	@%p272 bra 	$L__BB0_7670;
	add.s64 	%rd534, %rd1, %rd5;
	mov.b32 	%r409, 1132691456;
	st.global.u32 	[%rd534], %r409;
	bra.uni 	$L__BB0_8192;
$L__BB0_7670:
	add.s64 	%rd532, %rd1, %rd5;
	mov.b32 	%r408, 1132658688;
	st.global.u32 	[%rd532], %r408;
	bra.uni 	$L__BB0_8192;
$L__BB0_7671:
	setp.neu.f32 	%p271, %f1, %f1920;
	@%p271 bra 	$L__BB0_7673;
	add.s64 	%rd530, %rd1, %rd5;
	mov.b32 	%r407, 1132625920;
	st.global.u32 	[%rd530], %r407;
	bra.uni 	$L__BB0_8192;
$L__BB0_7673:
	add.s64 	%rd528, %rd1, %rd5;
	mov.b32 	%r406, 1132593152;
	st.global.u32 	[%rd528], %r406;
	bra.uni 	$L__BB0_8192;
$L__BB0_7674:
	add.s32 	%r400, %r2, 257;
	cvt.rn.f32.s32 	%f1921, %r400;
	setp.leu.f32 	%p267, %f1, %f1921;
	@%p267 bra 	$L__BB0_7678;
	setp.neu.f32 	%p269, %f1, %f1919;
	@%p269 bra 	$L__BB0_7677;
	add.s64 	%rd526, %rd1, %rd5;
	mov.b32 	%r404, 1132560384;
	st.global.u32 	[%rd526], %r404;
	bra.uni 	$L__BB0_8192;
$L__BB0_7677:
	add.s64 	%rd524, %rd1, %rd5;
	mov.b32 	%r403, 1132527616;
	st.global.u32 	[%rd524], %r403;
	bra.uni 	$L__BB0_8192;
$L__BB0_7678:
	setp.neu.f32 	%p268, %f1, %f1921;
	@%p268 bra 	$L__BB0_7680;
	add.s64 	%rd522, %rd1, %rd5;
	mov.b32 	%r402, 1132494848;
	st.global.u32 	[%rd522], %r402;
	bra.uni 	$L__BB0_8192;
$L__BB0_7680:
	add.s64 	%rd520, %rd1, %rd5;
	mov.b32 	%r401, 1132462080;
	st.global.u32 	[%rd520], %r401;
	bra.uni 	$L__BB0_8192;
$L__BB0_7681:
	add.s32 	%r11, %r2, 127;
	cvt.rn.f32.s32 	%f1922, %r11;
	setp.leu.f32 	%p6, %f1, %f1922;
	@%p6 bra 	$L__BB0_7937;
	add.s32 	%r203, %r2, 191;
	cvt.rn.f32.s32 	%f1923, %r203;
	setp.leu.f32 	%p134, %f1, %f1923;
	@%p134 bra 	$L__BB0_7810;
	add.s32 	%r299, %r2, 223;
	cvt.rn.f32.s32 	%f1924, %r299;
	setp.leu.f32 	%p198, %f1, %f1924;
	@%p198 bra 	$L__BB0_7747;
	add.s32 	%r347, %r2, 239;
	cvt.rn.f32.s32 	%f1925, %r347;
	setp.leu.f32 	%p230, %f1, %f1925;
	@%p230 bra 	$L__BB0_7716;
	add.s32 	%r371, %r2, 247;
	cvt.rn.f32.s32 	%f1926, %r371;
	setp.leu.f32 	%p246, %f1, %f1926;
	@%p246 bra 	$L__BB0_7701;
	add.s32 	%r383, %r2, 251;
	cvt.rn.f32.s32 	%f1927, %r383;
	setp.leu.f32 	%p254, %f1, %f1927;
	@%p254 bra 	$L__BB0_7694;
	add.s32 	%r389, %r2, 253;
	cvt.rn.f32.s32 	%f1928, %r389;
	setp.leu.f32 	%p258, %f1, %f1928;
	@%p258 bra 	$L__BB0_7691;
	setp.neu.f32 	%p260, %f1, %f1794;
	@%p260 bra 	$L__BB0_7690;
	add.s64 	%rd518, %rd1, %rd5;
	mov.b32 	%r393, 1132396544;
	st.global.u32 	[%rd518], %r393;
	bra.uni 	$L__BB0_8192;
$L__BB0_7690:
	add.s64 	%rd516, %rd1, %rd5;
	mov.b32 	%r392, 1132331008;
	st.global.u32 	[%rd516], %r392;
	bra.uni 	$L__BB0_8192;
$L__BB0_7691:
	setp.neu.f32 	%p259, %f1, %f1928;
	@%p259 bra 	$L__BB0_7693;
	add.s64 	%rd514, %rd1, %rd5;
	mov.b32 	%r391, 1132265472;
	st.global.u32 	[%rd514], %r391;
	bra.uni 	$L__BB0_8192;
$L__BB0_7693:
	add.s64 	%rd512, %rd1, %rd5;
	mov.b32 	%r390, 1132199936;
	st.global.u32 	[%rd512], %r390;
	bra.uni 	$L__BB0_8192;
$L__BB0_7694:
	add.s32 	%r384, %r2, 249;
	cvt.rn.f32.s32 	%f1929, %r384;
	setp.leu.f32 	%p255, %f1, %f1929;
	@%p255 bra 	$L__BB0_7698;
	setp.neu.f32 	%p257, %f1, %f1927;
	@%p257 bra 	$L__BB0_7697;
	add.s64 	%rd510, %rd1, %rd5;
	mov.b32 	%r388, 1132134400;
	st.global.u32 	[%rd510], %r388;
	bra.uni 	$L__BB0_8192;
$L__BB0_7697:
	add.s64 	%rd508, %rd1, %rd5;
	mov.b32 	%r387, 1132068864;
	st.global.u32 	[%rd508], %r387;
	bra.uni 	$L__BB0_8192;
$L__BB0_7698:
	setp.neu.f32 	%p256, %f1, %f1929;
	@%p256 bra 	$L__BB0_7700;
	add.s64 	%rd506, %rd1, %rd5;
	mov.b32 	%r386, 1132003328;
	st.global.u32 	[%rd506], %r386;
	bra.uni 	$L__BB0_8192;
$L__BB0_7700:
	add.s64 	%rd504, %rd1, %rd5;
	mov.b32 	%r385, 1131937792;
	st.global.u32 	[%rd504], %r385;
	bra.uni 	$L__BB0_8192;
$L__BB0_7701:
	add.s32 	%r372, %r2, 243;
	cvt.rn.f32.s32 	%f1930, %r372;
	setp.leu.f32 	%p247, %f1, %f1930;
	@%p247 bra 	$L__BB0_7709;
	add.s32 	%r378, %r2, 245;
	cvt.rn.f32.s32 	%f1931, %r378;
	setp.leu.f32 	%p251, %f1, %f1931;
	@%p251 bra 	$L__BB0_7706;
	setp.neu.f32 	%p253, %f1, %f1926;
	@%p253 bra 	$L__BB0_7705;
	add.s64 	%rd502, %rd1, %rd5;
	mov.b32 	%r382, 1131872256;
	st.global.u32 	[%rd502], %r382;
	bra.uni 	$L__BB0_8192;
$L__BB0_7705:
	add.s64 	%rd500, %rd1, %rd5;
	mov.b32 	%r381, 1131806720;
	st.global.u32 	[%rd500], %r381;
	bra.uni 	$L__BB0_8192;
$L__BB0_7706:
	setp.neu.f32 	%p252, %f1, %f1931;
	@%p252 bra 	$L__BB0_7708;
	add.s64 	%rd498, %rd1, %rd5;
	mov.b32 	%r380, 1131741184;
	st.global.u32 	[%rd498], %r380;
	bra.uni 	$L__BB0_8192;
$L__BB0_7708:
	add.s64 	%rd496, %rd1, %rd5;
	mov.b32 	%r379, 1131675648;
	st.global.u32 	[%rd496], %r379;
	bra.uni 	$L__BB0_8192;
$L__BB0_7709:
	add.s32 	%r373, %r2, 241;
	cvt.rn.f32.s32 	%f1932, %r373;
	setp.leu.f32 	%p248, %f1, %f1932;
	@%p248 bra 	$L__BB0_7713;
	setp.neu.f32 	%p250, %f1, %f1930;
	@%p250 bra 	$L__BB0_7712;
	add.s64 	%rd494, %rd1, %rd5;
	mov.b32 	%r377, 1131610112;
	st.global.u32 	[%rd494], %r377;
	bra.uni 	$L__BB0_8192;
$L__BB0_7712:
	add.s64 	%rd492, %rd1, %rd5;
	mov.b32 	%r376, 1131544576;
	st.global.u32 	[%rd492], %r376;
	bra.uni 	$L__BB0_8192;
$L__BB0_7713:
	setp.neu.f32 	%p249, %f1, %f1932;
	@%p249 bra 	$L__BB0_7715;
	add.s64 	%rd490, %rd1, %rd5;
	mov.b32 	%r375, 1131479040;
	st.global.u32 	[%rd490], %r375;
	bra.uni 	$L__BB0_8192;
$L__BB0_7715:
	add.s64 	%rd488, %rd1, %rd5;
	mov.b32 	%r374, 1131413504;
	st.global.u32 	[%rd488], %r374;
	bra.uni 	$L__BB0_8192;
$L__BB0_7716:
	add.s32 	%r348, %r2, 231;
	cvt.rn.f32.s32 	%f1933, %r348;
	setp.leu.f32 	%p231, %f1, %f1933;
	@%p231 bra 	$L__BB0_7732;
	add.s32 	%r360, %r2, 235;
	cvt.rn.f32.s32 	%f1934, %r360;
	setp.leu.f32 	%p239, %f1, %f1934;
	@%p239 bra 	$L__BB0_7725;
	add.s32 	%r366, %r2, 237;
	cvt.rn.f32.s32 	%f1935, %r366;
	setp.leu.f32 	%p243, %f1, %f1935;
	@%p243 bra 	$L__BB0_7722;
	setp.neu.f32 	%p245, %f1, %f1925;
	@%p245 bra 	$L__BB0_7721;
	add.s64 	%rd486, %rd1, %rd5;
	mov.b32 	%r370, 1131347968;
	st.global.u32 	[%rd486], %r370;
	bra.uni 	$L__BB0_8192;
$L__BB0_7721:
	add.s64 	%rd484, %rd1, %rd5;
	mov.b32 	%r369, 1131282432;
	st.global.u32 	[%rd484], %r369;
	bra.uni 	$L__BB0_8192;
$L__BB0_7722:
	setp.neu.f32 	%p244, %f1, %f1935;
	@%p244 bra 	$L__BB0_7724;
	add.s64 	%rd482, %rd1, %rd5;
	mov.b32 	%r368, 1131216896;
	st.global.u32 	[%rd482], %r368;
	bra.uni 	$L__BB0_8192;
$L__BB0_7724:
	add.s64 	%rd480, %rd1, %rd5;
	mov.b32 	%r367, 1131151360;
	st.global.u32 	[%rd480], %r367;
	bra.uni 	$L__BB0_8192;
$L__BB0_7725:
	add.s32 	%r361, %r2, 233;
	cvt.rn.f32.s32 	%f1936, %r361;
	setp.leu.f32 	%p240, %f1, %f1936;
	@%p240 bra 	$L__BB0_7729;
	setp.neu.f32 	%p242, %f1, %f1934;
	@%p242 bra 	$L__BB0_7728;
	add.s64 	%rd478, %rd1, %rd5;
	mov.b32 	%r365, 1131085824;
	st.global.u32 	[%rd478], %r365;
	bra.uni 	$L__BB0_8192;
$L__BB0_7728:
	add.s64 	%rd476, %rd1, %rd5;
	mov.b32 	%r364, 1131020288;
	st.global.u32 	[%rd476], %r364;
	bra.uni 	$L__BB0_8192;
$L__BB0_7729:
	setp.neu.f32 	%p241, %f1, %f1936;
	@%p241 bra 	$L__BB0_7731;
	add.s64 	%rd474, %rd1, %rd5;
	mov.b32 	%r363, 1130954752;
	st.global.u32 	[%rd474], %r363;
	bra.uni 	$L__BB0_8192;
$L__BB0_7731:
	add.s64 	%rd472, %rd1, %rd5;
	mov.b32 	%r362, 1130889216;
	st.global.u32 	[%rd472], %r362;
	bra.uni 	$L__BB0_8192;
$L__BB0_7732:
	add.s32 	%r349, %r2, 227;
	cvt.rn.f32.s32 	%f1937, %r349;
	setp.leu.f32 	%p232, %f1, %f1937;
	@%p232 bra 	$L__BB0_7740;
	add.s32 	%r355, %r2, 229;
	cvt.rn.f32.s32 	%f1938, %r355;
	setp.leu.f32 	%p236, %f1, %f1938;
	@%p236 bra 	$L__BB0_7737;
	setp.neu.f32 	%p238, %f1, %f1933;
	@%p238 bra 	$L__BB0_7736;
	add.s64 	%rd470, %rd1, %rd5;
	mov.b32 	%r359, 1130823680;
	st.global.u32 	[%rd470], %r359;
	bra.uni 	$L__BB0_8192;
$L__BB0_7736:
	add.s64 	%rd468, %rd1, %rd5;
	mov.b32 	%r358, 1130758144;
	st.global.u32 	[%rd468], %r358;
	bra.uni 	$L__BB0_8192;
$L__BB0_7737:
	setp.neu.f32 	%p237, %f1, %f1938;
	@%p237 bra 	$L__BB0_7739;
	add.s64 	%rd466, %rd1, %rd5;
	mov.b32 	%r357, 1130692608;
	st.global.u32 	[%rd466], %r357;
	bra.uni 	$L__BB0_8192;
$L__BB0_7739:
	add.s64 	%rd464, %rd1, %rd5;
	mov.b32 	%r356, 1130627072;
	st.global.u32 	[%rd464], %r356;
	bra.uni 	$L__BB0_8192;
$L__BB0_7740:
	add.s32 	%r350, %r2, 225;
	cvt.rn.f32.s32 	%f1939, %r350;
	setp.leu.f32 	%p233, %f1, %f1939;
	@%p233 bra 	$L__BB0_7744;
	setp.neu.f32 	%p235, %f1, %f1937;
	@%p235 bra 	$L__BB0_7743;
	add.s64 	%rd462, %rd1, %rd5;
	mov.b32 	%r354, 1130561536;
	st.global.u32 	[%rd462], %r354;
	bra.uni 	$L__BB0_8192;
$L__BB0_7743:
	add.s64 	%rd460, %rd1, %rd5;
	mov.b32 	%r353, 1130496000;
	st.global.u32 	[%rd460], %r353;
	bra.uni 	$L__BB0_8192;
$L__BB0_7744:
	setp.neu.f32 	%p234, %f1, %f1939;
	@%p234 bra 	$L__BB0_7746;
	add.s64 	%rd458, %rd1, %rd5;
	mov.b32 	%r352, 1130430464;
	st.global.u32 	[%rd458], %r352;
	bra.uni 	$L__BB0_8192;
$L__BB0_7746:
	add.s64 	%rd456, %rd1, %rd5;
	mov.b32 	%r351, 1130364928;
	st.global.u32 	[%rd456], %r351;
	bra.uni 	$L__BB0_8192;
$L__BB0_7747:
	add.s32 	%r300, %r2, 207;
	cvt.rn.f32.s32 	%f1940, %r300;
	setp.leu.f32 	%p199, %f1, %f1940;
	@%p199 bra 	$L__BB0_7779;
	add.s32 	%r324, %r2, 215;
	cvt.rn.f32.s32 	%f1941, %r324;
	setp.leu.f32 	%p215, %f1, %f1941;
	@%p215 bra 	$L__BB0_7764;
	add.s32 	%r336, %r2, 219;
	cvt.rn.f32.s32 	%f1942, %r336;
	setp.leu.f32 	%p223, %f1, %f1942;
	@%p223 bra 	$L__BB0_7757;
	add.s32 	%r342, %r2, 221;
	cvt.rn.f32.s32 	%f1943, %r342;
	setp.leu.f32 	%p227, %f1, %f1943;
	@%p227 bra 	$L__BB0_7754;
	setp.neu.f32 	%p229, %f1, %f1924;
	@%p229 bra 	$L__BB0_7753;
	add.s64 	%rd454, %rd1, %rd5;
	mov.b32 	%r346, 1130299392;
	st.global.u32 	[%rd454], %r346;
	bra.uni 	$L__BB0_8192;
$L__BB0_7753:
	add.s64 	%rd452, %rd1, %rd5;
	mov.b32 	%r345, 1130233856;
	st.global.u32 	[%rd452], %r345;
	bra.uni 	$L__BB0_8192;
$L__BB0_7754:
	setp.neu.f32 	%p228, %f1, %f1943;
	@%p228 bra 	$L__BB0_7756;
	add.s64 	%rd450, %rd1, %rd5;
	mov.b32 	%r344, 1130168320;
	st.global.u32 	[%rd450], %r344;
	bra.uni 	$L__BB0_8192;
$L__BB0_7756:
	add.s64 	%rd448, %rd1, %rd5;
	mov.b32 	%r343, 1130102784;
	st.global.u32 	[%rd448], %r343;
	bra.uni 	$L__BB0_8192;
$L__BB0_7757:
	add.s32 	%r337, %r2, 217;
	cvt.rn.f32.s32 	%f1944, %r337;
	setp.leu.f32 	%p224, %f1, %f1944;
	@%p224 bra 	$L__BB0_7761;
	setp.neu.f32 	%p226, %f1, %f1942;
	@%p226 bra 	$L__BB0_7760;
	add.s64 	%rd446, %rd1, %rd5;
	mov.b32 	%r341, 1130037248;
	st.global.u32 	[%rd446], %r341;
	bra.uni 	$L__BB0_8192;
$L__BB0_7760:
	add.s64 	%rd444, %rd1, %rd5;
	mov.b32 	%r340, 1129971712;
	st.global.u32 	[%rd444], %r340;
	bra.uni 	$L__BB0_8192;
$L__BB0_7761:
	setp.neu.f32 	%p225, %f1, %f1944;
	@%p225 bra 	$L__BB0_7763;
	add.s64 	%rd442, %rd1, %rd5;
	mov.b32 	%r339, 1129906176;
	st.global.u32 	[%rd442], %r339;
	bra.uni 	$L__BB0_8192;
$L__BB0_7763:
	add.s64 	%rd440, %rd1, %rd5;
	mov.b32 	%r338, 1129840640;
	st.global.u32 	[%rd440], %r338;
	bra.uni 	$L__BB0_8192;
$L__BB0_7764:
	add.s32 	%r325, %r2, 211;
	cvt.rn.f32.s32 	%f1945, %r325;
	setp.leu.f32 	%p216, %f1, %f1945;
	@%p216 bra 	$L__BB0_7772;
	add.s32 	%r331, %r2, 213;
	cvt.rn.f32.s32 	%f1946, %r331;
	setp.leu.f32 	%p220, %f1, %f1946;
	@%p220 bra 	$L__BB0_7769;
	setp.neu.f32 	%p222, %f1, %f1941;
	@%p222 bra 	$L__BB0_7768;
	add.s64 	%rd438, %rd1, %rd5;
	mov.b32 	%r335, 1129775104;
	st.global.u32 	[%rd438], %r335;
	bra.uni 	$L__BB0_8192;
$L__BB0_7768:
	add.s64 	%rd436, %rd1, %rd5;
	mov.b32 	%r334, 1129709568;
	st.global.u32 	[%rd436], %r334;
	bra.uni 	$L__BB0_8192;
$L__BB0_7769:
	setp.neu.f32 	%p221, %f1, %f1946;
	@%p221 bra 	$L__BB0_7771;
	add.s64 	%rd434, %rd1, %rd5;
	mov.b32 	%r333, 1129644032;
	st.global.u32 	[%rd434], %r333;
	bra.uni 	$L__BB0_8192;
$L__BB0_7771:
	add.s64 	%rd432, %rd1, %rd5;
	mov.b32 	%r332, 1129578496;
	st.global.u32 	[%rd432], %r332;
	bra.uni 	$L__BB0_8192;
$L__BB0_7772:
	add.s32 	%r326, %r2, 209;
	cvt.rn.f32.s32 	%f1947, %r326;
	setp.leu.f32 	%p217, %f1, %f1947;
	@%p217 bra 	$L__BB0_7776;
	setp.neu.f32 	%p219, %f1, %f1945;
	@%p219 bra 	$L__BB0_7775;
	add.s64 	%rd430, %rd1, %rd5;
	mov.b32 	%r330, 1129512960;
	st.global.u32 	[%rd430], %r330;
	bra.uni 	$L__BB0_8192;
$L__BB0_7775:
	add.s64 	%rd428, %rd1, %rd5;
	mov.b32 	%r329, 1129447424;
	st.global.u32 	[%rd428], %r329;
	bra.uni 	$L__BB0_8192;
$L__BB0_7776:
	setp.neu.f32 	%p218, %f1, %f1947;
	@%p218 bra 	$L__BB0_7778;
	add.s64 	%rd426, %rd1, %rd5;
	mov.b32 	%r328, 1129381888;
	st.global.u32 	[%rd426], %r328;
	bra.uni 	$L__BB0_8192;
$L__BB0_7778:
	add.s64 	%rd424, %rd1, %rd5;
	mov.b32 	%r327, 1129316352;
	st.global.u32 	[%rd424], %r327;
	bra.uni 	$L__BB0_8192;
$L__BB0_7779:
	add.s32 	%r301, %r2, 199;
	cvt.rn.f32.s32 	%f1948, %r301;
	setp.leu.f32 	%p200, %f1, %f1948;
	@%p200 bra 	$L__BB0_7795;
	add.s32 	%r313, %r2, 203;
	cvt.rn.f32.s32 	%f1949, %r313;
	setp.leu.f32 	%p208, %f1, %f1949;
	@%p208 bra 	$L__BB0_7788;
	add.s32 	%r319, %r2, 205;
	cvt.rn.f32.s32 	%f1950, %r319;
	setp.leu.f32 	%p212, %f1, %f1950;
	@%p212 bra 	$L__BB0_7785;
	setp.neu.f32 	%p214, %f1, %f1940;
	@%p214 bra 	$L__BB0_7784;
	add.s64 	%rd422, %rd1, %rd5;
	mov.b32 	%r323, 1129250816;
	st.global.u32 	[%rd422], %r323;
	bra.uni 	$L__BB0_8192;
$L__BB0_7784:
	add.s64 	%rd420, %rd1, %rd5;
	mov.b32 	%r322, 1129185280;
	st.global.u32 	[%rd420], %r322;
	bra.uni 	$L__BB0_8192;
$L__BB0_7785:
	setp.neu.f32 	%p213, %f1, %f1950;
	@%p213 bra 	$L__BB0_7787;
	add.s64 	%rd418, %rd1, %rd5;
	mov.b32 	%r321, 1129119744;
	st.global.u32 	[%rd418], %r321;
	bra.uni 	$L__BB0_8192;
$L__BB0_7787:
	add.s64 	%rd416, %rd1, %rd5;
	mov.b32 	%r320, 1129054208;
	st.global.u32 	[%rd416], %r320;
	bra.uni 	$L__BB0_8192;
$L__BB0_7788:
	add.s32 	%r314, %r2, 201;
	cvt.rn.f32.s32 	%f1951, %r314;
	setp.leu.f32 	%p209, %f1, %f1951;
	@%p209 bra 	$L__BB0_7792;
	setp.neu.f32 	%p211, %f1, %f1949;
	@%p211 bra 	$L__BB0_7791;
	add.s64 	%rd414, %rd1, %rd5;
	mov.b32 	%r318, 1128988672;
	st.global.u32 	[%rd414], %r318;
	bra.uni 	$L__BB0_8192;
$L__BB0_7791:
	add.s64 	%rd412, %rd1, %rd5;
	mov.b32 	%r317, 1128923136;
	st.global.u32 	[%rd412], %r317;
	bra.uni 	$L__BB0_8192;
$L__BB0_7792:
	setp.neu.f32 	%p210, %f1, %f1951;
	@%p210 bra 	$L__BB0_7794;
	add.s64 	%rd410, %rd1, %rd5;
	mov.b32 	%r316, 1128857600;
	st.global.u32 	[%rd410], %r316;
	bra.uni 	$L__BB0_8192;
$L__BB0_7794:
	add.s64 	%rd408, %rd1, %rd5;
	mov.b32 	%r315, 1128792064;
	st.global.u32 	[%rd408], %r315;
	bra.uni 	$L__BB0_8192;
$L__BB0_7795:
	add.s32 	%r302, %r2, 195;
	cvt.rn.f32.s32 	%f1952, %r302;
	setp.leu.f32 	%p201, %f1, %f1952;
	@%p201 bra 	$L__BB0_7803;
	add.s32 	%r308, %r2, 197;
	cvt.rn.f32.s32 	%f1953, %r308;
	setp.leu.f32 	%p205, %f1, %f1953;
	@%p205 bra 	$L__BB0_7800;
	setp.neu.f32 	%p207, %f1, %f1948;
	@%p207 bra 	$L__BB0_7799;
	add.s64 	%rd406, %rd1, %rd5;
	mov.b32 	%r312, 1128726528;
	st.global.u32 	[%rd406], %r312;
	bra.uni 	$L__BB0_8192;
$L__BB0_7799:
	add.s64 	%rd404, %rd1, %rd5;
	mov.b32 	%r311, 1128660992;
	st.global.u32 	[%rd404], %r311;
	bra.uni 	$L__BB0_8192;
$L__BB0_7800:
	setp.neu.f32 	%p206, %f1, %f1953;
	@%p206 bra 	$L__BB0_7802;
	add.s64 	%rd402, %rd1, %rd5;
	mov.b32 	%r310, 1128595456;
	st.global.u32 	[%rd402], %r310;
	bra.uni 	$L__BB0_8192;
$L__BB0_7802:
	add.s64 	%rd400, %rd1, %rd5;
	mov.b32 	%r309, 1128529920;
	st.global.u32 	[%rd400], %r309;
	bra.uni 	$L__BB0_8192;
$L__BB0_7803:
	add.s32 	%r303, %r2, 193;
	cvt.rn.f32.s32 	%f1954, %r303;
	setp.leu.f32 	%p202, %f1, %f1954;
	@%p202 bra 	$L__BB0_7807;
	setp.neu.f32 	%p204, %f1, %f1952;
	@%p204 bra 	$L__BB0_7806;
	add.s64 	%rd398, %rd1, %rd5;
	mov.b32 	%r307, 1128464384;
	st.global.u32 	[%rd398], %r307;
	bra.uni 	$L__BB0_8192;
$L__BB0_7806:
	add.s64 	%rd396, %rd1, %rd5;
	mov.b32 	%r306, 1128398848;
	st.global.u32 	[%rd396], %r306;
	bra.uni 	$L__BB0_8192;
$L__BB0_7807:
	setp.neu.f32 	%p203, %f1, %f1954;
	@%p203 bra 	$L__BB0_7809;
	add.s64 	%rd394, %rd1, %rd5;
	mov.b32 	%r305, 1128333312;
	st.global.u32 	[%rd394], %r305;
	bra.uni 	$L__BB0_8192;
$L__BB0_7809:
	add.s64 	%rd392, %rd1, %rd5;
	mov.b32 	%r304, 1128267776;
	st.global.u32 	[%rd392], %r304;
	bra.uni 	$L__BB0_8192;
$L__BB0_7810:
	add.s32 	%r204, %r2, 159;
	cvt.rn.f32.s32 	%f1955, %r204;
	setp.leu.f32 	%p135, %f1, %f1955;
	@%p135 bra 	$L__BB0_7874;
	add.s32 	%r252, %r2, 175;
	cvt.rn.f32.s32 	%f1956, %r252;
	setp.leu.f32 	%p167, %f1, %f1956;
	@%p167 bra 	$L__BB0_7843;
	add.s32 	%r276, %r2, 183;
	cvt.rn.f32.s32 	%f1957, %r276;
	setp.leu.f32 	%p183, %f1, %f1957;
	@%p183 bra 	$L__BB0_7828;
	add.s32 	%r288, %r2, 187;
	cvt.rn.f32.s32 	%f1958, %r288;
	setp.leu.f32 	%p191, %f1, %f1958;
	@%p191 bra 	$L__BB0_7821;
	add.s32 	%r294, %r2, 189;
	cvt.rn.f32.s32 	%f1959, %r294;
	setp.leu.f32 	%p195, %f1, %f1959;
	@%p195 bra 	$L__BB0_7818;
	setp.neu.f32 	%p197, %f1, %f1923;
	@%p197 bra 	$L__BB0_7817;
	add.s64 	%rd390, %rd1, %rd5;
	mov.b32 	%r298, 1128202240;
	st.global.u32 	[%rd390], %r298;
	bra.uni 	$L__BB0_8192;
$L__BB0_7817:
	add.s64 	%rd388, %rd1, %rd5;
	mov.b32 	%r297, 1128136704;
	st.global.u32 	[%rd388], %r297;
	bra.uni 	$L__BB0_8192;
$L__BB0_7818:
	setp.neu.f32 	%p196, %f1, %f1959;
	@%p196 bra 	$L__BB0_7820;
	add.s64 	%rd386, %rd1, %rd5;
	mov.b32 	%r296, 1128071168;
	st.global.u32 	[%rd386], %r296;
	bra.uni 	$L__BB0_8192;
$L__BB0_7820:
	add.s64 	%rd384, %rd1, %rd5;
	mov.b32 	%r295, 1128005632;
	st.global.u32 	[%rd384], %r295;
	bra.uni 	$L__BB0_8192;
$L__BB0_7821:
	add.s32 	%r289, %r2, 185;
	cvt.rn.f32.s32 	%f1960, %r289;
	setp.leu.f32 	%p192, %f1, %f1960;
	@%p192 bra 	$L__BB0_7825;
	setp.neu.f32 	%p194, %f1, %f1958;
	@%p194 bra 	$L__BB0_7824;
	add.s64 	%rd382, %rd1, %rd5;
	mov.b32 	%r293, 1127940096;
	st.global.u32 	[%rd382], %r293;
	bra.uni 	$L__BB0_8192;
$L__BB0_7824:
	add.s64 	%rd380, %rd1, %rd5;
	mov.b32 	%r292, 1127874560;
	st.global.u32 	[%rd380], %r292;
	bra.uni 	$L__BB0_8192;
$L__BB0_7825:
	setp.neu.f32 	%p193, %f1, %f1960;
	@%p193 bra 	$L__BB0_7827;
	add.s64 	%rd378, %rd1, %rd5;
	mov.b32 	%r291, 1127809024;
	st.global.u32 	[%rd378], %r291;
	bra.uni 	$L__BB0_8192;
$L__BB0_7827:
	add.s64 	%rd376, %rd1, %rd5;
	mov.b32 	%r290, 1127743488;
	st.global.u32 	[%rd376], %r290;
	bra.uni 	$L__BB0_8192;
$L__BB0_7828:
	add.s32 	%r277, %r2, 179;
	cvt.rn.f32.s32 	%f1961, %r277;
	setp.leu.f32 	%p184, %f1, %f1961;
	@%p184 bra 	$L__BB0_7836;
	add.s32 	%r283, %r2, 181;
	cvt.rn.f32.s32 	%f1962, %r283;
	setp.leu.f32 	%p188, %f1, %f1962;
	@%p188 bra 	$L__BB0_7833;
	setp.neu.f32 	%p190, %f1, %f1957;
	@%p190 bra 	$L__BB0_7832;
	add.s64 	%rd374, %rd1, %rd5;
	mov.b32 	%r287, 1127677952;
	st.global.u32 	[%rd374], %r287;
	bra.uni 	$L__BB0_8192;
$L__BB0_7832:
	add.s64 	%rd372, %rd1, %rd5;
	mov.b32 	%r286, 1127612416;
	st.global.u32 	[%rd372], %r286;
	bra.uni 	$L__BB0_8192;
$L__BB0_7833:
	setp.neu.f32 	%p189, %f1, %f1962;
	@%p189 bra 	$L__BB0_7835;
	add.s64 	%rd370, %rd1, %rd5;
	mov.b32 	%r285, 1127546880;
	st.global.u32 	[%rd370], %r285;
	bra.uni 	$L__BB0_8192;
$L__BB0_7835:
	add.s64 	%rd368, %rd1, %rd5;
	mov.b32 	%r284, 1127481344;
	st.global.u32 	[%rd368], %r284;
	bra.uni 	$L__BB0_8192;
$L__BB0_7836:
	add.s32 	%r278, %r2, 177;
	cvt.rn.f32.s32 	%f1963, %r278;
	setp.leu.f32 	%p185, %f1, %f1963;
	@%p185 bra 	$L__BB0_7840;
	setp.neu.f32 	%p187, %f1, %f1961;
	@%p187 bra 	$L__BB0_7839;
	add.s64 	%rd366, %rd1, %rd5;
	mov.b32 	%r282, 1127415808;
	st.global.u32 	[%rd366], %r282;
	bra.uni 	$L__BB0_8192;
$L__BB0_7839:
	add.s64 	%rd364, %rd1, %rd5;
	mov.b32 	%r281, 1127350272;
	st.global.u32 	[%rd364], %r281;
	bra.uni 	$L__BB0_8192;
$L__BB0_7840:
	setp.neu.f32 	%p186, %f1, %f1963;
	@%p186 bra 	$L__BB0_7842;
	add.s64 	%rd362, %rd1, %rd5;
	mov.b32 	%r280, 1127284736;
	st.global.u32 	[%rd362], %r280;
	bra.uni 	$L__BB0_8192;
$L__BB0_7842:
	add.s64 	%rd360, %rd1, %rd5;
	mov.b32 	%r279, 1127219200;
	st.global.u32 	[%rd360], %r279;
	bra.uni 	$L__BB0_8192;
$L__BB0_7843:
	add.s32 	%r253, %r2, 167;
	cvt.rn.f32.s32 	%f1964, %r253;
	setp.leu.f32 	%p168, %f1, %f1964;
	@%p168 bra 	$L__BB0_7859;
	add.s32 	%r265, %r2, 171;
	cvt.rn.f32.s32 	%f1965, %r265;
	setp.leu.f32 	%p176, %f1, %f1965;
	@%p176 bra 	$L__BB0_7852;
	add.s32 	%r271, %r2, 173;
	cvt.rn.f32.s32 	%f1966, %r271;
	setp.leu.f32 	%p180, %f1, %f1966;
	@%p180 bra 	$L__BB0_7849;
	setp.neu.f32 	%p182, %f1, %f1956;
	@%p182 bra 	$L__BB0_7848;
	add.s64 	%rd358, %rd1, %rd5;
	mov.b32 	%r275, 1127153664;
	st.global.u32 	[%rd358], %r275;
	bra.uni 	$L__BB0_8192;
$L__BB0_7848:
	add.s64 	%rd356, %rd1, %rd5;
	mov.b32 	%r274, 1127088128;
	st.global.u32 	[%rd356], %r274;
	bra.uni 	$L__BB0_8192;
$L__BB0_7849:
	setp.neu.f32 	%p181, %f1, %f1966;
	@%p181 bra 	$L__BB0_7851;
	add.s64 	%rd354, %rd1, %rd5;
	mov.b32 	%r273, 1127022592;
	st.global.u32 	[%rd354], %r273;
	bra.uni 	$L__BB0_8192;
$L__BB0_7851:
	add.s64 	%rd352, %rd1, %rd5;
	mov.b32 	%r272, 1126957056;
	st.global.u32 	[%rd352], %r272;
	bra.uni 	$L__BB0_8192;
$L__BB0_7852:
	add.s32 	%r266, %r2, 169;
	cvt.rn.f32.s32 	%f1967, %r266;
	setp.leu.f32 	%p177, %f1, %f1967;
	@%p177 bra 	$L__BB0_7856;
	setp.neu.f32 	%p179, %f1, %f1965;
	@%p179 bra 	$L__BB0_7855;
	add.s64 	%rd350, %rd1, %rd5;
	mov.b32 	%r270, 1126891520;
	st.global.u32 	[%rd350], %r270;
	bra.uni 	$L__BB0_8192;
$L__BB0_7855:
	add.s64 	%rd348, %rd1, %rd5;
	mov.b32 	%r269, 1126825984;
	st.global.u32 	[%rd348], %r269;
	bra.uni 	$L__BB0_8192;
$L__BB0_7856:
	setp.neu.f32 	%p178, %f1, %f1967;
	@%p178 bra 	$L__BB0_7858;
	add.s64 	%rd346, %rd1, %rd5;
	mov.b32 	%r268, 1126760448;
	st.global.u32 	[%rd346], %r268;
	bra.uni 	$L__BB0_8192;
$L__BB0_7858:
	add.s64 	%rd344, %rd1, %rd5;
	mov.b32 	%r267, 1126694912;
	st.global.u32 	[%rd344], %r267;
	bra.uni 	$L__BB0_8192;
$L__BB0_7859:
	add.s32 	%r254, %r2, 163;
	cvt.rn.f32.s32 	%f1968, %r254;
	setp.leu.f32 	%p169, %f1, %f1968;
	@%p169 bra 	$L__BB0_7867;
	add.s32 	%r260, %r2, 165;
	cvt.rn.f32.s32 	%f1969, %r260;
	setp.leu.f32 	%p173, %f1, %f1969;
	@%p173 bra 	$L__BB0_7864;
	setp.neu.f32 	%p175, %f1, %f1964;
	@%p175 bra 	$L__BB0_7863;
	add.s64 	%rd342, %rd1, %rd5;
	mov.b32 	%r264, 1126629376;
	st.global.u32 	[%rd342], %r264;
	bra.uni 	$L__BB0_8192;
$L__BB0_7863:
	add.s64 	%rd340, %rd1, %rd5;
	mov.b32 	%r263, 1126563840;
	st.global.u32 	[%rd340], %r263;
	bra.uni 	$L__BB0_8192;
$L__BB0_7864:
	setp.neu.f32 	%p174, %f1, %f1969;
	@%p174 bra 	$L__BB0_7866;
	add.s64 	%rd338, %rd1, %rd5;
	mov.b32 	%r262, 1126498304;
	st.global.u32 	[%rd338], %r262;
	bra.uni 	$L__BB0_8192;
$L__BB0_7866:
	add.s64 	%rd336, %rd1, %rd5;
	mov.b32 	%r261, 1126432768;
	st.global.u32 	[%rd336], %r261;
	bra.uni 	$L__BB0_8192;
$L__BB0_7867:
	add.s32 	%r255, %r2, 161;
	cvt.rn.f32.s32 	%f1970, %r255;
	setp.leu.f32 	%p170, %f1, %f1970;
	@%p170 bra 	$L__BB0_7871;
	setp.neu.f32 	%p172, %f1, %f1968;
	@%p172 bra 	$L__BB0_7870;
	add.s64 	%rd334, %rd1, %rd5;
	mov.b32 	%r259, 1126367232;
	st.global.u32 	[%rd334], %r259;
	bra.uni 	$L__BB0_8192;
$L__BB0_7870:
	add.s64 	%rd332, %rd1, %rd5;
	mov.b32 	%r258, 1126301696;
	st.global.u32 	[%rd332], %r258;
	bra.uni 	$L__BB0_8192;
$L__BB0_7871:
	setp.neu.f32 	%p171, %f1, %f1970;
	@%p171 bra 	$L__BB0_7873;
	add.s64 	%rd330, %rd1, %rd5;
	mov.b32 	%r257, 1126236160;
	st.global.u32 	[%rd330], %r257;
	bra.uni 	$L__BB0_8192;
$L__BB0_7873:
	add.s64 	%rd328, %rd1, %rd5;
	mov.b32 	%r256, 1126170624;
	st.global.u32 	[%rd328], %r256;
	bra.uni 	$L__BB0_8192;
$L__BB0_7874:
	add.s32 	%r205, %r2, 143;
	cvt.rn.f32.s32 	%f1971, %r205;
	setp.leu.f32 	%p136, %f1, %f1971;
	@%p136 bra 	$L__BB0_7906;
	add.s32 	%r229, %r2, 151;
	cvt.rn.f32.s32 	%f1972, %r229;
	setp.leu.f32 	%p152, %f1, %f1972;
	@%p152 bra 	$L__BB0_7891;
	add.s32 	%r241, %r2, 155;
	cvt.rn.f32.s32 	%f1973, %r241;
	setp.leu.f32 	%p160, %f1, %f1973;
	@%p160 bra 	$L__BB0_7884;
	add.s32 	%r247, %r2, 157;
	cvt.rn.f32.s32 	%f1974, %r247;
	setp.leu.f32 	%p164, %f1, %f1974;
	@%p164 bra 	$L__BB0_7881;
	setp.neu.f32 	%p166, %f1, %f1955;
	@%p166 bra 	$L__BB0_7880;
	add.s64 	%rd326, %rd1, %rd5;
	mov.b32 	%r251, 1126105088;
	st.global.u32 	[%rd326], %r251;
	bra.uni 	$L__BB0_8192;
$L__BB0_7880:
	add.s64 	%rd324, %rd1, %rd5;
	mov.b32 	%r250, 1126039552;
	st.global.u32 	[%rd324], %r250;
	bra.uni 	$L__BB0_8192;
$L__BB0_7881:
	setp.neu.f32 	%p165, %f1, %f1974;
	@%p165 bra 	$L__BB0_7883;
	add.s64 	%rd322, %rd1, %rd5;
	mov.b32 	%r249, 1125974016;
	st.global.u32 	[%rd322], %r249;
	bra.uni 	$L__BB0_8192;
$L__BB0_7883:
	add.s64 	%rd320, %rd1, %rd5;
	mov.b32 	%r248, 1125908480;
	st.global.u32 	[%rd320], %r248;
	bra.uni 	$L__BB0_8192;
$L__BB0_7884:
	add.s32 	%r242, %r2, 153;
	cvt.rn.f32.s32 	%f1975, %r242;
	setp.leu.f32 	%p161, %f1, %f1975;
	@%p161 bra 	$L__BB0_7888;
	setp.neu.f32 	%p163, %f1, %f1973;
	@%p163 bra 	$L__BB0_7887;
	add.s64 	%rd318, %rd1, %rd5;
	mov.b32 	%r246, 1125842944;
	st.global.u32 	[%rd318], %r246;
	bra.uni 	$L__BB0_8192;
$L__BB0_7887:
	add.s64 	%rd316, %rd1, %rd5;
	mov.b32 	%r245, 1125777408;
	st.global.u32 	[%rd316], %r245;
	bra.uni 	$L__BB0_8192;
$L__BB0_7888:
	setp.neu.f32 	%p162, %f1, %f1975;
	@%p162 bra 	$L__BB0_7890;
	add.s64 	%rd314, %rd1, %rd5;
	mov.b32 	%r244, 1125711872;
	st.global.u32 	[%rd314], %r244;
	bra.uni 	$L__BB0_8192;
$L__BB0_7890:
	add.s64 	%rd312, %rd1, %rd5;
	mov.b32 	%r243, 1125646336;
	st.global.u32 	[%rd312], %r243;
	bra.uni 	$L__BB0_8192;
$L__BB0_7891:
	add.s32 	%r230, %r2, 147;
	cvt.rn.f32.s32 	%f1976, %r230;
	setp.leu.f32 	%p153, %f1, %f1976;
	@%p153 bra 	$L__BB0_7899;
	add.s32 	%r236, %r2, 149;
	cvt.rn.f32.s32 	%f1977, %r236;
	setp.leu.f32 	%p157, %f1, %f1977;
	@%p157 bra 	$L__BB0_7896;
	setp.neu.f32 	%p159, %f1, %f1972;
	@%p159 bra 	$L__BB0_7895;
	add.s64 	%rd310, %rd1, %rd5;
	mov.b32 	%r240, 1125580800;
	st.global.u32 	[%rd310], %r240;
	bra.uni 	$L__BB0_8192;
$L__BB0_7895:
	add.s64 	%rd308, %rd1, %rd5;
	mov.b32 	%r239, 1125515264;
	st.global.u32 	[%rd308], %r239;
	bra.uni 	$L__BB0_8192;
$L__BB0_7896:
	setp.neu.f32 	%p158, %f1, %f1977;
	@%p158 bra 	$L__BB0_7898;
	add.s64 	%rd306, %rd1, %rd5;
	mov.b32 	%r238, 1125449728;
	st.global.u32 	[%rd306], %r238;
	bra.uni 	$L__BB0_8192;
$L__BB0_7898:
	add.s64 	%rd304, %rd1, %rd5;
	mov.b32 	%r237, 1125384192;
	st.global.u32 	[%rd304], %r237;
	bra.uni 	$L__BB0_8192;
$L__BB0_7899:
	add.s32 	%r231, %r2, 145;
	cvt.rn.f32.s32 	%f1978, %r231;
	setp.leu.f32 	%p154, %f1, %f1978;
	@%p154 bra 	$L__BB0_7903;
	setp.neu.f32 	%p156, %f1, %f1976;
	@%p156 bra 	$L__BB0_7902;
	add.s64 	%rd302, %rd1, %rd5;
	mov.b32 	%r235, 1125318656;
	st.global.u32 	[%rd302], %r235;
	bra.uni 	$L__BB0_8192;
$L__BB0_7902:
	add.s64 	%rd300, %rd1, %rd5;
	mov.b32 	%r234, 1125253120;
	st.global.u32 	[%rd300], %r234;
	bra.uni 	$L__BB0_8192;
$L__BB0_7903:
	setp.neu.f32 	%p155, %f1, %f1978;
	@%p155 bra 	$L__BB0_7905;
	add.s64 	%rd298, %rd1, %rd5;
	mov.b32 	%r233, 1125187584;
	st.global.u32 	[%rd298], %r233;
	bra.uni 	$L__BB0_8192;
$L__BB0_7905:
	add.s64 	%rd296, %rd1, %rd5;
	mov.b32 	%r232, 1125122048;
	st.global.u32 	[%rd296], %r232;
	bra.uni 	$L__BB0_8192;
$L__BB0_7906:
	add.s32 	%r206, %r2, 135;
	cvt.rn.f32.s32 	%f1979, %r206;
	setp.leu.f32 	%p137, %f1, %f1979;
	@%p137 bra 	$L__BB0_7922;
	add.s32 	%r218, %r2, 139;
	cvt.rn.f32.s32 	%f1980, %r218;
	setp.leu.f32 	%p145, %f1, %f1980;
	@%p145 bra 	$L__BB0_7915;
	add.s32 	%r224, %r2, 141;
	cvt.rn.f32.s32 	%f1981, %r224;
	setp.leu.f32 	%p149, %f1, %f1981;
	@%p149 bra 	$L__BB0_7912;
	setp.neu.f32 	%p151, %f1, %f1971;
	@%p151 bra 	$L__BB0_7911;
	add.s64 	%rd294, %rd1, %rd5;
	mov.b32 	%r228, 1125056512;
	st.global.u32 	[%rd294], %r228;
	bra.uni 	$L__BB0_8192;
$L__BB0_7911:
	add.s64 	%rd292, %rd1, %rd5;
	mov.b32 	%r227, 1124990976;
	st.global.u32 	[%rd292], %r227;
	bra.uni 	$L__BB0_8192;
$L__BB0_7912:
	setp.neu.f32 	%p150, %f1, %f1981;
	@%p150 bra 	$L__BB0_7914;
	add.s64 	%rd290, %rd1, %rd5;
	mov.b32 	%r226, 1124925440;
	st.global.u32 	[%rd290], %r226;
	bra.uni 	$L__BB0_8192;
$L__BB0_7914:
	add.s64 	%rd288, %rd1, %rd5;
	mov.b32 	%r225, 1124859904;
	st.global.u32 	[%rd288], %r225;
	bra.uni 	$L__BB0_8192;
$L__BB0_7915:
	add.s32 	%r219, %r2, 137;
	cvt.rn.f32.s32 	%f1982, %r219;
	setp.leu.f32 	%p146, %f1, %f1982;
	@%p146 bra 	$L__BB0_7919;
	setp.neu.f32 	%p148, %f1, %f1980;
	@%p148 bra 	$L__BB0_7918;
	add.s64 	%rd286, %rd1, %rd5;
	mov.b32 	%r223, 1124794368;
	st.global.u32 	[%rd286], %r223;
	bra.uni 	$L__BB0_8192;
$L__BB0_7918:
	add.s64 	%rd284, %rd1, %rd5;
	mov.b32 	%r222, 1124728832;
	st.global.u32 	[%rd284], %r222;
	bra.uni 	$L__BB0_8192;
$L__BB0_7919:
	setp.neu.f32 	%p147, %f1, %f1982;
	@%p147 bra 	$L__BB0_7921;
	add.s64 	%rd282, %rd1, %rd5;
	mov.b32 	%r221, 1124663296;
	st.global.u32 	[%rd282], %r221;
	bra.uni 	$L__BB0_8192;
$L__BB0_7921:
	add.s64 	%rd280, %rd1, %rd5;
	mov.b32 	%r220, 1124597760;
	st.global.u32 	[%rd280], %r220;
	bra.uni 	$L__BB0_8192;
$L__BB0_7922:
	add.s32 	%r207, %r2, 131;
	cvt.rn.f32.s32 	%f1983, %r207;
	setp.leu.f32 	%p138, %f1, %f1983;
	@%p138 bra 	$L__BB0_7930;
	add.s32 	%r213, %r2, 133;
	cvt.rn.f32.s32 	%f1984, %r213;
	setp.leu.f32 	%p142, %f1, %f1984;
	@%p142 bra 	$L__BB0_7927;
	setp.neu.f32 	%p144, %f1, %f1979;
	@%p144 bra 	$L__BB0_7926;
	add.s64 	%rd278, %rd1, %rd5;
	mov.b32 	%r217, 1124532224;
	st.global.u32 	[%rd278], %r217;
	bra.uni 	$L__BB0_8192;
$L__BB0_7926:
	add.s64 	%rd276, %rd1, %rd5;
	mov.b32 	%r216, 1124466688;
	st.global.u32 	[%rd276], %r216;
	bra.uni 	$L__BB0_8192;
$L__BB0_7927:
	setp.neu.f32 	%p143, %f1, %f1984;
	@%p143 bra 	$L__BB0_7929;
	add.s64 	%rd274, %rd1, %rd5;
	mov.b32 	%r215, 1124401152;
	st.global.u32 	[%rd274], %r215;
	bra.uni 	$L__BB0_8192;
$L__BB0_7929:
	add.s64 	%rd272, %rd1, %rd5;
	mov.b32 	%r214, 1124335616;
	st.global.u32 	[%rd272], %r214;
	bra.uni 	$L__BB0_8192;
$L__BB0_7930:
	add.s32 	%r208, %r2, 129;
	cvt.rn.f32.s32 	%f1985, %r208;
	setp.leu.f32 	%p139, %f1, %f1985;
	@%p139 bra 	$L__BB0_7934;
	setp.neu.f32 	%p141, %f1, %f1983;
	@%p141 bra 	$L__BB0_7933;
	add.s64 	%rd270, %rd1, %rd5;
	mov.b32 	%r212, 1124270080;
	st.global.u32 	[%rd270], %r212;
	bra.uni 	$L__BB0_8192;
$L__BB0_7933:
	add.s64 	%rd268, %rd1, %rd5;
	mov.b32 	%r211, 1124204544;
	st.global.u32 	[%rd268], %r211;
	bra.uni 	$L__BB0_8192;
$L__BB0_7934:
	setp.neu.f32 	%p140, %f1, %f1985;
	@%p140 bra 	$L__BB0_7936;
	add.s64 	%rd266, %rd1, %rd5;
	mov.b32 	%r210, 1124139008;
	st.global.u32 	[%rd266], %r210;
	bra.uni 	$L__BB0_8192;
$L__BB0_7936:
	add.s64 	%rd264, %rd1, %rd5;
	mov.b32 	%r209, 1124073472;
	st.global.u32 	[%rd264], %r209;
	bra.uni 	$L__BB0_8192;
$L__BB0_7937:
	add.s32 	%r12, %r2, 63;
	cvt.rn.f32.s32 	%f1986, %r12;
	setp.leu.f32 	%p7, %f1, %f1986;
	@%p7 bra 	$L__BB0_8065;
	add.s32 	%r108, %r2, 95;
	cvt.rn.f32.s32 	%f1987, %r108;
	setp.leu.f32 	%p71, %f1, %f1987;
	@%p71 bra 	$L__BB0_8002;
	add.s32 	%r156, %r2, 111;
	cvt.rn.f32.s32 	%f1988, %r156;
	setp.leu.f32 	%p103, %f1, %f1988;
	@%p103 bra 	$L__BB0_7971;
	add.s32 	%r180, %r2, 119;
	cvt.rn.f32.s32 	%f1989, %r180;
	setp.leu.f32 	%p119, %f1, %f1989;
	@%p119 bra 	$L__BB0_7956;
	add.s32 	%r192, %r2, 123;
	cvt.rn.f32.s32 	%f1990, %r192;
	setp.leu.f32 	%p127, %f1, %f1990;
	@%p127 bra 	$L__BB0_7949;
	add.s32 	%r198, %r2, 125;
	cvt.rn.f32.s32 	%f1991, %r198;
	setp.leu.f32 	%p131, %f1, %f1991;
	@%p131 bra 	$L__BB0_7946;
	setp.neu.f32 	%p133, %f1, %f1922;
	@%p133 bra 	$L__BB0_7945;
	add.s64 	%rd262, %rd1, %rd5;
	mov.b32 	%r202, 1123942400;
	st.global.u32 	[%rd262], %r202;
	bra.uni 	$L__BB0_8192;
$L__BB0_7945:
	add.s64 	%rd260, %rd1, %rd5;
	mov.b32 	%r201, 1123811328;
	st.global.u32 	[%rd260], %r201;
	bra.uni 	$L__BB0_8192;
$L__BB0_7946:
	setp.neu.f32 	%p132, %f1, %f1991;
	@%p132 bra 	$L__BB0_7948;
	add.s64 	%rd258, %rd1, %rd5;
	mov.b32 	%r200, 1123680256;
	st.global.u32 	[%rd258], %r200;
	bra.uni 	$L__BB0_8192;
$L__BB0_7948:
	add.s64 	%rd256, %rd1, %rd5;
	mov.b32 	%r199, 1123549184;
	st.global.u32 	[%rd256], %r199;
	bra.uni 	$L__BB0_8192;
$L__BB0_7949:
	add.s32 	%r193, %r2, 121;
	cvt.rn.f32.s32 	%f1992, %r193;
	setp.leu.f32 	%p128, %f1, %f1992;
	@%p128 bra 	$L__BB0_7953;
	setp.neu.f32 	%p130, %f1, %f1990;
	@%p130 bra 	$L__BB0_7952;
	add.s64 	%rd254, %rd1, %rd5;
	mov.b32 	%r197, 1123418112;
	st.global.u32 	[%rd254], %r197;
	bra.uni 	$L__BB0_8192;
$L__BB0_7952:
	add.s64 	%rd252, %rd1, %rd5;
	mov.b32 	%r196, 1123287040;
	st.global.u32 	[%rd252], %r196;
	bra.uni 	$L__BB0_8192;
$L__BB0_7953:
	setp.neu.f32 	%p129, %f1, %f1992;
	@%p129 bra 	$L__BB0_7955;
	add.s64 	%rd250, %rd1, %rd5;
	mov.b32 	%r195, 1123155968;
	st.global.u32 	[%rd250], %r195;
	bra.uni 	$L__BB0_8192;
$L__BB0_7955:
	add.s64 	%rd248, %rd1, %rd5;
	mov.b32 	%r194, 1123024896;
	st.global.u32 	[%rd248], %r194;
	bra.uni 	$L__BB0_8192;
$L__BB0_7956:
	add.s32 	%r181, %r2, 115;
	cvt.rn.f32.s32 	%f1993, %r181;
	setp.leu.f32 	%p120, %f1, %f1993;
	@%p120 bra 	$L__BB0_7964;
	add.s32 	%r187, %r2, 117;
	cvt.rn.f32.s32 	%f1994, %r187;
	setp.leu.f32 	%p124, %f1, %f1994;
	@%p124 bra 	$L__BB0_7961;
	setp.neu.f32 	%p126, %f1, %f1989;
	@%p126 bra 	$L__BB0_7960;
	add.s64 	%rd246, %rd1, %rd5;
	mov.b32 	%r191, 1122893824;
	st.global.u32 	[%rd246], %r191;
	bra.uni 	$L__BB0_8192;
$L__BB0_7960:
	add.s64 	%rd244, %rd1, %rd5;
	mov.b32 	%r190, 1122762752;
	st.global.u32 	[%rd244], %r190;
	bra.uni 	$L__BB0_8192;
$L__BB0_7961:
	setp.neu.f32 	%p125, %f1, %f1994;
	@%p125 bra 	$L__BB0_7963;
	add.s64 	%rd242, %rd1, %rd5;
	mov.b32 	%r189, 1122631680;
	st.global.u32 	[%rd242], %r189;
	bra.uni 	$L__BB0_8192;
$L__BB0_7963:
	add.s64 	%rd240, %rd1, %rd5;
	mov.b32 	%r188, 1122500608;
	st.global.u32 	[%rd240], %r188;
	bra.uni 	$L__BB0_8192;
$L__BB0_7964:
	add.s32 	%r182, %r2, 113;
	cvt.rn.f32.s32 	%f1995, %r182;
	setp.leu.f32 	%p121, %f1, %f1995;
	@%p121 bra 	$L__BB0_7968;
	setp.neu.f32 	%p123, %f1, %f1993;
	@%p123 bra 	$L__BB0_7967;
	add.s64 	%rd238, %rd1, %rd5;
	mov.b32 	%r186, 1122369536;
	st.global.u32 	[%rd238], %r186;
	bra.uni 	$L__BB0_8192;
$L__BB0_7967:
	add.s64 	%rd236, %rd1, %rd5;
	mov.b32 	%r185, 1122238464;
	st.global.u32 	[%rd236], %r185;
	bra.uni 	$L__BB0_8192;
$L__BB0_7968:
	setp.neu.f32 	%p122, %f1, %f1995;
	@%p122 bra 	$L__BB0_7970;
	add.s64 	%rd234, %rd1, %rd5;
	mov.b32 	%r184, 1122107392;
	st.global.u32 	[%rd234], %r184;
	bra.uni 	$L__BB0_8192;
$L__BB0_7970:
	add.s64 	%rd232, %rd1, %rd5;
	mov.b32 	%r183, 1121976320;
	st.global.u32 	[%rd232], %r183;
	bra.uni 	$L__BB0_8192;
$L__BB0_7971:
	add.s32 	%r157, %r2, 103;
	cvt.rn.f32.s32 	%f1996, %r157;
	setp.leu.f32 	%p104, %f1, %f1996;
	@%p104 bra 	$L__BB0_7987;
	add.s32 	%r169, %r2, 107;
	cvt.rn.f32.s32 	%f1997, %r169;
	setp.leu.f32 	%p112, %f1, %f1997;
	@%p112 bra 	$L__BB0_7980;
	add.s32 	%r175, %r2, 109;
	cvt.rn.f32.s32 	%f1998, %r175;
	setp.leu.f32 	%p116, %f1, %f1998;
	@%p116 bra 	$L__BB0_7977;
	setp.neu.f32 	%p118, %f1, %f1988;
	@%p118 bra 	$L__BB0_7976;
	add.s64 	%rd230, %rd1, %rd5;
	mov.b32 	%r179, 1121845248;
	st.global.u32 	[%rd230], %r179;
	bra.uni 	$L__BB0_8192;
$L__BB0_7976:
	add.s64 	%rd228, %rd1, %rd5;
	mov.b32 	%r178, 1121714176;
	st.global.u32 	[%rd228], %r178;
	bra.uni 	$L__BB0_8192;
$L__BB0_7977:
	setp.neu.f32 	%p117, %f1, %f1998;
	@%p117 bra 	$L__BB0_7979;
	add.s64 	%rd226, %rd1, %rd5;
	mov.b32 	%r177, 1121583104;
	st.global.u32 	[%rd226], %r177;
	bra.uni 	$L__BB0_8192;
$L__BB0_7979:
	add.s64 	%rd224, %rd1, %rd5;
	mov.b32 	%r176, 1121452032;
	st.global.u32 	[%rd224], %r176;
	bra.uni 	$L__BB0_8192;
$L__BB0_7980:
	add.s32 	%r170, %r2, 105;
	cvt.rn.f32.s32 	%f1999, %r170;
	setp.leu.f32 	%p113, %f1, %f1999;
	@%p113 bra 	$L__BB0_7984;
	setp.neu.f32 	%p115, %f1, %f1997;
	@%p115 bra 	$L__BB0_7983;
	add.s64 	%rd222, %rd1, %rd5;
	mov.b32 	%r174, 1121320960;
	st.global.u32 	[%rd222], %r174;
	bra.uni 	$L__BB0_8192;
$L__BB0_7983:
	add.s64 	%rd220, %rd1, %rd5;
	mov.b32 	%r173, 1121189888;
	st.global.u32 	[%rd220], %r173;
	bra.uni 	$L__BB0_8192;
$L__BB0_7984:
	setp.neu.f32 	%p114, %f1, %f1999;
	@%p114 bra 	$L__BB0_7986;
	add.s64 	%rd218, %rd1, %rd5;
	mov.b32 	%r172, 1121058816;
	st.global.u32 	[%rd218], %r172;
	bra.uni 	$L__BB0_8192;
$L__BB0_7986:
	add.s64 	%rd216, %rd1, %rd5;
	mov.b32 	%r171, 1120927744;
	st.global.u32 	[%rd216], %r171;
	bra.uni 	$L__BB0_8192;
$L__BB0_7987:
	add.s32 	%r158, %r2, 99;
	cvt.rn.f32.s32 	%f2000, %r158;
	setp.leu.f32 	%p105, %f1, %f2000;
	@%p105 bra 	$L__BB0_7995;
	add.s32 	%r164, %r2, 101;
	cvt.rn.f32.s32 	%f2001, %r164;
	setp.leu.f32 	%p109, %f1, %f2001;
	@%p109 bra 	$L__BB0_7992;
	setp.neu.f32 	%p111, %f1, %f1996;
	@%p111 bra 	$L__BB0_7991;
	add.s64 	%rd214, %rd1, %rd5;
	mov.b32 	%r168, 1120796672;
	st.global.u32 	[%rd214], %r168;
	bra.uni 	$L__BB0_8192;
$L__BB0_7991:
	add.s64 	%rd212, %rd1, %rd5;
	mov.b32 	%r167, 1120665600;
	st.global.u32 	[%rd212], %r167;
	bra.uni 	$L__BB0_8192;
$L__BB0_7992:
	setp.neu.f32 	%p110, %f1, %f2001;
	@%p110 bra 	$L__BB0_7994;
	add.s64 	%rd210, %rd1, %rd5;
	mov.b32 	%r166, 1120534528;
	st.global.u32 	[%rd210], %r166;
	bra.uni 	$L__BB0_8192;
$L__BB0_7994:
	add.s64 	%rd208, %rd1, %rd5;
	mov.b32 	%r165, 1120403456;
	st.global.u32 	[%rd208], %r165;
	bra.uni 	$L__BB0_8192;
$L__BB0_7995:
	add.s32 	%r159, %r2, 97;
	cvt.rn.f32.s32 	%f2002, %r159;
	setp.leu.f32 	%p106, %f1, %f2002;
	@%p106 bra 	$L__BB0_7999;
	setp.neu.f32 	%p108, %f1, %f2000;
	@%p108 bra 	$L__BB0_7998;
	add.s64 	%rd206, %rd1, %rd5;
	mov.b32 	%r163, 1120272384;
	st.global.u32 	[%rd206], %r163;
	bra.uni 	$L__BB0_8192;
$L__BB0_7998:
	add.s64 	%rd204, %rd1, %rd5;
	mov.b32 	%r162, 1120141312;
	st.global.u32 	[%rd204], %r162;
	bra.uni 	$L__BB0_8192;
$L__BB0_7999:
	setp.neu.f32 	%p107, %f1, %f2002;
	@%p107 bra 	$L__BB0_8001;
	add.s64 	%rd202, %rd1, %rd5;
	mov.b32 	%r161, 1120010240;
	st.global.u32 	[%rd202], %r161;
	bra.uni 	$L__BB0_8192;
$L__BB0_8001:
	add.s64 	%rd200, %rd1, %rd5;
	mov.b32 	%r160, 1119879168;
	st.global.u32 	[%rd200], %r160;
	bra.uni 	$L__BB0_8192;
$L__BB0_8002:
	add.s32 	%r109, %r2, 79;
	cvt.rn.f32.s32 	%f2003, %r109;
	setp.leu.f32 	%p72, %f1, %f2003;
	@%p72 bra 	$L__BB0_8034;
	add.s32 	%r133, %r2, 87;
	cvt.rn.f32.s32 	%f2004, %r133;
	setp.leu.f32 	%p88, %f1, %f2004;
	@%p88 bra 	$L__BB0_8019;
	add.s32 	%r145, %r2, 91;
	cvt.rn.f32.s32 	%f2005, %r145;
	setp.leu.f32 	%p96, %f1, %f2005;
	@%p96 bra 	$L__BB0_8012;
	add.s32 	%r151, %r2, 93;
	cvt.rn.f32.s32 	%f2006, %r151;
	setp.leu.f32 	%p100, %f1, %f2006;
	@%p100 bra 	$L__BB0_8009;
	setp.neu.f32 	%p102, %f1, %f1987;
	@%p102 bra 	$L__BB0_8008;
	add.s64 	%rd198, %rd1, %rd5;
	mov.b32 	%r155, 1119748096;
	st.global.u32 	[%rd198], %r155;
	bra.uni 	$L__BB0_8192;
$L__BB0_8008:
	add.s64 	%rd196, %rd1, %rd5;
	mov.b32 	%r154, 1119617024;
	st.global.u32 	[%rd196], %r154;
	bra.uni 	$L__BB0_8192;
$L__BB0_8009:
	setp.neu.f32 	%p101, %f1, %f2006;
	@%p101 bra 	$L__BB0_8011;
	add.s64 	%rd194, %rd1, %rd5;
	mov.b32 	%r153, 1119485952;
	st.global.u32 	[%rd194], %r153;
	bra.uni 	$L__BB0_8192;
$L__BB0_8011:
	add.s64 	%rd192, %rd1, %rd5;
	mov.b32 	%r152, 1119354880;
	st.global.u32 	[%rd192], %r152;
	bra.uni 	$L__BB0_8192;
$L__BB0_8012:
	add.s32 	%r146, %r2, 89;
	cvt.rn.f32.s32 	%f2007, %r146;
	setp.leu.f32 	%p97, %f1, %f2007;
	@%p97 bra 	$L__BB0_8016;
	setp.neu.f32 	%p99, %f1, %f2005;
	@%p99 bra 	$L__BB0_8015;
	add.s64 	%rd190, %rd1, %rd5;
	mov.b32 	%r150, 1119223808;
	st.global.u32 	[%rd190], %r150;
	bra.uni 	$L__BB0_8192;
$L__BB0_8015:
	add.s64 	%rd188, %rd1, %rd5;
	mov.b32 	%r149, 1119092736;
	st.global.u32 	[%rd188], %r149;
	bra.uni 	$L__BB0_8192;
$L__BB0_8016:
	setp.neu.f32 	%p98, %f1, %f2007;
	@%p98 bra 	$L__BB0_8018;
	add.s64 	%rd186, %rd1, %rd5;
	mov.b32 	%r148, 1118961664;
	st.global.u32 	[%rd186], %r148;
	bra.uni 	$L__BB0_8192;
$L__BB0_8018:
	add.s64 	%rd184, %rd1, %rd5;
	mov.b32 	%r147, 1118830592;
	st.global.u32 	[%rd184], %r147;
	bra.uni 	$L__BB0_8192;
$L__BB0_8019:
	add.s32 	%r134, %r2, 83;
	cvt.rn.f32.s32 	%f2008, %r134;
	setp.leu.f32 	%p89, %f1, %f2008;
	@%p89 bra 	$L__BB0_8027;
	add.s32 	%r140, %r2, 85;
	cvt.rn.f32.s32 	%f2009, %r140;
	setp.leu.f32 	%p93, %f1, %f2009;
	@%p93 bra 	$L__BB0_8024;
	setp.neu.f32 	%p95, %f1, %f2004;
	@%p95 bra 	$L__BB0_8023;
	add.s64 	%rd182, %rd1, %rd5;
	mov.b32 	%r144, 1118699520;
	st.global.u32 	[%rd182], %r144;
	bra.uni 	$L__BB0_8192;
$L__BB0_8023:
	add.s64 	%rd180, %rd1, %rd5;
	mov.b32 	%r143, 1118568448;
	st.global.u32 	[%rd180], %r143;
	bra.uni 	$L__BB0_8192;
$L__BB0_8024:
	setp.neu.f32 	%p94, %f1, %f2009;
	@%p94 bra 	$L__BB0_8026;
	add.s64 	%rd178, %rd1, %rd5;
	mov.b32 	%r142, 1118437376;
	st.global.u32 	[%rd178], %r142;
	bra.uni 	$L__BB0_8192;
$L__BB0_8026:
	add.s64 	%rd176, %rd1, %rd5;
	mov.b32 	%r141, 1118306304;
	st.global.u32 	[%rd176], %r141;
	bra.uni 	$L__BB0_8192;
$L__BB0_8027:
	add.s32 	%r135, %r2, 81;
	cvt.rn.f32.s32 	%f2010, %r135;
	setp.leu.f32 	%p90, %f1, %f2010;
	@%p90 bra 	$L__BB0_8031;
	setp.neu.f32 	%p92, %f1, %f2008;
	@%p92 bra 	$L__BB0_8030;
	add.s64 	%rd174, %rd1, %rd5;
	mov.b32 	%r139, 1118175232;
	st.global.u32 	[%rd174], %r139;
	bra.uni 	$L__BB0_8192;
$L__BB0_8030:
	add.s64 	%rd172, %rd1, %rd5;
	mov.b32 	%r138, 1118044160;
	st.global.u32 	[%rd172], %r138;
	bra.uni 	$L__BB0_8192;
$L__BB0_8031:
	setp.neu.f32 	%p91, %f1, %f2010;
	@%p91 bra 	$L__BB0_8033;
	add.s64 	%rd170, %rd1, %rd5;
	mov.b32 	%r137, 1117913088;
	st.global.u32 	[%rd170], %r137;
	bra.uni 	$L__BB0_8192;
$L__BB0_8033:
	add.s64 	%rd168, %rd1, %rd5;
	mov.b32 	%r136, 1117782016;
	st.global.u32 	[%rd168], %r136;
	bra.uni 	$L__BB0_8192;
$L__BB0_8034:
	add.s32 	%r110, %r2, 71;
	cvt.rn.f32.s32 	%f2011, %r110;
	setp.leu.f32 	%p73, %f1, %f2011;
	@%p73 bra 	$L__BB0_8050;
	add.s32 	%r122, %r2, 75;
	cvt.rn.f32.s32 	%f2012, %r122;
	setp.leu.f32 	%p81, %f1, %f2012;
	@%p81 bra 	$L__BB0_8043;
	add.s32 	%r128, %r2, 77;
	cvt.rn.f32.s32 	%f2013, %r128;
	setp.leu.f32 	%p85, %f1, %f2013;
	@%p85 bra 	$L__BB0_8040;
	setp.neu.f32 	%p87, %f1, %f2003;
	@%p87 bra 	$L__BB0_8039;
	add.s64 	%rd166, %rd1, %rd5;
	mov.b32 	%r132, 1117650944;
	st.global.u32 	[%rd166], %r132;
	bra.uni 	$L__BB0_8192;
$L__BB0_8039:
	add.s64 	%rd164, %rd1, %rd5;
	mov.b32 	%r131, 1117519872;
	st.global.u32 	[%rd164], %r131;
	bra.uni 	$L__BB0_8192;
$L__BB0_8040:
	setp.neu.f32 	%p86, %f1, %f2013;
	@%p86 bra 	$L__BB0_8042;
	add.s64 	%rd162, %rd1, %rd5;
	mov.b32 	%r130, 1117388800;
	st.global.u32 	[%rd162], %r130;
	bra.uni 	$L__BB0_8192;
$L__BB0_8042:
	add.s64 	%rd160, %rd1, %rd5;
	mov.b32 	%r129, 1117257728;
	st.global.u32 	[%rd160], %r129;
	bra.uni 	$L__BB0_8192;
$L__BB0_8043:
	add.s32 	%r123, %r2, 73;
	cvt.rn.f32.s32 	%f2014, %r123;
	setp.leu.f32 	%p82, %f1, %f2014;
	@%p82 bra 	$L__BB0_8047;
	setp.neu.f32 	%p84, %f1, %f2012;
	@%p84 bra 	$L__BB0_8046;
	add.s64 	%rd158, %rd1, %rd5;
	mov.b32 	%r127, 1117126656;
	st.global.u32 	[%rd158], %r127;
	bra.uni 	$L__BB0_8192;
$L__BB0_8046:
	add.s64 	%rd156, %rd1, %rd5;
	mov.b32 	%r126, 1116995584;
	st.global.u32 	[%rd156], %r126;
	bra.uni 	$L__BB0_8192;
$L__BB0_8047:
	setp.neu.f32 	%p83, %f1, %f2014;
	@%p83 bra 	$L__BB0_8049;
	add.s64 	%rd154, %rd1, %rd5;
	mov.b32 	%r125, 1116864512;
	st.global.u32 	[%rd154], %r125;
	bra.uni 	$L__BB0_8192;
$L__BB0_8049:
	add.s64 	%rd152, %rd1, %rd5;
	mov.b32 	%r124, 1116733440;
	st.global.u32 	[%rd152], %r124;
	bra.uni 	$L__BB0_8192;
$L__BB0_8050:
	add.s32 	%r111, %r2, 67;
	cvt.rn.f32.s32 	%f2015, %r111;
	setp.leu.f32 	%p74, %f1, %f2015;
	@%p74 bra 	$L__BB0_8058;
	add.s32 	%r117, %r2, 69;
	cvt.rn.f32.s32 	%f2016, %r117;
	setp.leu.f32 	%p78, %f1, %f2016;
	@%p78 bra 	$L__BB0_8055;
	setp.neu.f32 	%p80, %f1, %f2011;
	@%p80 bra 	$L__BB0_8054;
	add.s64 	%rd150, %rd1, %rd5;
	mov.b32 	%r121, 1116602368;
	st.global.u32 	[%rd150], %r121;
	bra.uni 	$L__BB0_8192;
$L__BB0_8054:
	add.s64 	%rd148, %rd1, %rd5;
	mov.b32 	%r120, 1116471296;
	st.global.u32 	[%rd148], %r120;
	bra.uni 	$L__BB0_8192;
$L__BB0_8055:
	setp.neu.f32 	%p79, %f1, %f2016;
	@%p79 bra 	$L__BB0_8057;
	add.s64 	%rd146, %rd1, %rd5;
	mov.b32 	%r119, 1116340224;
	st.global.u32 	[%rd146], %r119;
	bra.uni 	$L__BB0_8192;
$L__BB0_8057:
	add.s64 	%rd144, %rd1, %rd5;
	mov.b32 	%r118, 1116209152;
	st.global.u32 	[%rd144], %r118;
	bra.uni 	$L__BB0_8192;
$L__BB0_8058:
	add.s32 	%r112, %r2, 65;
	cvt.rn.f32.s32 	%f2017, %r112;
	setp.leu.f32 	%p75, %f1, %f2017;
	@%p75 bra 	$L__BB0_8062;
	setp.neu.f32 	%p77, %f1, %f2015;
	@%p77 bra 	$L__BB0_8061;
	add.s64 	%rd142, %rd1, %rd5;
	mov.b32 	%r116, 1116078080;
	st.global.u32 	[%rd142], %r116;
	bra.uni 	$L__BB0_8192;
$L__BB0_8061:
	add.s64 	%rd140, %rd1, %rd5;
	mov.b32 	%r115, 1115947008;
	st.global.u32 	[%rd140], %r115;
	bra.uni 	$L__BB0_8192;
$L__BB0_8062:
	setp.neu.f32 	%p76, %f1, %f2017;
	@%p76 bra 	$L__BB0_8064;
	add.s64 	%rd138, %rd1, %rd5;
	mov.b32 	%r114, 1115815936;
	st.global.u32 	[%rd138], %r114;
	bra.uni 	$L__BB0_8192;
$L__BB0_8064:
	add.s64 	%rd136, %rd1, %rd5;
	mov.b32 	%r113, 1115684864;
	st.global.u32 	[%rd136], %r113;
	bra.uni 	$L__BB0_8192;
$L__BB0_8065:
	add.s32 	%r13, %r2, 31;
	cvt.rn.f32.s32 	%f2018, %r13;
	setp.leu.f32 	%p8, %f1, %f2018;
	@%p8 bra 	$L__BB0_8129;
	add.s32 	%r61, %r2, 47;
	cvt.rn.f32.s32 	%f2019, %r61;
	setp.leu.f32 	%p40, %f1, %f2019;
	@%p40 bra 	$L__BB0_8098;
	add.s32 	%r85, %r2, 55;
	cvt.rn.f32.s32 	%f2020, %r85;
	setp.leu.f32 	%p56, %f1, %f2020;
	@%p56 bra 	$L__BB0_8083;
	add.s32 	%r97, %r2, 59;
	cvt.rn.f32.s32 	%f2021, %r97;
	setp.leu.f32 	%p64, %f1, %f2021;
	@%p64 bra 	$L__BB0_8076;
	add.s32 	%r103, %r2, 61;
	cvt.rn.f32.s32 	%f2022, %r103;
	setp.leu.f32 	%p68, %f1, %f2022;
	@%p68 bra 	$L__BB0_8073;
	setp.neu.f32 	%p70, %f1, %f1986;
	@%p70 bra 	$L__BB0_8072;
	add.s64 	%rd134, %rd1, %rd5;
	mov.b32 	%r107, 1115422720;
	st.global.u32 	[%rd134], %r107;
	bra.uni 	$L__BB0_8192;
$L__BB0_8072:
	add.s64 	%rd132, %rd1, %rd5;
	mov.b32 	%r106, 1115160576;
	st.global.u32 	[%rd132], %r106;
	bra.uni 	$L__BB0_8192;
$L__BB0_8073:
	setp.neu.f32 	%p69, %f1, %f2022;
	@%p69 bra 	$L__BB0_8075;
	add.s64 	%rd130, %rd1, %rd5;
	mov.b32 	%r105, 1114898432;
	st.global.u32 	[%rd130], %r105;
	bra.uni 	$L__BB0_8192;
$L__BB0_8075:
	add.s64 	%rd128, %rd1, %rd5;
	mov.b32 	%r104, 1114636288;
	st.global.u32 	[%rd128], %r104;
	bra.uni 	$L__BB0_8192;
$L__BB0_8076:
	add.s32 	%r98, %r2, 57;
	cvt.rn.f32.s32 	%f2023, %r98;
	setp.leu.f32 	%p65, %f1, %f2023;
	@%p65 bra 	$L__BB0_8080;
	setp.neu.f32 	%p67, %f1, %f2021;
	@%p67 bra 	$L__BB0_8079;
	add.s64 	%rd126, %rd1, %rd5;
	mov.b32 	%r102, 1114374144;
	st.global.u32 	[%rd126], %r102;
	bra.uni 	$L__BB0_8192;
$L__BB0_8079:
	add.s64 	%rd124, %rd1, %rd5;
	mov.b32 	%r101, 1114112000;
	st.global.u32 	[%rd124], %r101;
	bra.uni 	$L__BB0_8192;
$L__BB0_8080:
	setp.neu.f32 	%p66, %f1, %f2023;
	@%p66 bra 	$L__BB0_8082;
	add.s64 	%rd122, %rd1, %rd5;
	mov.b32 	%r100, 1113849856;
	st.global.u32 	[%rd122], %r100;
	bra.uni 	$L__BB0_8192;
$L__BB0_8082:
	add.s64 	%rd120, %rd1, %rd5;
	mov.b32 	%r99, 1113587712;
	st.global.u32 	[%rd120], %r99;
	bra.uni 	$L__BB0_8192;
$L__BB0_8083:
	add.s32 	%r86, %r2, 51;
	cvt.rn.f32.s32 	%f2024, %r86;
	setp.leu.f32 	%p57, %f1, %f2024;
	@%p57 bra 	$L__BB0_8091;
	add.s32 	%r92, %r2, 53;
	cvt.rn.f32.s32 	%f2025, %r92;
	setp.leu.f32 	%p61, %f1, %f2025;
	@%p61 bra 	$L__BB0_8088;
	setp.neu.f32 	%p63, %f1, %f2020;
	@%p63 bra 	$L__BB0_8087;
	add.s64 	%rd118, %rd1, %rd5;
	mov.b32 	%r96, 1113325568;
	st.global.u32 	[%rd118], %r96;
	bra.uni 	$L__BB0_8192;
$L__BB0_8087:
	add.s64 	%rd116, %rd1, %rd5;
	mov.b32 	%r95, 1113063424;
	st.global.u32 	[%rd116], %r95;
	bra.uni 	$L__BB0_8192;
$L__BB0_8088:
	setp.neu.f32 	%p62, %f1, %f2025;
	@%p62 bra 	$L__BB0_8090;
	add.s64 	%rd114, %rd1, %rd5;
	mov.b32 	%r94, 1112801280;
	st.global.u32 	[%rd114], %r94;
	bra.uni 	$L__BB0_8192;
$L__BB0_8090:
	add.s64 	%rd112, %rd1, %rd5;
	mov.b32 	%r93, 1112539136;
	st.global.u32 	[%rd112], %r93;
	bra.uni 	$L__BB0_8192;
$L__BB0_8091:
	add.s32 	%r87, %r2, 49;
	cvt.rn.f32.s32 	%f2026, %r87;
	setp.leu.f32 	%p58, %f1, %f2026;
	@%p58 bra 	$L__BB0_8095;
	setp.neu.f32 	%p60, %f1, %f2024;
	@%p60 bra 	$L__BB0_8094;
	add.s64 	%rd110, %rd1, %rd5;
	mov.b32 	%r91, 1112276992;
	st.global.u32 	[%rd110], %r91;
	bra.uni 	$L__BB0_8192;
$L__BB0_8094:
	add.s64 	%rd108, %rd1, %rd5;
	mov.b32 	%r90, 1112014848;
	st.global.u32 	[%rd108], %r90;
	bra.uni 	$L__BB0_8192;
$L__BB0_8095:
	setp.neu.f32 	%p59, %f1, %f2026;
	@%p59 bra 	$L__BB0_8097;
	add.s64 	%rd106, %rd1, %rd5;
	mov.b32 	%r89, 1111752704;
	st.global.u32 	[%rd106], %r89;
	bra.uni 	$L__BB0_8192;
$L__BB0_8097:
	add.s64 	%rd104, %rd1, %rd5;
	mov.b32 	%r88, 1111490560;
	st.global.u32 	[%rd104], %r88;
	bra.uni 	$L__BB0_8192;
$L__BB0_8098:
	add.s32 	%r62, %r2, 39;
	cvt.rn.f32.s32 	%f2027, %r62;
	setp.leu.f32 	%p41, %f1, %f2027;
	@%p41 bra 	$L__BB0_8114;
	add.s32 	%r74, %r2, 43;
	cvt.rn.f32.s32 	%f2028, %r74;
	setp.leu.f32 	%p49, %f1, %f2028;
	@%p49 bra 	$L__BB0_8107;
	add.s32 	%r80, %r2, 45;
	cvt.rn.f32.s32 	%f2029, %r80;
	setp.leu.f32 	%p53, %f1, %f2029;
	@%p53 bra 	$L__BB0_8104;
	setp.neu.f32 	%p55, %f1, %f2019;
	@%p55 bra 	$L__BB0_8103;
	add.s64 	%rd102, %rd1, %rd5;
	mov.b32 	%r84, 1111228416;
	st.global.u32 	[%rd102], %r84;
	bra.uni 	$L__BB0_8192;
$L__BB0_8103:
	add.s64 	%rd100, %rd1, %rd5;
	mov.b32 	%r83, 1110966272;
	st.global.u32 	[%rd100], %r83;
	bra.uni 	$L__BB0_8192;
$L__BB0_8104:
	setp.neu.f32 	%p54, %f1, %f2029;
	@%p54 bra 	$L__BB0_8106;
	add.s64 	%rd98, %rd1, %rd5;
	mov.b32 	%r82, 1110704128;
	st.global.u32 	[%rd98], %r82;
	bra.uni 	$L__BB0_8192;
$L__BB0_8106:
	add.s64 	%rd96, %rd1, %rd5;
	mov.b32 	%r81, 1110441984;
	st.global.u32 	[%rd96], %r81;
	bra.uni 	$L__BB0_8192;
$L__BB0_8107:
	add.s32 	%r75, %r2, 41;
	cvt.rn.f32.s32 	%f2030, %r75;
	setp.leu.f32 	%p50, %f1, %f2030;
	@%p50 bra 	$L__BB0_8111;
	setp.neu.f32 	%p52, %f1, %f2028;
	@%p52 bra 	$L__BB0_8110;
	add.s64 	%rd94, %rd1, %rd5;
	mov.b32 	%r79, 1110179840;
	st.global.u32 	[%rd94], %r79;
	bra.uni 	$L__BB0_8192;
$L__BB0_8110:
	add.s64 	%rd92, %rd1, %rd5;
	mov.b32 	%r78, 1109917696;
	st.global.u32 	[%rd92], %r78;
	bra.uni 	$L__BB0_8192;
$L__BB0_8111:
	setp.neu.f32 	%p51, %f1, %f2030;
	@%p51 bra 	$L__BB0_8113;
	add.s64 	%rd90, %rd1, %rd5;
	mov.b32 	%r77, 1109655552;
	st.global.u32 	[%rd90], %r77;
	bra.uni 	$L__BB0_8192;
$L__BB0_8113:
	add.s64 	%rd88, %rd1, %rd5;
	mov.b32 	%r76, 1109393408;
	st.global.u32 	[%rd88], %r76;
	bra.uni 	$L__BB0_8192;
$L__BB0_8114:
	add.s32 	%r63, %r2, 35;
	cvt.rn.f32.s32 	%f2031, %r63;
	setp.leu.f32 	%p42, %f1, %f2031;
	@%p42 bra 	$L__BB0_8122;
	add.s32 	%r69, %r2, 37;
	cvt.rn.f32.s32 	%f2032, %r69;
	setp.leu.f32 	%p46, %f1, %f2032;
	@%p46 bra 	$L__BB0_8119;
	setp.neu.f32 	%p48, %f1, %f2027;
	@%p48 bra 	$L__BB0_8118;
	add.s64 	%rd86, %rd1, %rd5;
	mov.b32 	%r73, 1109131264;
	st.global.u32 	[%rd86], %r73;
	bra.uni 	$L__BB0_8192;
$L__BB0_8118:
	add.s64 	%rd84, %rd1, %rd5;
	mov.b32 	%r72, 1108869120;
	st.global.u32 	[%rd84], %r72;
	bra.uni 	$L__BB0_8192;
$L__BB0_8119:
	setp.neu.f32 	%p47, %f1, %f2032;
	@%p47 bra 	$L__BB0_8121;
	add.s64 	%rd82, %rd1, %rd5;
	mov.b32 	%r71, 1108606976;
	st.global.u32 	[%rd82], %r71;
	bra.uni 	$L__BB0_8192;
$L__BB0_8121:
	add.s64 	%rd80, %rd1, %rd5;
	mov.b32 	%r70, 1108344832;
	st.global.u32 	[%rd80], %r70;
	bra.uni 	$L__BB0_8192;
$L__BB0_8122:
	add.s32 	%r64, %r2, 33;
	cvt.rn.f32.s32 	%f2033, %r64;
	setp.leu.f32 	%p43, %f1, %f2033;
	@%p43 bra 	$L__BB0_8126;
	setp.neu.f32 	%p45, %f1, %f2031;
	@%p45 bra 	$L__BB0_8125;
	add.s64 	%rd78, %rd1, %rd5;
	mov.b32 	%r68, 1108082688;
	st.global.u32 	[%rd78], %r68;
	bra.uni 	$L__BB0_8192;
$L__BB0_8125:
	add.s64 	%rd76, %rd1, %rd5;
	mov.b32 	%r67, 1107820544;
	st.global.u32 	[%rd76], %r67;
	bra.uni 	$L__BB0_8192;
$L__BB0_8126:
	setp.neu.f32 	%p44, %f1, %f2033;
	@%p44 bra 	$L__BB0_8128;
	add.s64 	%rd74, %rd1, %rd5;
	mov.b32 	%r66, 1107558400;
	st.global.u32 	[%rd74], %r66;
	bra.uni 	$L__BB0_8192;
$L__BB0_8128:
	add.s64 	%rd72, %rd1, %rd5;
	mov.b32 	%r65, 1107296256;
	st.global.u32 	[%rd72], %r65;
	bra.uni 	$L__BB0_8192;
$L__BB0_8129:
	add.s32 	%r14, %r2, 15;
	cvt.rn.f32.s32 	%f2034, %r14;
	setp.leu.f32 	%p9, %f1, %f2034;
	@%p9 bra 	$L__BB0_8161;
	add.s32 	%r38, %r2, 23;
	cvt.rn.f32.s32 	%f2035, %r38;
	setp.leu.f32 	%p25, %f1, %f2035;
	@%p25 bra 	$L__BB0_8146;
	add.s32 	%r50, %r2, 27;
	cvt.rn.f32.s32 	%f2036, %r50;
	setp.leu.f32 	%p33, %f1, %f2036;
	@%p33 bra 	$L__BB0_8139;
	add.s32 	%r56, %r2, 29;
	cvt.rn.f32.s32 	%f2037, %r56;
	setp.leu.f32 	%p37, %f1, %f2037;
	@%p37 bra 	$L__BB0_8136;
	setp.neu.f32 	%p39, %f1, %f2018;
	@%p39 bra 	$L__BB0_8135;
	add.s64 	%rd70, %rd1, %rd5;
	mov.b32 	%r60, 1106771968;
	st.global.u32 	[%rd70], %r60;
	bra.uni 	$L__BB0_8192;
$L__BB0_8135:
	add.s64 	%rd68, %rd1, %rd5;
	mov.b32 	%r59, 1106247680;
	st.global.u32 	[%rd68], %r59;
	bra.uni 	$L__BB0_8192;
$L__BB0_8136:
	setp.neu.f32 	%p38, %f1, %f2037;
	@%p38 bra 	$L__BB0_8138;
	add.s64 	%rd66, %rd1, %rd5;
	mov.b32 	%r58, 1105723392;
	st.global.u32 	[%rd66], %r58;
	bra.uni 	$L__BB0_8192;
$L__BB0_8138:
	add.s64 	%rd64, %rd1, %rd5;
	mov.b32 	%r57, 1105199104;
	st.global.u32 	[%rd64], %r57;
	bra.uni 	$L__BB0_8192;
$L__BB0_8139:
	add.s32 	%r51, %r2, 25;
	cvt.rn.f32.s32 	%f2038, %r51;
	setp.leu.f32 	%p34, %f1, %f2038;
	@%p34 bra 	$L__BB0_8143;
	setp.neu.f32 	%p36, %f1, %f2036;
	@%p36 bra 	$L__BB0_8142;
	add.s64 	%rd62, %rd1, %rd5;
	mov.b32 	%r55, 1104674816;
	st.global.u32 	[%rd62], %r55;
	bra.uni 	$L__BB0_8192;
$L__BB0_8142:
	add.s64 	%rd60, %rd1, %rd5;
	mov.b32 	%r54, 1104150528;
	st.global.u32 	[%rd60], %r54;
	bra.uni 	$L__BB0_8192;
$L__BB0_8143:
	setp.neu.f32 	%p35, %f1, %f2038;
	@%p35 bra 	$L__BB0_8145;
	add.s64 	%rd58, %rd1, %rd5;
	mov.b32 	%r53, 1103626240;
	st.global.u32 	[%rd58], %r53;
	bra.uni 	$L__BB0_8192;
$L__BB0_8145:
	add.s64 	%rd56, %rd1, %rd5;
	mov.b32 	%r52, 1103101952;
	st.global.u32 	[%rd56], %r52;
	bra.uni 	$L__BB0_8192;
$L__BB0_8146:
	add.s32 	%r39, %r2, 19;
	cvt.rn.f32.s32 	%f2039, %r39;
	setp.leu.f32 	%p26, %f1, %f2039;
	@%p26 bra 	$L__BB0_8154;
	add.s32 	%r45, %r2, 21;
	cvt.rn.f32.s32 	%f2040, %r45;
	setp.leu.f32 	%p30, %f1, %f2040;
	@%p30 bra 	$L__BB0_8151;
	setp.neu.f32 	%p32, %f1, %f2035;
	@%p32 bra 	$L__BB0_8150;
	add.s64 	%rd54, %rd1, %rd5;
	mov.b32 	%r49, 1102577664;
	st.global.u32 	[%rd54], %r49;
	bra.uni 	$L__BB0_8192;
$L__BB0_8150:
	add.s64 	%rd52, %rd1, %rd5;
	mov.b32 	%r48, 1102053376;
	st.global.u32 	[%rd52], %r48;
	bra.uni 	$L__BB0_8192;
$L__BB0_8151:
	setp.neu.f32 	%p31, %f1, %f2040;
	@%p31 bra 	$L__BB0_8153;
	add.s64 	%rd50, %rd1, %rd5;
	mov.b32 	%r47, 1101529088;
	st.global.u32 	[%rd50], %r47;
	bra.uni 	$L__BB0_8192;
$L__BB0_8153:
	add.s64 	%rd48, %rd1, %rd5;
	mov.b32 	%r46, 1101004800;
	st.global.u32 	[%rd48], %r46;
	bra.uni 	$L__BB0_8192;
$L__BB0_8154:
	add.s32 	%r40, %r2, 17;
	cvt.rn.f32.s32 	%f2041, %r40;
	setp.leu.f32 	%p27, %f1, %f2041;
	@%p27 bra 	$L__BB0_8158;
	setp.neu.f32 	%p29, %f1, %f2039;
	@%p29 bra 	$L__BB0_8157;
	add.s64 	%rd46, %rd1, %rd5;
	mov.b32 	%r44, 1100480512;
	st.global.u32 	[%rd46], %r44;
	bra.uni 	$L__BB0_8192;
$L__BB0_8157:
	add.s64 	%rd44, %rd1, %rd5;
	mov.b32 	%r43, 1099956224;
	st.global.u32 	[%rd44], %r43;
	bra.uni 	$L__BB0_8192;
$L__BB0_8158:
	setp.neu.f32 	%p28, %f1, %f2041;
	@%p28 bra 	$L__BB0_8160;
	add.s64 	%rd42, %rd1, %rd5;
	mov.b32 	%r42, 1099431936;
	st.global.u32 	[%rd42], %r42;
	bra.uni 	$L__BB0_8192;
$L__BB0_8160:
	add.s64 	%rd40, %rd1, %rd5;
	mov.b32 	%r41, 1098907648;
	st.global.u32 	[%rd40], %r41;
	bra.uni 	$L__BB0_8192;
$L__BB0_8161:
	add.s32 	%r15, %r2, 7;
	cvt.rn.f32.s32 	%f2042, %r15;
	setp.leu.f32 	%p10, %f1, %f2042;
	@%p10 bra 	$L__BB0_8177;
	add.s32 	%r27, %r2, 11;
	cvt.rn.f32.s32 	%f2043, %r27;
	setp.leu.f32 	%p18, %f1, %f2043;
	@%p18 bra 	$L__BB0_8170;
	add.s32 	%r33, %r2, 13;
	cvt.rn.f32.s32 	%f2044, %r33;
	setp.leu.f32 	%p22, %f1, %f2044;
	@%p22 bra 	$L__BB0_8167;
	setp.neu.f32 	%p24, %f1, %f2034;
	@%p24 bra 	$L__BB0_8166;
	add.s64 	%rd38, %rd1, %rd5;
	mov.b32 	%r37, 1097859072;
	st.global.u32 	[%rd38], %r37;
	bra.uni 	$L__BB0_8192;
$L__BB0_8166:
	add.s64 	%rd36, %rd1, %rd5;
	mov.b32 	%r36, 1096810496;
	st.global.u32 	[%rd36], %r36;
	bra.uni 	$L__BB0_8192;
$L__BB0_8167:
	setp.neu.f32 	%p23, %f1, %f2044;
	@%p23 bra 	$L__BB0_8169;
	add.s64 	%rd34, %rd1, %rd5;
	mov.b32 	%r35, 1095761920;
	st.global.u32 	[%rd34], %r35;
	bra.uni 	$L__BB0_8192;
$L__BB0_8169:
	add.s64 	%rd32, %rd1, %rd5;
	mov.b32 	%r34, 1094713344;
	st.global.u32 	[%rd32], %r34;
	bra.uni 	$L__BB0_8192;
$L__BB0_8170:
	add.s32 	%r28, %r2, 9;
	cvt.rn.f32.s32 	%f2045, %r28;
	setp.leu.f32 	%p19, %f1, %f2045;
	@%p19 bra 	$L__BB0_8174;
	setp.neu.f32 	%p21, %f1, %f2043;
	@%p21 bra 	$L__BB0_8173;
	add.s64 	%rd30, %rd1, %rd5;
	mov.b32 	%r32, 1093664768;
	st.global.u32 	[%rd30], %r32;
	bra.uni 	$L__BB0_8192;
$L__BB0_8173:
	add.s64 	%rd28, %rd1, %rd5;
	mov.b32 	%r31, 1092616192;
	st.global.u32 	[%rd28], %r31;
	bra.uni 	$L__BB0_8192;
$L__BB0_8174:
	setp.neu.f32 	%p20, %f1, %f2045;
	@%p20 bra 	$L__BB0_8176;
	add.s64 	%rd26, %rd1, %rd5;
	mov.b32 	%r30, 1091567616;
	st.global.u32 	[%rd26], %r30;
	bra.uni 	$L__BB0_8192;
$L__BB0_8176:
	add.s64 	%rd24, %rd1, %rd5;
	mov.b32 	%r29, 1090519040;
	st.global.u32 	[%rd24], %r29;
	bra.uni 	$L__BB0_8192;
$L__BB0_8177:
	add.s32 	%r16, %r2, 3;
	cvt.rn.f32.s32 	%f2046, %r16;
	setp.leu.f32 	%p11, %f1, %f2046;
	@%p11 bra 	$L__BB0_8185;
	add.s32 	%r22, %r2, 5;
	cvt.rn.f32.s32 	%f2047, %r22;
	setp.leu.f32 	%p15, %f1, %f2047;
	@%p15 bra 	$L__BB0_8182;
	setp.neu.f32 	%p17, %f1, %f2042;
	@%p17 bra 	$L__BB0_8181;
	add.s64 	%rd22, %rd1, %rd5;
	mov.b32 	%r26, 1088421888;
	st.global.u32 	[%rd22], %r26;
	bra.uni 	$L__BB0_8192;
$L__BB0_8181:
	add.s64 	%rd20, %rd1, %rd5;
	mov.b32 	%r25, 1086324736;
	st.global.u32 	[%rd20], %r25;
	bra.uni 	$L__BB0_8192;
$L__BB0_8182:
	setp.neu.f32 	%p16, %f1, %f2047;
	@%p16 bra 	$L__BB0_8184;
	add.s64 	%rd18, %rd1, %rd5;
	mov.b32 	%r24, 1084227584;
	st.global.u32 	[%rd18], %r24;
	bra.uni 	$L__BB0_8192;
$L__BB0_8184:
	add.s64 	%rd16, %rd1, %rd5;
	mov.b32 	%r23, 1082130432;
	st.global.u32 	[%rd16], %r23;
	bra.uni 	$L__BB0_8192;
$L__BB0_8185:
	add.s32 	%r17, %r2, 1;
	cvt.rn.f32.s32 	%f2048, %r17;
	setp.leu.f32 	%p12, %f1, %f2048;
	@%p12 bra 	$L__BB0_8189;
	setp.neu.f32 	%p14, %f1, %f2046;
	@%p14 bra 	$L__BB0_8188;
	add.s64 	%rd14, %rd1, %rd5;
	mov.b32 	%r21, 1077936128;
	st.global.u32 	[%rd14], %r21;
	bra.uni 	$L__BB0_8192;
$L__BB0_8188:
	add.s64 	%rd12, %rd1, %rd5;
	mov.b32 	%r20, 1073741824;
	st.global.u32 	[%rd12], %r20;
	bra.uni 	$L__BB0_8192;
$L__BB0_8189:
	setp.neu.f32 	%p13, %f1, %f2048;
	@%p13 bra 	$L__BB0_8191;
	add.s64 	%rd10, %rd1, %rd5;
	mov.b32 	%r19, 1065353216;
	st.global.u32 	[%rd10], %r19;
	bra.uni 	$L__BB0_8192;
$L__BB0_8191:
	add.s64 	%rd8, %rd1, %rd5;
	mov.b32 	%r18, 0;
	st.global.u32 	[%rd8], %r18;
$L__BB0_8192:
	ret;

}


// ===== COMPILED SASS (sm_100) =====

	.target	sm_100

	.elftype	@"ET_EXEC"


//--------------------- .note.nv.tkinfo           --------------------------
	.section	.note.nv.tkinfo,"",@"SHT_NOTE"
	.sectionflags	@"SHF_NOTE_NV_TKINFO"
	.tkinfo
        /*0018*/ 	.word	0x00000002
        /*0030*/ 	.string	""
        /*0030*/ 	.string	"ptxas"
        /*0030*/ 	.string	"Cuda compilation tools, release 13.0, V13.0.88"
        /*0030*/ 	.string	"Build cuda_13.0.r13.0/compiler.36424714_0"
        /*0030*/ 	.string	"-arch sm_100 -m 64 "



//--------------------- .note.nv.cuinfo           --------------------------
	.section	.note.nv.cuinfo,"",@"SHT_NOTE"
	.sectionflags	@"SHF_NOTE_NV_CUINFO"
        /*0018*/ 	.short	0x0002
        /*001a*/ 	.short	0x0064
        /*001c*/ 	.short	0x0082
	.zero		2


//--------------------- .nv.info                  --------------------------
	.section	.nv.info,"",@"SHT_CUDA_INFO"
	.align	4


	//----- nvinfo : EIATTR_REGCOUNT
	.align		4
        /*0000*/ 	.byte	0x04, 0x2f
        /*0002*/ 	.short	(.L_1 - .L_0)
	.align		4
.L_0:
        /*0004*/ 	.word	index@(_Z9RF_kernelPfiiS_)
        /*0008*/ 	.word	0x00000008


	//----- nvinfo : EIATTR_FRAME_SIZE
	.align		4
.L_1:
        /*000c*/ 	.byte	0x04, 0x11
        /*000e*/ 	.short	(.L_3 - .L_2)
	.align		4
.L_2:
        /*0010*/ 	.word	index@(_Z9RF_kernelPfiiS_)
        /*0014*/ 	.word	0x00000000


	//----- nvinfo : EIATTR_MIN_STACK_SIZE
	.align		4
.L_3:
        /*0018*/ 	.byte	0x04, 0x12
        /*001a*/ 	.short	(.L_5 - .L_4)
	.align		4
.L_4:
        /*001c*/ 	.word	index@(_Z9RF_kernelPfiiS_)
        /*0020*/ 	.word	0x00000000
.L_5:


//--------------------- .nv.compat                --------------------------
	.section	.nv.compat,"",@"SHT_CUDA_COMPAT_INFO"
	.align	4
        /*0000*/ 	.byte	0x02, 0x09, 0x00, 0x00, 0x02, 0x02, 0x01, 0x00, 0x02, 0x05, 0x05, 0x00, 0x03, 0x07, 0x01, 0x01
        /*0010*/ 	.byte	0x02, 0x03, 0x00, 0x00, 0x02, 0x06, 0x01, 0x00, 0x04, 0x0b, 0x08, 0x00, 0x09, 0x00, 0x00, 0x00
        /*0020*/ 	.byte	0x00, 0x00, 0x00, 0x00


//--------------------- .nv.info._Z9RF_kernelPfiiS_ --------------------------
	.section	.nv.info._Z9RF_kernelPfiiS_,"",@"SHT_CUDA_INFO"
	.sectionflags	@""
	.align	4


	//----- nvinfo : EIATTR_CUDA_API_VERSION
	.align		4
        /*0000*/ 	.byte	0x04, 0x37
        /*0002*/ 	.short	(.L_7 - .L_6)
.L_6:
        /*0004*/ 	.word	0x00000082


	//----- nvinfo : EIATTR_KPARAM_INFO
	.align		4
.L_7:
        /*0008*/ 	.byte	0x04, 0x17
        /*000a*/ 	.short	(.L_9 - .L_8)
.L_8:
        /*000c*/ 	.word	0x00000000
        /*0010*/ 	.short	0x0003
        /*0012*/ 	.short	0x0010
        /*0014*/ 	.byte	0x00, 0xf5, 0x21, 0x00


	//----- nvinfo : EIATTR_KPARAM_INFO
	.align		4
.L_9:
        /*0018*/ 	.byte	0x04, 0x17
        /*001a*/ 	.short	(.L_11 - .L_10)
.L_10:
        /*001c*/ 	.word	0x00000000
        /*0020*/ 	.short	0x0002
        /*0022*/ 	.short	0x000c
        /*0024*/ 	.byte	0x00, 0xf0, 0x11, 0x00


	//----- nvinfo : EIATTR_KPARAM_INFO
	.align		4
.L_11:
        /*0028*/ 	.byte	0x04, 0x17
        /*002a*/ 	.short	(.L_13 - .L_12)
.L_12:
        /*002c*/ 	.word	0x00000000
        /*0030*/ 	.short	0x0001
        /*0032*/ 	.short	0x0008
        /*0034*/ 	.byte	0x00, 0xf0, 0x11, 0x00


	//----- nvinfo : EIATTR_KPARAM_INFO
	.align		4
.L_13:
        /*0038*/ 	.byte	0x04, 0x17
        /*003a*/ 	.short	(.L_15 - .L_14)
.L_14:
        /*003c*/ 	.word	0x00000000
        /*0040*/ 	.short	0x0000
        /*0042*/ 	.short	0x0000
        /*0044*/ 	.byte	0x00, 0xf5, 0x21, 0x00


	//----- nvinfo : EIATTR_SPARSE_MMA_MASK
	.align		4
.L_15:
        /*0048*/ 	.byte	0x03, 0x50
        /*004a*/ 	.short	0x0000


	//----- nvinfo : EIATTR_MAXREG_COUNT
	.align		4
        /*004c*/ 	.byte	0x03, 0x1b
        /*004e*/ 	.short	0x00ff


	//----- nvinfo : EIATTR_MERCURY_ISA_VERSION
	.align		4
        /*0050*/ 	.byte	0x03, 0x5f
        /*0052*/ 	.short	0x0101


	//----- nvinfo : EIATTR_VRC_CTA_INIT_COUNT
	.align		4
        /*0054*/ 	.byte	0x02, 0x4a
	.zero		1
	.zero		1


	//----- nvinfo : EIATTR_EXIT_INSTR_OFFSETS
	.align		4
        /*0058*/ 	.byte	0x04, 0x1c
        /*005a*/ 	.short	(.L_17 - .L_16)


	//   ....[0]....
.L_16:
        /*005c*/ 	.word	0x00000070


	//   ....[1]....
        /*0060*/ 	.word	0x00000400


	//   ....[2]....
        /*0064*/ 	.word	0x00000450


	//   ....[3]....
        /*0068*/ 	.word	0x000004b0


	//   ....[4]....
        /*006c*/ 	.word	0x00000500


	//   ....[5]....
        /*0070*/ 	.word	0x000005a0


	//   ....[6]....
        /*0074*/ 	.word	0x000005f0


	//   ....[7]....
        /*0078*/ 	.word	0x00000650


	//   ....[8]....
        /*007c*/ 	.word	0x000006a0


	//   ....[9]....
        /*0080*/ 	.word	0x00000780


	//   ....[10]....
        /*0084*/ 	.word	0x000007d0


	//   ....[11]....
        /*0088*/ 	.word	0x00000830


	//   ....[12]....
        /*008c*/ 	.word	0x00000880


	//   ....[13]....
        /*0090*/ 	.word	0x00000920


	//   ....[14]....
        /*0094*/ 	.word	0x00000970


	//   ....[15]....
        /*0098*/ 	.word	0x000009d0


	//   ....[16]....
        /*009c*/ 	.word	0x00000a20


	//   ....[17]....
        /*00a0*/ 	.word	0x00000b40


	//   ....[18]....
        /*00a4*/ 	.word	0x00000b90


	//   ....[19]....
        /*00a8*/ 	.word	0x00000bf0


	//   ....[20]....
        /*00ac*/ 	.word	0x00000c40


	//   ....[21]....
        /*00b0*/ 	.word	0x00000ce0


	//   ....[22]....
        /*00b4*/ 	.word	0x00000d30


	//   ....[23]....
        /*00b8*/ 	.word	0x00000d90


	//   ....[24]....
        /*00bc*/ 	.word	0x00000de0


	//   ....[25]....
        /*00c0*/ 	.word	0x00000ec0


	//   ....[26]....
        /*00c4*/ 	.word	0x00000f10


	//   ....[27]....
        /*00c8*/ 	.word	0x00000f70


	//   ....[28]....
        /*00cc*/ 	.word	0x00000fc0


	//   ....[29]....
        /*00d0*/ 	.word	0x00001060


	//   ....[30]....
        /*00d4*/ 	.word	0x000010b0


	//   ....[31]....
        /*00d8*/ 	.word	0x00001110


	//   ....[32]....
        /*00dc*/ 	.word	0x00001160


	//   ....[33]....
        /*00e0*/ 	.word	0x000012c0


	//   ....[34]....
        /*00e4*/ 	.word	0x00001310


	//   ....[35]....
        /*00e8*/ 	.word	0x00001370


	//   ....[36]....
        /*00ec*/ 	.word	0x000013c0


	//   ....[37]....
        /*00f0*/ 	.word	0x00001460


	//   ....[38]....
        /*00f4*/ 	.word	0x000014b0


	//   ....[39]....
        /*00f8*/ 	.word	0x00001510


	//   ....[40]....
        /*00fc*/ 	.word	0x00001560


	//   ....[41]....
        /*0100*/ 	.word	0x00001640


	//   ....[42]....
        /*0104*/ 	.word	0x00001690


	//   ....[43]....
        /*0108*/ 	.word	0x000016f0


	//   ....[44]....
        /*010c*/ 	.word	0x00001740


	//   ....[45]....
        /*0110*/ 	.word	0x000017e0


	//   ....[46]....
        /*0114*/ 	.word	0x00001830


	//   ....[47]....
        /*0118*/ 	.word	0x00001890


	//   ....[48]....
        /*011c*/ 	.word	0x000018e0


	//   ....[49]....
        /*0120*/ 	.word	0x00001a00


	//   ....[50]....
        /*0124*/ 	.word	0x00001a50


	//   ....[51]....
        /*0128*/ 	.word	0x00001ab0


	//   ....[52]....
        /*012c*/ 	.word	0x00001b00


	//   ....[53]....
        /*0130*/ 	.word	0x00001ba0


	//   ....[54]....
        /*0134*/ 	.word	0x00001bf0


	//   ....[55]....
        /*0138*/ 	.word	0x00001c50


	//   ....[56]....
        /*013c*/ 	.word	0x00001ca0


	//   ....[57]....
        /*0140*/ 	.word	0x00001d80


	//   ....[58]....
        /*0144*/ 	.word	0x00001dd0


	//   ....[59]....
        /*0148*/ 	.word	0x00001e30


	//   ....[60]....
        /*014c*/ 	.word	0x00001e80


	//   ....[61]....
        /*0150*/ 	.word	0x00001f20


	//   ....[62]....
        /*0154*/ 	.word	0x00001f70


	//   ....[63]....
        /*0158*/ 	.word	0x00001fd0


	//   ....[64]....
        /*015c*/ 	.word	0x00002020


	//   ....[65]....
        /*0160*/ 	.word	0x000021c0


	//   ....[66]....
        /*0164*/ 	.word	0x00002210


	//   ....[67]....
        /*0168*/ 	.word	0x00002270


	//   ....[68]....
        /*016c*/ 	.word	0x000022c0


	//   ....[69]....
        /*0170*/ 	.word	0x00002360


	//   ....[70]....
        /*0174*/ 	.word	0x000023b0


	//   ....[71]....
        /*0178*/ 	.word	0x00002410


	//   ....[72]....
        /*017c*/ 	.word	0x00002460


	//   ....[73]....
        /*0180*/ 	.word	0x00002540


	//   ....[74]....
        /*0184*/ 	.word	0x00002590


	//   ....[75]....
        /*0188*/ 	.word	0x000025f0


	//   ....[76]....
        /*018c*/ 	.word	0x00002640


	//   ....[77]....
        /*0190*/ 	.word	0x000026e0


	//   ....[78]....
        /*0194*/ 	.word	0x00002730


	//   ....[79]....
        /*0198*/ 	.word	0x00002790


	//   ....[80]....
        /*019c*/ 	.word	0x000027e0


	//   ....[81]....
        /*01a0*/ 	.word	0x00002900


	//   ....[82]....
        /*01a4*/ 	.word	0x00002950


	//   ....[83]....
        /*01a8*/ 	.word	0x000029b0


	//   ....[84]....
        /*01ac*/ 	.word	0x00002a00


	//   ....[85]....
        /*01b0*/ 	.word	0x00002aa0


	//   ....[86]....
        /*01b4*/ 	.word	0x00002af0


	//   ....[87]....
        /*01b8*/ 	.word	0x00002b50


	//   ....[88]....
        /*01bc*/ 	.word	0x00002ba0


	//   ....[89]....
        /*01c0*/ 	.word	0x00002c80


	//   ....[90]....
        /*01c4*/ 	.word	0x00002cd0


	//   ....[91]....
        /*01c8*/ 	.word	0x00002d30


	//   ....[92]....
        /*01cc*/ 	.word	0x00002d80


	//   ....[93]....
        /*01d0*/ 	.word	0x00002e20


	//   ....[94]....
        /*01d4*/ 	.word	0x00002e70


	//   ....[95]....
        /*01d8*/ 	.word	0x00002ed0


	//   ....[96]....
        /*01dc*/ 	.word	0x00002f20


	//   ....[97]....
        /*01e0*/ 	.word	0x00003080


	//   ....[98]....
        /*01e4*/ 	.word	0x000030d0


	//   ....[99]....
        /*01e8*/ 	.word	0x00003130


	//   ....[100]....
        /*01ec*/ 	.word	0x00003180


	//   ....[101]....
        /*01f0*/ 	.word	0x00003220


	//   ....[102]....
        /*01f4*/ 	.word	0x00003270


	//   ....[103]....
        /*01f8*/ 	.word	0x000032d0


	//   ....[104]....
        /*01fc*/ 	.word	0x00003320


	//   ....[105]....
        /*0200*/ 	.word	0x00003400


	//   ....[106]....
        /*0204*/ 	.word	0x00003450


	//   ....[107]....
        /*0208*/ 	.word	0x000034b0


	//   ....[108]....
        /*020c*/ 	.word	0x00003500


	//   ....[109]....
        /*0210*/ 	.word	0x000035a0


	//   ....[110]....
        /*0214*/ 	.word	0x000035f0


	//   ....[111]....
        /*0218*/ 	.word	0x00003650


	//   ....[112]....
        /*021c*/ 	.word	0x000036a0


	//   ....[113]....
        /*0220*/ 	.word	0x000037c0


	//   ....[114]....
        /*0224*/ 	.word	0x00003810


	//   ....[115]....
        /*0228*/ 	.word	0x00003870


	//   ....[116]....
        /*022c*/ 	.word	0x000038c0


	//   ....[117]....
        /*0230*/ 	.word	0x00003960


	//   ....[118]....
        /*0234*/ 	.word	0x000039b0


	//   ....[119]....
        /*0238*/ 	.word	0x00003a10


	//   ....[120]....
        /*023c*/ 	.word	0x00003a60


	//   ....[121]....
        /*0240*/ 	.word	0x00003b40


	//   ....[122]....
        /*0244*/ 	.word	0x00003b90


	//   ....[123]....
        /*0248*/ 	.word	0x00003bf0


	//   ....[124]....
        /*024c*/ 	.word	0x00003c40


	//   ....[125]....
        /*0250*/ 	.word	0x00003ce0


	//   ....[126]....
        /*0254*/ 	.word	0x00003d30


	//   ....[127]....
        /*0258*/ 	.word	0x00003d90


	//   ....[128]....
        /*025c*/ 	.word	0x00003de0


	//   ....[129]....
        /*0260*/ 	.word	0x00003fc0


	//   ....[130]....
        /*0264*/ 	.word	0x00004010


	//   ....[131]....
        /*0268*/ 	.word	0x00004070


	//   ....[132]....
        /*026c*/ 	.word	0x000040c0


	//   ....[133]....
        /*0270*/ 	.word	0x00004160


	//   ....[134]....
        /*0274*/ 	.word	0x000041b0


	//   ....[135]....
        /*0278*/ 	.word	0x00004210


	//   ....[136]....
        /*027c*/ 	.word	0x00004260


	//   ....[137]....
        /*0280*/ 	.word	0x00004340


	//   ....[138]....
        /*0284*/ 	.word	0x00004390


	//   ....[139]....
        /*0288*/ 	.word	0x000043f0


	//   ....[140]....
        /*028c*/ 	.word	0x00004440


	//   ....[141]....
        /*0290*/ 	.word	0x000044e0


	//   ....[142]....
        /*0294*/ 	.word	0x00004530


	//   ....[143]....
        /*0298*/ 	.word	0x00004590


	//   ....[144]....
        /*029c*/ 	.word	0x000045e0


	//   ....[145]....
        /*02a0*/ 	.word	0x00004700


	//   ....[146]....
        /*02a4*/ 	.word	0x00004750


	//   ....[147]....
        /*02a8*/ 	.word	0x000047b0


	//   ....[148]....
        /*02ac*/ 	.word	0x00004800


	//   ....[149]....
        /*02b0*/ 	.word	0x000048a0


	//   ....[150]....
        /*02b4*/ 	.word	0x000048f0


	//   ....[151]....
        /*02b8*/ 	.word	0x00004950


	//   ....[152]....
        /*02bc*/ 	.word	0x000049a0


	//   ....[153]....
        /*02c0*/ 	.word	0x00004a80


	//   ....[154]....
        /*02c4*/ 	.word	0x00004ad0


	//   ....[155]....
        /*02c8*/ 	.word	0x00004b30


	//   ....[156]....
        /*02cc*/ 	.word	0x00004b80


	//   ....[157]....
        /*02d0*/ 	.word	0x00004c20


	//   ....[158]....
        /*02d4*/ 	.word	0x00004c70


	//   ....[159]....
        /*02d8*/ 	.word	0x00004cd0


	//   ....[160]....
        /*02dc*/ 	.word	0x00004d20


	//   ....[161]....
        /*02e0*/ 	.word	0x00004e80


	//   ....[162]....
        /*02e4*/ 	.word	0x00004ed0


	//   ....[163]....
        /*02e8*/ 	.word	0x00004f30


	//   ....[164]....
        /*02ec*/ 	.word	0x00004f80


	//   ....[165]....
        /*02f0*/ 	.word	0x00005020


	//   ....[166]....
        /*02f4*/ 	.word	0x00005070


	//   ....[167]....
        /*02f8*/ 	.word	0x000050d0


	//   ....[168]....
        /*02fc*/ 	.word	0x00005120


	//   ....[169]....
        /*0300*/ 	.word	0x00005200


	//   ....[170]....
        /*0304*/ 	.word	0x00005250


	//   ....[171]....
        /*0308*/ 	.word	0x000052b0


	//   ....[172]....
        /*030c*/ 	.word	0x00005300


	//   ....[173]....
        /*0310*/ 	.word	0x000053a0


	//   ....[174]....
        /*0314*/ 	.word	0x000053f0


	//   ....[175]....
        /*0318*/ 	.word	0x00005450


	//   ....[176]....
        /*031c*/ 	.word	0x000054a0


	//   ....[177]....
        /*0320*/ 	.word	0x000055c0


	//   ....[178]....
        /*0324*/ 	.word	0x00005610


	//   ....[179]....
        /*0328*/ 	.word	0x00005670


	//   ....[180]....
        /*032c*/ 	.word	0x000056c0


	//   ....[181]....
        /*0330*/ 	.word	0x00005760


	//   ....[182]....
        /*0334*/ 	.word	0x000057b0


	//   ....[183]....
        /*0338*/ 	.word	0x00005810


	//   ....[184]....
        /*033c*/ 	.word	0x00005860


	//   ....[185]....
        /*0340*/ 	.word	0x00005940


	//   ....[186]....
        /*0344*/ 	.word	0x00005990


	//   ....[187]....
        /*0348*/ 	.word	0x000059f0


	//   ....[188]....
        /*034c*/ 	.word	0x00005a40


	//   ....[189]....
        /*0350*/ 	.word	0x00005ae0


	//   ....[190]....
        /*0354*/ 	.word	0x00005b30


	//   ....[191]....
        /*0358*/ 	.word	0x00005b90


	//   ....[192]....
        /*035c*/ 	.word	0x00005be0


	//   ....[193]....
        /*0360*/ 	.word	0x00005d80


	//   ....[194]....
        /*0364*/ 	.word	0x00005dd0


	//   ....[195]....
        /*0368*/ 	.word	0x00005e30


	//   ....[196]....
        /*036c*/ 	.word	0x00005e80


	//   ....[197]....
        /*0370*/ 	.word	0x00005f20


	//   ....[198]....
        /*0374*/ 	.word	0x00005f70


	//   ....[199]....
        /*0378*/ 	.word	0x00005fd0


	//   ....[200]....
        /*037c*/ 	.word	0x00006020


	//   ....[201]....
        /*0380*/ 	.word	0x00006100


	//   ....[202]....
        /*0384*/ 	.word	0x00006150


	//   ....[203]....
        /*0388*/ 	.word	0x000061b0


	//   ....[204]....
        /*038c*/ 	.word	0x00006200


	//   ....[205]....
        /*0390*/ 	.word	0x000062a0


	//   ....[206]....
        /*0394*/ 	.word	0x000062f0


	//   ....[207]....
        /*0398*/ 	.word	0x00006350


	//   ....[208]....
        /*039c*/ 	.word	0x000063a0


	//   ....[209]....
        /*03a0*/ 	.word	0x000064c0


	//   ....[210]....
        /*03a4*/ 	.word	0x00006510


	//   ....[211]....
        /*03a8*/ 	.word	0x00006570


	//   ....[212]....
        /*03ac*/ 	.word	0x000065c0


	//   ....[213]....
        /*03b0*/ 	.word	0x00006660


	//   ....[214]....
        /*03b4*/ 	.word	0x000066b0


	//   ....[215]....
        /*03b8*/ 	.word	0x00006710


	//   ....[216]....
        /*03bc*/ 	.word	0x00006760


	//   ....[217]....
        /*03c0*/ 	.word	0x00006840


	//   ....[218]....
        /*03c4*/ 	.word	0x00006890


	//   ....[219]....
        /*03c8*/ 	.word	0x000068f0


	//   ....[220]....
        /*03cc*/ 	.word	0x00006940


	//   ....[221]....
        /*03d0*/ 	.word	0x000069e0


	//   ....[222]....
        /*03d4*/ 	.word	0x00006a30


	//   ....[223]....
        /*03d8*/ 	.word	0x00006a90


	//   ....[224]....
        /*03dc*/ 	.word	0x00006ae0


	//   ....[225]....
        /*03e0*/ 	.word	0x00006c40


	//   ....[226]....
        /*03e4*/ 	.word	0x00006c90


	//   ....[227]....
        /*03e8*/ 	.word	0x00006cf0


	//   ....[228]....
        /*03ec*/ 	.word	0x00006d40


	//   ....[229]....
        /*03f0*/ 	.word	0x00006de0


	//   ....[230]....
        /*03f4*/ 	.word	0x00006e30


	//   ....[231]....
        /*03f8*/ 	.word	0x00006e90


	//   ....[232]....
        /*03fc*/ 	.word	0x00006ee0


	//   ....[233]....
        /*0400*/ 	.word	0x00006fc0


	//   ....[234]....
        /*0404*/ 	.word	0x00007010


	//   ....[235]....
        /*0408*/ 	.word	0x00007070


	//   ....[236]....
        /*040c*/ 	.word	0x000070c0


	//   ....[237]....
        /*0410*/ 	.word	0x00007160


	//   ....[238]....
        /*0414*/ 	.word	0x000071b0


	//   ....[239]....
        /*0418*/ 	.word	0x00007210


	//   ....[240]....
        /*041c*/ 	.word	0x00007260


	//   ....[241]....
        /*0420*/ 	.word	0x00007380


	//   ....[242]....
        /*0424*/ 	.word	0x000073d0


	//   ....[243]....
        /*0428*/ 	.word	0x00007430


	//   ....[244]....
        /*042c*/ 	.word	0x00007480


	//   ....[245]....
        /*0430*/ 	.word	0x00007520


	//   ....[246]....
        /*0434*/ 	.word	0x00007570


	//   ....[247]....
        /*0438*/ 	.word	0x000075d0


	//   ....[248]....
        /*043c*/ 	.word	0x00007620


	//   ....[249]....
        /*0440*/ 	.word	0x00007700


	//   ....[250]....
        /*0444*/ 	.word	0x00007750


	//   ....[251]....
        /*0448*/ 	.word	0x000077b0


	//   ....[252]....
        /*044c*/ 	.word	0x00007800


	//   ....[253]....
        /*0450*/ 	.word	0x000078a0


	//   ....[254]....
        /*0454*/ 	.word	0x000078f0


	//   ....[255]....
        /*0458*/ 	.word	0x00007950


	//   ....[0]....
        /*045c*/ 	.word	0x000079a0


	//   ....[1]....
        /*0460*/ 	.word	0x00007bc0


	//   ....[2]....
        /*0464*/ 	.word	0x00007c10


	//   ....[3]....
        /*0468*/ 	.word	0x00007c70


	//   ....[4]....
        /*046c*/ 	.word	0x00007cc0


	//   ....[5]....
        /*0470*/ 	.word	0x00007d60


	//   ....[6]....
        /*0474*/ 	.word	0x00007db0


	//   ....[7]....
        /*0478*/ 	.word	0x00007e10


	//   ....[8]....
        /*047c*/ 	.word	0x00007e60


	//   ....[9]....
        /*0480*/ 	.word	0x00007f40


	//   ....[10]....
        /*0484*/ 	.word	0x00007f90


	//   ....[11]....
        /*0488*/ 	.word	0x00007ff0


	//   ....[12]....
        /*048c*/ 	.word	0x00008040


	//   ....[13]....
        /*0490*/ 	.word	0x000080e0


	//   ....[14]....
        /*0494*/ 	.word	0x00008130


	//   ....[15]....
        /*0498*/ 	.word	0x00008190


	//   ....[16]....
        /*049c*/ 	.word	0x000081e0


	//   ....[17]....
        /*04a0*/ 	.word	0x00008300


	//   ....[18]....
        /*04a4*/ 	.word	0x00008350


	//   ....[19]....
        /*04a8*/ 	.word	0x000083b0


	//   ....[20]....
        /*04ac*/ 	.word	0x00008400


	//   ....[21]....
        /*04b0*/ 	.word	0x000084a0


	//   ....[22]....
        /*04b4*/ 	.word	0x000084f0


	//   ....[23]....
        /*04b8*/ 	.word	0x00008550


	//   ....[24]....
        /*04bc*/ 	.word	0x000085a0


	//   ....[25]....
        /*04c0*/ 	.word	0x00008680


	//   ....[26]....
        /*04c4*/ 	.word	0x000086d0


	//   ....[27]....
        /*04c8*/ 	.word	0x00008730


	//   ....[28]....
        /*04cc*/ 	.word	0x00008780


	//   ....[29]....
        /*04d0*/ 	.word	0x00008820


	//   ....[30]....
        /*04d4*/ 	.word	0x00008870


	//   ....[31]....
        /*04d8*/ 	.word	0x000088d0


	//   ....[32]....
        /*04dc*/ 	.word	0x00008920


	//   ....[33]....
        /*04e0*/ 	.word	0x00008a80


	//   ....[34]....
        /*04e4*/ 	.word	0x00008ad0


	//   ....[35]....
        /*04e8*/ 	.word	0x00008b30


	//   ....[36]....
        /*04ec*/ 	.word	0x00008b80


	//   ....[37]....
        /*04f0*/ 	.word	0x00008c20


	//   ....[38]....
        /*04f4*/ 	.word	0x00008c70


	//   ....[39]....
        /*04f8*/ 	.word	0x00008cd0


	//   ....[40]....
        /*04fc*/ 	.word	0x00008d20


	//   ....[41]....
        /*0500*/ 	.word	0x00008e00


	//   ....[42]....
        /*0504*/ 	.word	0x00008e50


	//   ....[43]....
        /*0508*/ 	.word	0x00008eb0


	//   ....[44]....
        /*050c*/ 	.word	0x00008f00


	//   ....[45]....
        /*0510*/ 	.word	0x00008fa0


	//   ....[46]....
        /*0514*/ 	.word	0x00008ff0


	//   ....[47]....
        /*0518*/ 	.word	0x00009050


	//   ....[48]....
        /*051c*/ 	.word	0x000090a0


	//   ....[49]....
        /*0520*/ 	.word	0x000091c0


	//   ....[50]....
        /*0524*/ 	.word	0x00009210


	//   ....[51]....
        /*0528*/ 	.word	0x00009270


	//   ....[52]....
        /*052c*/ 	.word	0x000092c0


	//   ....[53]....
        /*0530*/ 	.word	0x00009360


	//   ....[54]....
        /*0534*/ 	.word	0x000093b0


	//   ....[55]....
        /*0538*/ 	.word	0x00009410


	//   ....[56]....
        /*053c*/ 	.word	0x00009460


	//   ....[57]....
        /*0540*/ 	.word	0x00009540


	//   ....[58]....
        /*0544*/ 	.word	0x00009590


	//   ....[59]....
        /*0548*/ 	.word	0x000095f0


	//   ....[60]....
        /*054c*/ 	.word	0x00009640


	//   ....[61]....
        /*0550*/ 	.word	0x000096e0


	//   ....[62]....
        /*0554*/ 	.word	0x00009730


	//   ....[63]....
        /*0558*/ 	.word	0x00009790


	//   ....[64]....
        /*055c*/ 	.word	0x000097e0


	//   ....[65]....
        /*0560*/ 	.word	0x00009980


	//   ....[66]....
        /*0564*/ 	.word	0x000099d0


	//   ....[67]....
        /*0568*/ 	.word	0x00009a30


	//   ....[68]....
        /*056c*/ 	.word	0x00009a80


	//   ....[69]....
        /*0570*/ 	.word	0x00009b20


	//   ....[70]....
        /*0574*/ 	.word	0x00009b70


	//   ....[71]....
        /*0578*/ 	.word	0x00009bd0


	//   ....[72]....
        /*057c*/ 	.word	0x00009c20


	//   ....[73]....
        /*0580*/ 	.word	0x00009d00


	//   ....[74]....
        /*0584*/ 	.word	0x00009d50


	//   ....[75]....
        /*0588*/ 	.word	0x00009db0


	//   ....[76]....
        /*058c*/ 	.word	0x00009e00


	//   ....[77]....
        /*0590*/ 	.word	0x00009ea0


	//   ....[78]....
        /*0594*/ 	.word	0x00009ef0


	//   ....[79]....
        /*0598*/ 	.word	0x00009f50


	//   ....[80]....
        /*059c*/ 	.word	0x00009fa0


	//   ....[81]....
        /*05a0*/ 	.word	0x0000a0c0


	//   ....[82]....
        /*05a4*/ 	.word	0x0000a110


	//   ....[83]....
        /*05a8*/ 	.word	0x0000a170


	//   ....[84]....
        /*05ac*/ 	.word	0x0000a1c0


	//   ....[85]....
        /*05b0*/ 	.word	0x0000a260


	//   ....[86]....
        /*05b4*/ 	.word	0x0000a2b0


	//   ....[87]....
        /*05b8*/ 	.word	0x0000a310


	//   ....[88]....
        /*05bc*/ 	.word	0x0000a360


	//   ....[89]....
        /*05c0*/ 	.word	0x0000a440


	//   ....[90]....
        /*05c4*/ 	.word	0x0000a490


	//   ....[91]....
        /*05c8*/ 	.word	0x0000a4f0


	//   ....[92]....
        /*05cc*/ 	.word	0x0000a540


	//   ....[93]....
        /*05d0*/ 	.word	0x0000a5e0


	//   ....[94]....
        /*05d4*/ 	.word	0x0000a630


	//   ....[95]....
        /*05d8*/ 	.word	0x0000a690


	//   ....[96]....
        /*05dc*/ 	.word	0x0000a6e0


	//   ....[97]....
        /*05e0*/ 	.word	0x0000a840


	//   ....[98]....
        /*05e4*/ 	.word	0x0000a890


	//   ....[99]....
        /*05e8*/ 	.word	0x0000a8f0


	//   ....[100]....
        /*05ec*/ 	.word	0x0000a940


	//   ....[101]....
        /*05f0*/ 	.word	0x0000a9e0


	//   ....[102]....
        /*05f4*/ 	.word	0x0000aa30


	//   ....[103]....
        /*05f8*/ 	.word	0x0000aa90


	//   ....[104]....
        /*05fc*/ 	.word	0x0000aae0


	//   ....[105]....
        /*0600*/ 	.word	0x0000abc0


	//   ....[106]....
        /*0604*/ 	.word	0x0000ac10


	//   ....[107]....
        /*0608*/ 	.word	0x0000ac70


	//   ....[108]....
        /*060c*/ 	.word	0x0000acc0


	//   ....[109]....
        /*0610*/ 	.word	0x0000ad60


	//   ....[110]....
        /*0614*/ 	.word	0x0000adb0


	//   ....[111]....
        /*0618*/ 	.word	0x0000ae10


	//   ....[112]....
        /*061c*/ 	.word	0x0000ae60


	//   ....[113]....
        /*0620*/ 	.word	0x0000af80


	//   ....[114]....
        /*0624*/ 	.word	0x0000afd0


	//   ....[115]....
        /*0628*/ 	.word	0x0000b030


	//   ....[116]....
        /*062c*/ 	.word	0x0000b080


	//   ....[117]....
        /*0630*/ 	.word	0x0000b120


	//   ....[118]....
        /*0634*/ 	.word	0x0000b170


	//   ....[119]....
        /*0638*/ 	.word	0x0000b1d0


	//   ....[120]....
        /*063c*/ 	.word	0x0000b220


	//   ....[121]....
        /*0640*/ 	.word	0x0000b300


	//   ....[122]....
        /*0644*/ 	.word	0x0000b350


	//   ....[123]....
        /*0648*/ 	.word	0x0000b3b0


	//   ....[124]....
        /*064c*/ 	.word	0x0000b400


	//   ....[125]....
        /*0650*/ 	.word	0x0000b4a0


	//   ....[126]....
        /*0654*/ 	.word	0x0000b4f0


	//   ....[127]....
        /*0658*/ 	.word	0x0000b550


	//   ....[128]....
        /*065c*/ 	.word	0x0000b5a0


	//   ....[129]....
        /*0660*/ 	.word	0x0000b780


	//   ....[130]....
        /*0664*/ 	.word	0x0000b7d0


	//   ....[131]....
        /*0668*/ 	.word	0x0000b830


	//   ....[132]....
        /*066c*/ 	.word	0x0000b880


	//   ....[133]....
        /*0670*/ 	.word	0x0000b920


	//   ....[134]....
        /*0674*/ 	.word	0x0000b970


	//   ....[135]....
        /*0678*/ 	.word	0x0000b9d0


	//   ....[136]....
        /*067c*/ 	.word	0x0000ba20


	//   ....[137]....
        /*0680*/ 	.word	0x0000bb00


	//   ....[138]....
        /*0684*/ 	.word	0x0000bb50


	//   ....[139]....
        /*0688*/ 	.word	0x0000bbb0


	//   ....[140]....
        /*068c*/ 	.word	0x0000bc00


	//   ....[141]....
        /*0690*/ 	.word	0x0000bca0


	//   ....[142]....
        /*0694*/ 	.word	0x0000bcf0


	//   ....[143]....
        /*0698*/ 	.word	0x0000bd50


	//   ....[144]....
        /*069c*/ 	.word	0x0000bda0


	//   ....[145]....
        /*06a0*/ 	.word	0x0000bec0


	//   ....[146]....
        /*06a4*/ 	.word	0x0000bf10


	//   ....[147]....
        /*06a8*/ 	.word	0x0000bf70


	//   ....[148]....
        /*06ac*/ 	.word	0x0000bfc0


	//   ....[149]....
        /*06b0*/ 	.word	0x0000c060


	//   ....[150]....
        /*06b4*/ 	.word	0x0000c0b0


	//   ....[151]....
        /*06b8*/ 	.word	0x0000c110


	//   ....[152]....
        /*06bc*/ 	.word	0x0000c160


	//   ....[153]....
        /*06c0*/ 	.word	0x0000c240


	//   ....[154]....
        /*06c4*/ 	.word	0x0000c290


	//   ....[155]....
        /*06c8*/ 	.word	0x0000c2f0


	//   ....[156]....
        /*06cc*/ 	.word	0x0000c340


	//   ....[157]....
        /*06d0*/ 	.word	0x0000c3e0


	//   ....[158]....
        /*06d4*/ 	.word	0x0000c430


	//   ....[159]....
        /*06d8*/ 	.word	0x0000c490


	//   ....[160]....
        /*06dc*/ 	.word	0x0000c4e0


	//   ....[161]....
        /*06e0*/ 	.word	0x0000c640


	//   ....[162]....
        /*06e4*/ 	.word	0x0000c690


	//   ....[163]....
        /*06e8*/ 	.word	0x0000c6f0


	//   ....[164]....
        /*06ec*/ 	.word	0x0000c740


	//   ....[165]....
        /*06f0*/ 	.word	0x0000c7e0


	//   ....[166]....
        /*06f4*/ 	.word	0x0000c830


	//   ....[167]....
        /*06f8*/ 	.word	0x0000c890


	//   ....[168]....
        /*06fc*/ 	.word	0x0000c8e0


	//   ....[169]....
        /*0700*/ 	.word	0x0000c9c0


	//   ....[170]....
        /*0704*/ 	.word	0x0000ca10


	//   ....[171]....
        /*0708*/ 	.word	0x0000ca70


	//   ....[172]....
        /*070c*/ 	.word	0x0000cac0


	//   ....[173]....
        /*0710*/ 	.word	0x0000cb60


	//   ....[174]....
        /*0714*/ 	.word	0x0000cbb0


	//   ....[175]....
        /*0718*/ 	.word	0x0000cc10


	//   ....[176]....
        /*071c*/ 	.word	0x0000cc60


	//   ....[177]....
        /*0720*/ 	.word	0x0000cd80


	//   ....[178]....
        /*0724*/ 	.word	0x0000cdd0


	//   ....[179]....
        /*0728*/ 	.word	0x0000ce30


	//   ....[180]....
        /*072c*/ 	.word	0x0000ce80


	//   ....[181]....
        /*0730*/ 	.word	0x0000cf20


	//   ....[182]....
        /*0734*/ 	.word	0x0000cf70


	//   ....[183]....
        /*0738*/ 	.word	0x0000cfd0


	//   ....[184]....
        /*073c*/ 	.word	0x0000d020


	//   ....[185]....
        /*0740*/ 	.word	0x0000d100


	//   ....[186]....
        /*0744*/ 	.word	0x0000d150


	//   ....[187]....
        /*0748*/ 	.word	0x0000d1b0


	//   ....[188]....
        /*074c*/ 	.word	0x0000d200


	//   ....[189]....
        /*0750*/ 	.word	0x0000d2a0


	//   ....[190]....
        /*0754*/ 	.word	0x0000d2f0


	//   ....[191]....
        /*0758*/ 	.word	0x0000d350


	//   ....[192]....
        /*075c*/ 	.word	0x0000d3a0


	//   ....[193]....
        /*0760*/ 	.word	0x0000d540


	//   ....[194]....
        /*0764*/ 	.word	0x0000d590


	//   ....[195]....
        /*0768*/ 	.word	0x0000d5f0


	//   ....[196]....
        /*076c*/ 	.word	0x0000d640


	//   ....[197]....
        /*0770*/ 	.word	0x0000d6e0


	//   ....[198]....
        /*0774*/ 	.word	0x0000d730


	//   ....[199]....
        /*0778*/ 	.word	0x0000d790


	//   ....[200]....
        /*077c*/ 	.word	0x0000d7e0


	//   ....[201]....
        /*0780*/ 	.word	0x0000d8c0


	//   ....[202]....
        /*0784*/ 	.word	0x0000d910


	//   ....[203]....
        /*0788*/ 	.word	0x0000d970


	//   ....[204]....
        /*078c*/ 	.word	0x0000d9c0


	//   ....[205]....
        /*0790*/ 	.word	0x0000da60


	//   ....[206]....
        /*0794*/ 	.word	0x0000dab0


	//   ....[207]....
        /*0798*/ 	.word	0x0000db10


	//   ....[208]....
        /*079c*/ 	.word	0x0000db60


	//   ....[209]....
        /*07a0*/ 	.word	0x0000dc80


	//   ....[210]....
        /*07a4*/ 	.word	0x0000dcd0


	//   ....[211]....
        /*07a8*/ 	.word	0x0000dd30


	//   ....[212]....
        /*07ac*/ 	.word	0x0000dd80


	//   ....[213]....
        /*07b0*/ 	.word	0x0000de20


	//   ....[214]....
        /*07b4*/ 	.word	0x0000de70


	//   ....[215]....
        /*07b8*/ 	.word	0x0000ded0


	//   ....[216]....
        /*07bc*/ 	.word	0x0000df20


	//   ....[217]....
        /*07c0*/ 	.word	0x0000e000


	//   ....[218]....
        /*07c4*/ 	.word	0x0000e050


	//   ....[219]....
        /*07c8*/ 	.word	0x0000e0b0


	//   ....[220]....
        /*07cc*/ 	.word	0x0000e100


	//   ....[221]....
        /*07d0*/ 	.word	0x0000e1a0


	//   ....[222]....
        /*07d4*/ 	.word	0x0000e1f0


	//   ....[223]....
        /*07d8*/ 	.word	0x0000e250


	//   ....[224]....
        /*07dc*/ 	.word	0x0000e2a0


	//   ....[225]....
        /*07e0*/ 	.word	0x0000e400


	//   ....[226]....
        /*07e4*/ 	.word	0x0000e450


	//   ....[227]....
        /*07e8*/ 	.word	0x0000e4b0


	//   ....[228]....
        /*07ec*/ 	.word	0x0000e500


	//   ....[229]....
        /*07f0*/ 	.word	0x0000e5a0


	//   ....[230]....
        /*07f4*/ 	.word	0x0000e5f0


	//   ....[231]....
        /*07f8*/ 	.word	0x0000e650


	//   ....[232]....
        /*07fc*/ 	.word	0x0000e6a0


	//   ....[233]....
        /*0800*/ 	.word	0x0000e780


	//   ....[234]....
        /*0804*/ 	.word	0x0000e7d0


	//   ....[235]....
        /*0808*/ 	.word	0x0000e830


	//   ....[236]....
        /*080c*/ 	.word	0x0000e880


	//   ....[237]....
        /*0810*/ 	.word	0x0000e920


	//   ....[238]....
        /*0814*/ 	.word	0x0000e970


	//   ....[239]....
        /*0818*/ 	.word	0x0000e9d0


	//   ....[240]....
        /*081c*/ 	.word	0x0000ea20


	//   ....[241]....
        /*0820*/ 	.word	0x0000eb40


	//   ....[242]....
        /*0824*/ 	.word	0x0000eb90


	//   ....[243]....
        /*0828*/ 	.word	0x0000ebf0


	//   ....[244]....
        /*082c*/ 	.word	0x0000ec40


	//   ....[245]....
        /*0830*/ 	.word	0x0000ece0


	//   ....[246]....
        /*0834*/ 	.word	0x0000ed30


	//   ....[247]....
        /*0838*/ 	.word	0x0000ed90


	//   ....[248]....
        /*083c*/ 	.word	0x0000ede0


	//   ....[249]....
        /*0840*/ 	.word	0x0000eec0


	//   ....[250]....
        /*0844*/ 	.word	0x0000ef10


	//   ....[251]....
        /*0848*/ 	.word	0x0000ef70


	//   ....[252]....
        /*084c*/ 	.word	0x0000efc0


	//   ....[253]....
        /*0850*/ 	.word	0x0000f060


	//   ....[254]....
        /*0854*/ 	.word	0x0000f0b0


	//   ....[255]....
        /*0858*/ 	.word	0x0000f110


	//   ....[0]....
        /*085c*/ 	.word	0x0000f160


	//   ....[1]....
        /*0860*/ 	.word	0x0000f3c0


	//   ....[2]....
        /*0864*/ 	.word	0x0000f410


	//   ....[3]....
        /*0868*/ 	.word	0x0000f470


	//   ....[4]....
        /*086c*/ 	.word	0x0000f4c0


	//   ....[5]....
        /*0870*/ 	.word	0x0000f560


	//   ....[6]....
        /*0874*/ 	.word	0x0000f5b0


	//   ....[7]....
        /*0878*/ 	.word	0x0000f610


	//   ....[8]....
        /*087c*/ 	.word	0x0000f660


	//   ....[9]....
        /*0880*/ 	.word	0x0000f740


	//   ....[10]....
        /*0884*/ 	.word	0x0000f790


	//   ....[11]....
        /*0888*/ 	.word	0x0000f7f0


	//   ....[12]....
        /*088c*/ 	.word	0x0000f840


	//   ....[13]....
        /*0890*/ 	.word	0x0000f8e0


	//   ....[14]....
        /*0894*/ 	.word	0x0000f930


	//   ....[15]....
        /*0898*/ 	.word	0x0000f990


	//   ....[16]....
        /*089c*/ 	.word	0x0000f9e0


	//   ....[17]....
        /*08a0*/ 	.word	0x0000fb00


	//   ....[18]....
        /*08a4*/ 	.word	0x0000fb50


	//   ....[19]....
        /*08a8*/ 	.word	0x0000fbb0


	//   ....[20]....
        /*08ac*/ 	.word	0x0000fc00


	//   ....[21]....
        /*08b0*/ 	.word	0x0000fca0


	//   ....[22]....
        /*08b4*/ 	.word	0x0000fcf0


	//   ....[23]....
        /*08b8*/ 	.word	0x0000fd50


	//   ....[24]....
        /*08bc*/ 	.word	0x0000fda0


	//   ....[25]....
        /*08c0*/ 	.word	0x0000fe80


	//   ....[26]....
        /*08c4*/ 	.word	0x0000fed0


	//   ....[27]....
        /*08c8*/ 	.word	0x0000ff30


	//   ....[28]....
        /*08cc*/ 	.word	0x0000ff80


	//   ....[29]....
        /*08d0*/ 	.word	0x00010020


	//   ....[30]....
        /*08d4*/ 	.word	0x00010070


	//   ....[31]....
        /*08d8*/ 	.word	0x000100d0


	//   ....[32]....
        /*08dc*/ 	.word	0x00010120


	//   ....[33]....
        /*08e0*/ 	.word	0x00010280


	//   ....[34]....
        /*08e4*/ 	.word	0x000102d0


	//   ....[35]....
        /*08e8*/ 	.word	0x00010330


	//   ....[36]....
        /*08ec*/ 	.word	0x00010380


	//   ....[37]....
        /*08f0*/ 	.word	0x00010420


	//   ....[38]....
        /*08f4*/ 	.word	0x00010470


	//   ....[39]....
        /*08f8*/ 	.word	0x000104d0


	//   ....[40]....
        /*08fc*/ 	.word	0x00010520


	//   ....[41]....
        /*0900*/ 	.word	0x00010600


	//   ....[42]....
        /*0904*/ 	.word	0x00010650


	//   ....[43]....
        /*0908*/ 	.word	0x000106b0


	//   ....[44]....
        /*090c*/ 	.word	0x00010700


	//   ....[45]....
        /*0910*/ 	.word	0x000107a0


	//   ....[46]....
        /*0914*/ 	.word	0x000107f0


	//   ....[47]....
        /*0918*/ 	.word	0x00010850


	//   ....[48]....
        /*091c*/ 	.word	0x000108a0


	//   ....[49]....
        /*0920*/ 	.word	0x000109c0


	//   ....[50]....
        /*0924*/ 	.word	0x00010a10


	//   ....[51]....
        /*0928*/ 	.word	0x00010a70


	//   ....[52]....
        /*092c*/ 	.word	0x00010ac0


	//   ....[53]....
        /*0930*/ 	.word	0x00010b60


	//   ....[54]....
        /*0934*/ 	.word	0x00010bb0


	//   ....[55]....
        /*0938*/ 	.word	0x00010c10


	//   ....[56]....
        /*093c*/ 	.word	0x00010c60


	//   ....[57]....
        /*0940*/ 	.word	0x00010d40


	//   ....[58]....
        /*0944*/ 	.word	0x00010d90


	//   ....[59]....
        /*0948*/ 	.word	0x00010df0


	//   ....[60]....
        /*094c*/ 	.word	0x00010e40


	//   ....[61]....
        /*0950*/ 	.word	0x00010ee0


	//   ....[62]....
        /*0954*/ 	.word	0x00010f30


	//   ....[63]....
        /*0958*/ 	.word	0x00010f90


	//   ....[64]....
        /*095c*/ 	.word	0x00010fe0


	//   ....[65]....
        /*0960*/ 	.word	0x00011180


	//   ....[66]....
        /*0964*/ 	.word	0x000111d0


	//   ....[67]....
        /*0968*/ 	.word	0x00011230


	//   ....[68]....
        /*096c*/ 	.word	0x00011280


	//   ....[69]....
        /*0970*/ 	.word	0x00011320


	//   ....[70]....
        /*0974*/ 	.word	0x00011370


	//   ....[71]....
        /*0978*/ 	.word	0x000113d0


	//   ....[72]....
        /*097c*/ 	.word	0x00011420


	//   ....[73]....
        /*0980*/ 	.word	0x00011500


	//   ....[74]....
        /*0984*/ 	.word	0x00011550


	//   ....[75]....
        /*0988*/ 	.word	0x000115b0


	//   ....[76]....
        /*098c*/ 	.word	0x00011600


	//   ....[77]....
        /*0990*/ 	.word	0x000116a0


	//   ....[78]....
        /*0994*/ 	.word	0x000116f0


	//   ....[79]....
        /*0998*/ 	.word	0x00011750


	//   ....[80]....
        /*099c*/ 	.word	0x000117a0


	//   ....[81]....
        /*09a0*/ 	.word	0x000118c0


	//   ....[82]....
        /*09a4*/ 	.word	0x00011910


	//   ....[83]....
        /*09a8*/ 	.word	0x00011970


	//   ....[84]....
        /*09ac*/ 	.word	0x000119c0


	//   ....[85]....
        /*09b0*/ 	.word	0x00011a60


	//   ....[86]....
        /*09b4*/ 	.word	0x00011ab0


	//   ....[87]....
        /*09b8*/ 	.word	0x00011b10


	//   ....[88]....
        /*09bc*/ 	.word	0x00011b60


	//   ....[89]....
        /*09c0*/ 	.word	0x00011c40


	//   ....[90]....
        /*09c4*/ 	.word	0x00011c90


	//   ....[91]....
        /*09c8*/ 	.word	0x00011cf0


	//   ....[92]....
        /*09cc*/ 	.word	0x00011d40


	//   ....[93]....
        /*09d0*/ 	.word	0x00011de0


	//   ....[94]....
        /*09d4*/ 	.word	0x00011e30


	//   ....[95]....
        /*09d8*/ 	.word	0x00011e90


	//   ....[96]....
        /*09dc*/ 	.word	0x00011ee0


	//   ....[97]....
        /*09e0*/ 	.word	0x00012040


	//   ....[98]....
        /*09e4*/ 	.word	0x00012090


	//   ....[99]....
        /*09e8*/ 	.word	0x000120f0


	//   ....[100]....
        /*09ec*/ 	.word	0x00012140


	//   ....[101]....
        /*09f0*/ 	.word	0x000121e0


	//   ....[102]....
        /*09f4*/ 	.word	0x00012230


	//   ....[103]....
        /*09f8*/ 	.word	0x00012290


	//   ....[104]....
        /*09fc*/ 	.word	0x000122e0


	//   ....[105]....
        /*0a00*/ 	.word	0x000123c0


	//   ....[106]....
        /*0a04*/ 	.word	0x00012410


	//   ....[107]....
        /*0a08*/ 	.word	0x00012470


	//   ....[108]....
        /*0a0c*/ 	.word	0x000124c0


	//   ....[109]....
        /*0a10*/ 	.word	0x00012560


	//   ....[110]....
        /*0a14*/ 	.word	0x000125b0


	//   ....[111]....
        /*0a18*/ 	.word	0x00012610


	//   ....[112]....
        /*0a1c*/ 	.word	0x00012660


	//   ....[113]....
        /*0a20*/ 	.word	0x00012780


	//   ....[114]....
        /*0a24*/ 	.word	0x000127d0


	//   ....[115]....
        /*0a28*/ 	.word	0x00012830


	//   ....[116]....
        /*0a2c*/ 	.word	0x00012880


	//   ....[117]....
        /*0a30*/ 	.word	0x00012920


	//   ....[118]....
        /*0a34*/ 	.word	0x00012970


	//   ....[119]....
        /*0a38*/ 	.word	0x000129d0


	//   ....[120]....
        /*0a3c*/ 	.word	0x00012a20


	//   ....[121]....
        /*0a40*/ 	.word	0x00012b00


	//   ....[122]....
        /*0a44*/ 	.word	0x00012b50


	//   ....[123]....
        /*0a48*/ 	.word	0x00012bb0


	//   ....[124]....
        /*0a4c*/ 	.word	0x00012c00


	//   ....[125]....
        /*0a50*/ 	.word	0x00012ca0


	//   ....[126]....
        /*0a54*/ 	.word	0x00012cf0


	//   ....[127]....
        /*0a58*/ 	.word	0x00012d50


	//   ....[128]....
        /*0a5c*/ 	.word	0x00012da0


	//   ....[129]....
        /*0a60*/ 	.word	0x00012f80


	//   ....[130]....
        /*0a64*/ 	.word	0x00012fd0


	//   ....[131]....
        /*0a68*/ 	.word	0x00013030


	//   ....[132]....
        /*0a6c*/ 	.word	0x00013080


	//   ....[133]....
        /*0a70*/ 	.word	0x00013120


	//   ....[134]....
        /*0a74*/ 	.word	0x00013170


	//   ....[135]....
        /*0a78*/ 	.word	0x000131d0


	//   ....[136]....
        /*0a7c*/ 	.word	0x00013220


	//   ....[137]....
        /*0a80*/ 	.word	0x00013300


	//   ....[138]....
        /*0a84*/ 	.word	0x00013350


	//   ....[139]....
        /*0a88*/ 	.word	0x000133b0


	//   ....[140]....
        /*0a8c*/ 	.word	0x00013400


	//   ....[141]....
        /*0a90*/ 	.word	0x000134a0


	//   ....[142]....
        /*0a94*/ 	.word	0x000134f0


	//   ....[143]....
        /*0a98*/ 	.word	0x00013550


	//   ....[144]....
        /*0a9c*/ 	.word	0x000135a0


	//   ....[145]....
        /*0aa0*/ 	.word	0x000136c0


	//   ....[146]....
        /*0aa4*/ 	.word	0x00013710


	//   ....[147]....
        /*0aa8*/ 	.word	0x00013770


	//   ....[148]....
        /*0aac*/ 	.word	0x000137c0


	//   ....[149]....
        /*0ab0*/ 	.word	0x00013860


	//   ....[150]....
        /*0ab4*/ 	.word	0x000138b0


	//   ....[151]....
        /*0ab8*/ 	.word	0x00013910


	//   ....[152]....
        /*0abc*/ 	.word	0x00013960


	//   ....[153]....
        /*0ac0*/ 	.word	0x00013a40


	//   ....[154]....
        /*0ac4*/ 	.word	0x00013a90


	//   ....[155]....
        /*0ac8*/ 	.word	0x00013af0


	//   ....[156]....
        /*0acc*/ 	.word	0x00013b40


	//   ....[157]....
        /*0ad0*/ 	.word	0x00013be0


	//   ....[158]....
        /*0ad4*/ 	.word	0x00013c30


	//   ....[159]....
        /*0ad8*/ 	.word	0x00013c90


	//   ....[160]....
        /*0adc*/ 	.word	0x00013ce0


	//   ....[161]....
        /*0ae0*/ 	.word	0x00013e40


	//   ....[162]....
        /*0ae4*/ 	.word	0x00013e90


	//   ....[163]....
        /*0ae8*/ 	.word	0x00013ef0


	//   ....[164]....
        /*0aec*/ 	.word	0x00013f40


	//   ....[165]....
        /*0af0*/ 	.word	0x00013fe0


	//   ....[166]....
        /*0af4*/ 	.word	0x00014030


	//   ....[167]....
        /*0af8*/ 	.word	0x00014090


	//   ....[168]....
        /*0afc*/ 	.word	0x000140e0


	//   ....[169]....
        /*0b00*/ 	.word	0x000141c0


	//   ....[170]....
        /*0b04*/ 	.word	0x00014210


	//   ....[171]....
        /*0b08*/ 	.word	0x00014270


	//   ....[172]....
        /*0b0c*/ 	.word	0x000142c0


	//   ....[173]....
        /*0b10*/ 	.word	0x00014360


	//   ....[174]....
        /*0b14*/ 	.word	0x000143b0


	//   ....[175]....
        /*0b18*/ 	.word	0x00014410


	//   ....[176]....
        /*0b1c*/ 	.word	0x00014460


	//   ....[177]....
        /*0b20*/ 	.word	0x00014580


	//   ....[178]....
        /*0b24*/ 	.word	0x000145d0


	//   ....[179]....
        /*0b28*/ 	.word	0x00014630


	//   ....[180]....
        /*0b2c*/ 	.word	0x00014680


	//   ....[181]....
        /*0b30*/ 	.word	0x00014720


	//   ....[182]....
        /*0b34*/ 	.word	0x00014770


	//   ....[183]....
        /*0b38*/ 	.word	0x000147d0


	//   ....[184]....
        /*0b3c*/ 	.word	0x00014820


	//   ....[185]....
        /*0b40*/ 	.word	0x00014900


	//   ....[186]....
        /*0b44*/ 	.word	0x00014950


	//   ....[187]....
        /*0b48*/ 	.word	0x000149b0


	//   ....[188]....
        /*0b4c*/ 	.word	0x00014a00


	//   ....[189]....
        /*0b50*/ 	.word	0x00014aa0


	//   ....[190]....
        /*0b54*/ 	.word	0x00014af0


	//   ....[191]....
        /*0b58*/ 	.word	0x00014b50


	//   ....[192]....
        /*0b5c*/ 	.word	0x00014ba0


	//   ....[193]....
        /*0b60*/ 	.word	0x00014d40


	//   ....[194]....
        /*0b64*/ 	.word	0x00014d90


	//   ....[195]....
        /*0b68*/ 	.word	0x00014df0


	//   ....[196]....
        /*0b6c*/ 	.word	0x00014e40


	//   ....[197]....
        /*0b70*/ 	.word	0x00014ee0


	//   ....[198]....
        /*0b74*/ 	.word	0x00014f30


	//   ....[199]....
        /*0b78*/ 	.word	0x00014f90


	//   ....[200]....
        /*0b7c*/ 	.word	0x00014fe0


	//   ....[201]....
        /*0b80*/ 	.word	0x000150c0


	//   ....[202]....
        /*0b84*/ 	.word	0x00015110


	//   ....[203]....
        /*0b88*/ 	.word	0x00015170


	//   ....[204]....
        /*0b8c*/ 	.word	0x000151c0


	//   ....[205]....
        /*0b90*/ 	.word	0x00015260


	//   ....[206]....
        /*0b94*/ 	.word	0x000152b0


	//   ....[207]....
        /*0b98*/ 	.word	0x00015310


	//   ....[208]....
        /*0b9c*/ 	.word	0x00015360


	//   ....[209]....
        /*0ba0*/ 	.word	0x00015480


	//   ....[210]....
        /*0ba4*/ 	.word	0x000154d0


	//   ....[211]....
        /*0ba8*/ 	.word	0x00015530


	//   ....[212]....
        /*0bac*/ 	.word	0x00015580


	//   ....[213]....
        /*0bb0*/ 	.word	0x00015620


	//   ....[214]....
        /*0bb4*/ 	.word	0x00015670


	//   ....[215]....
        /*0bb8*/ 	.word	0x000156d0


	//   ....[216]....
        /*0bbc*/ 	.word	0x00015720


	//   ....[217]....
        /*0bc0*/ 	.word	0x00015800


	//   ....[218]....
        /*0bc4*/ 	.word	0x00015850


	//   ....[219]....
        /*0bc8*/ 	.word	0x000158b0


	//   ....[220]....
        /*0bcc*/ 	.word	0x00015900


	//   ....[221]....
        /*0bd0*/ 	.word	0x000159a0


	//   ....[222]....
        /*0bd4*/ 	.word	0x000159f0


	//   ....[223]....
        /*0bd8*/ 	.word	0x00015a50


	//   ....[224]....
        /*0bdc*/ 	.word	0x00015aa0


	//   ....[225]....
        /*0be0*/ 	.word	0x00015c00


	//   ....[226]....
        /*0be4*/ 	.word	0x00015c50


	//   ....[227]....
        /*0be8*/ 	.word	0x00015cb0


	//   ....[228]....
        /*0bec*/ 	.word	0x00015d00


	//   ....[229]....
        /*0bf0*/ 	.word	0x00015da0


	//   ....[230]....
        /*0bf4*/ 	.word	0x00015df0


	//   ....[231]....
        /*0bf8*/ 	.word	0x00015e50


	//   ....[232]....
        /*0bfc*/ 	.word	0x00015ea0


	//   ....[233]....
        /*0c00*/ 	.word	0x00015f80


	//   ....[234]....
        /*0c04*/ 	.word	0x00015fd0


	//   ....[235]....
        /*0c08*/ 	.word	0x00016030


	//   ....[236]....
        /*0c0c*/ 	.word	0x00016080


	//   ....[237]....
        /*0c10*/ 	.word	0x00016120


	//   ....[238]....
        /*0c14*/ 	.word	0x00016170


	//   ....[239]....
        /*0c18*/ 	.word	0x000161d0


	//   ....[240]....
        /*0c1c*/ 	.word	0x00016220


	//   ....[241]....
        /*0c20*/ 	.word	0x00016340


	//   ....[242]....
        /*0c24*/ 	.word	0x00016390


	//   ....[243]....
        /*0c28*/ 	.word	0x000163f0


	//   ....[244]....
        /*0c2c*/ 	.word	0x00016440


	//   ....[245]....
        /*0c30*/ 	.word	0x000164e0


	//   ....[246]....
        /*0c34*/ 	.word	0x00016530


	//   ....[247]....
        /*0c38*/ 	.word	0x00016590


	//   ....[248]....
        /*0c3c*/ 	.word	0x000165e0


	//   ....[249]....
        /*0c40*/ 	.word	0x000166c0


	//   ....[250]....
        /*0c44*/ 	.word	0x00016710


	//   ....[251]....
        /*0c48*/ 	.word	0x00016770


	//   ....[252]....
        /*0c4c*/ 	.word	0x000167c0


	//   ....[253]....
        /*0c50*/ 	.word	0x00016860


	//   ....[254]....
        /*0c54*/ 	.word	0x000168b0


	//   ....[255]....
        /*0c58*/ 	.word	0x00016910


	//   ....[0]....
        /*0c5c*/ 	.word	0x00016960


	//   ....[1]....
        /*0c60*/ 	.word	0x00016b80


	//   ....[2]....
        /*0c64*/ 	.word	0x00016bd0


	//   ....[3]....
        /*0c68*/ 	.word	0x00016c30


	//   ....[4]....
        /*0c6c*/ 	.word	0x00016c80


	//   ....[5]....
        /*0c70*/ 	.word	0x00016d20


	//   ....[6]....
        /*0c74*/ 	.word	0x00016d70


	//   ....[7]....
        /*0c78*/ 	.word	0x00016dd0


	//   ....[8]....
        /*0c7c*/ 	.word	0x00016e20


	//   ....[9]....
        /*0c80*/ 	.word	0x00016f00


	//   ....[10]....
        /*0c84*/ 	.word	0x00016f50


	//   ....[11]....
        /*0c88*/ 	.word	0x00016fb0


	//   ....[12]....
        /*0c8c*/ 	.word	0x00017000


	//   ....[13]....
        /*0c90*/ 	.word	0x000170a0


	//   ....[14]....
        /*0c94*/ 	.word	0x000170f0


	//   ....[15]....
        /*0c98*/ 	.word	0x00017150


	//   ....[16]....
        /*0c9c*/ 	.word	0x000171a0


	//   ....[17]....
        /*0ca0*/ 	.word	0x000172c0


	//   ....[18]....
        /*0ca4*/ 	.word	0x00017310


	//   ....[19]....
        /*0ca8*/ 	.word	0x00017370


	//   ....[20]....
        /*0cac*/ 	.word	0x000173c0


	//   ....[21]....
        /*0cb0*/ 	.word	0x00017460


	//   ....[22]....
        /*0cb4*/ 	.word	0x000174b0


	//   ....[23]....
        /*0cb8*/ 	.word	0x00017510


	//   ....[24]....
        /*0cbc*/ 	.word	0x00017560


	//   ....[25]....
        /*0cc0*/ 	.word	0x00017640


	//   ....[26]....
        /*0cc4*/ 	.word	0x00017690


	//   ....[27]....
        /*0cc8*/ 	.word	0x000176f0


	//   ....[28]....
        /*0ccc*/ 	.word	0x00017740


	//   ....[29]....
        /*0cd0*/ 	.word	0x000177e0


	//   ....[30]....
        /*0cd4*/ 	.word	0x00017830


	//   ....[31]....
        /*0cd8*/ 	.word	0x00017890


	//   ....[32]....
        /*0cdc*/ 	.word	0x000178e0


	//   ....[33]....
        /*0ce0*/ 	.word	0x00017a40


	//   ....[34]....
        /*0ce4*/ 	.word	0x00017a90


	//   ....[35]....
        /*0ce8*/ 	.word	0x00017af0


	//   ....[36]....
        /*0cec*/ 	.word	0x00017b40


	//   ....[37]....
        /*0cf0*/ 	.word	0x00017be0


	//   ....[38]....
        /*0cf4*/ 	.word	0x00017c30


	//   ....[39]....
        /*0cf8*/ 	.word	0x00017c90


	//   ....[40]....
        /*0cfc*/ 	.word	0x00017ce0


	//   ....[41]....
        /*0d00*/ 	.word	0x00017dc0


	//   ....[42]....
        /*0d04*/ 	.word	0x00017e10


	//   ....[43]....
        /*0d08*/ 	.word	0x00017e70


	//   ....[44]....
        /*0d0c*/ 	.word	0x00017ec0


	//   ....[45]....
        /*0d10*/ 	.word	0x00017f60


	//   ....[46]....
        /*0d14*/ 	.word	0x00017fb0


	//   ....[47]....
        /*0d18*/ 	.word	0x00018010


	//   ....[48]....
        /*0d1c*/ 	.word	0x00018060


	//   ....[49]....
        /*0d20*/ 	.word	0x00018180


	//   ....[50]....
        /*0d24*/ 	.word	0x000181d0


	//   ....[51]....
        /*0d28*/ 	.word	0x00018230


	//   ....[52]....
        /*0d2c*/ 	.word	0x00018280


	//   ....[53]....
        /*0d30*/ 	.word	0x00018320


	//   ....[54]....
        /*0d34*/ 	.word	0x00018370


	//   ....[55]....
        /*0d38*/ 	.word	0x000183d0


	//   ....[56]....
        /*0d3c*/ 	.word	0x00018420


	//   ....[57]....
        /*0d40*/ 	.word	0x00018500


	//   ....[58]....
        /*0d44*/ 	.word	0x00018550


	//   ....[59]....
        /*0d48*/ 	.word	0x000185b0


	//   ....[60]....
        /*0d4c*/ 	.word	0x00018600


	//   ....[61]....
        /*0d50*/ 	.word	0x000186a0


	//   ....[62]....
        /*0d54*/ 	.word	0x000186f0


	//   ....[63]....
        /*0d58*/ 	.word	0x00018750


	//   ....[64]....
        /*0d5c*/ 	.word	0x000187a0


	//   ....[65]....
        /*0d60*/ 	.word	0x00018940


	//   ....[66]....
        /*0d64*/ 	.word	0x00018990


	//   ....[67]....
        /*0d68*/ 	.word	0x000189f0


	//   ....[68]....
        /*0d6c*/ 	.word	0x00018a40


	//   ....[69]....
        /*0d70*/ 	.word	0x00018ae0


	//   ....[70]....
        /*0d74*/ 	.word	0x00018b30


	//   ....[71]....
        /*0d78*/ 	.word	0x00018b90


	//   ....[72]....
        /*0d7c*/ 	.word	0x00018be0


	//   ....[73]....
        /*0d80*/ 	.word	0x00018cc0


	//   ....[74]....
        /*0d84*/ 	.word	0x00018d10


	//   ....[75]....
        /*0d88*/ 	.word	0x00018d70


	//   ....[76]....
        /*0d8c*/ 	.word	0x00018dc0


	//   ....[77]....
        /*0d90*/ 	.word	0x00018e60


	//   ....[78]....
        /*0d94*/ 	.word	0x00018eb0


	//   ....[79]....
        /*0d98*/ 	.word	0x00018f10


	//   ....[80]....
        /*0d9c*/ 	.word	0x00018f60


	//   ....[81]....
        /*0da0*/ 	.word	0x00019080


	//   ....[82]....
        /*0da4*/ 	.word	0x000190d0


	//   ....[83]....
        /*0da8*/ 	.word	0x00019130


	//   ....[84]....
        /*0dac*/ 	.word	0x00019180


	//   ....[85]....
        /*0db0*/ 	.word	0x00019220


	//   ....[86]....
        /*0db4*/ 	.word	0x00019270


	//   ....[87]....
        /*0db8*/ 	.word	0x000192d0


	//   ....[88]....
        /*0dbc*/ 	.word	0x00019320


	//   ....[89]....
        /*0dc0*/ 	.word	0x00019400


	//   ....[90]....
        /*0dc4*/ 	.word	0x00019450


	//   ....[91]....
        /*0dc8*/ 	.word	0x000194b0


	//   ....[92]....
        /*0dcc*/ 	.word	0x00019500


	//   ....[93]....
        /*0dd0*/ 	.word	0x000195a0


	//   ....[94]....
        /*0dd4*/ 	.word	0x000195f0


	//   ....[95]....
        /*0dd8*/ 	.word	0x00019650


	//   ....[96]....
        /*0ddc*/ 	.word	0x000196a0


	//   ....[97]....
        /*0de0*/ 	.word	0x00019800


	//   ....[98]....
        /*0de4*/ 	.word	0x00019850


	//   ....[99]....
        /*0de8*/ 	.word	0x000198b0


	//   ....[100]....
        /*0dec*/ 	.word	0x00019900


	//   ....[101]....
        /*0df0*/ 	.word	0x000199a0


	//   ....[102]....
        /*0df4*/ 	.word	0x000199f0


	//   ....[103]....
        /*0df8*/ 	.word	0x00019a50


	//   ....[104]....
        /*0dfc*/ 	.word	0x00019aa0


	//   ....[105]....
        /*0e00*/ 	.word	0x00019b80


	//   ....[106]....
        /*0e04*/ 	.word	0x00019bd0


	//   ....[107]....
        /*0e08*/ 	.word	0x00019c30


	//   ....[108]....
        /*0e0c*/ 	.word	0x00019c80


	//   ....[109]....
        /*0e10*/ 	.word	0x00019d20


	//   ....[110]....
        /*0e14*/ 	.word	0x00019d70


	//   ....[111]....
        /*0e18*/ 	.word	0x00019dd0


	//   ....[112]....
        /*0e1c*/ 	.word	0x00019e20


	//   ....[113]....
        /*0e20*/ 	.word	0x00019f40


	//   ....[114]....
        /*0e24*/ 	.word	0x00019f90


	//   ....[115]....
        /*0e28*/ 	.word	0x00019ff0


	//   ....[116]....
        /*0e2c*/ 	.word	0x0001a040


	//   ....[117]....
        /*0e30*/ 	.word	0x0001a0e0


	//   ....[118]....
        /*0e34*/ 	.word	0x0001a130


	//   ....[119]....
        /*0e38*/ 	.word	0x0001a190


	//   ....[120]....
        /*0e3c*/ 	.word	0x0001a1e0


	//   ....[121]....
        /*0e40*/ 	.word	0x0001a2c0


	//   ....[122]....
        /*0e44*/ 	.word	0x0001a310


	//   ....[123]....
        /*0e48*/ 	.word	0x0001a370


	//   ....[124]....
        /*0e4c*/ 	.word	0x0001a3c0


	//   ....[125]....
        /*0e50*/ 	.word	0x0001a460


	//   ....[126]....
        /*0e54*/ 	.word	0x0001a4b0


	//   ....[127]....
        /*0e58*/ 	.word	0x0001a510


	//   ....[128]....
        /*0e5c*/ 	.word	0x0001a560


	//   ....[129]....
        /*0e60*/ 	.word	0x0001a740


	//   ....[130]....
        /*0e64*/ 	.word	0x0001a790


	//   ....[131]....
        /*0e68*/ 	.word	0x0001a7f0


	//   ....[132]....
        /*0e6c*/ 	.word	0x0001a840


	//   ....[133]....
        /*0e70*/ 	.word	0x0001a8e0


	//   ....[134]....
        /*0e74*/ 	.word	0x0001a930


	//   ....[135]....
        /*0e78*/ 	.word	0x0001a990


	//   ....[136]....
        /*0e7c*/ 	.word	0x0001a9e0


	//   ....[137]....
        /*0e80*/ 	.word	0x0001aac0


	//   ....[138]....
        /*0e84*/ 	.word	0x0001ab10


	//   ....[139]....
        /*0e88*/ 	.word	0x0001ab70


	//   ....[140]....
        /*0e8c*/ 	.word	0x0001abc0


	//   ....[141]....
        /*0e90*/ 	.word	0x0001ac60


	//   ....[142]....
        /*0e94*/ 	.word	0x0001acb0


	//   ....[143]....
        /*0e98*/ 	.word	0x0001ad10


	//   ....[144]....
        /*0e9c*/ 	.word	0x0001ad60


	//   ....[145]....
        /*0ea0*/ 	.word	0x0001ae80


	//   ....[146]....
        /*0ea4*/ 	.word	0x0001aed0


	//   ....[147]....
        /*0ea8*/ 	.word	0x0001af30


	//   ....[148]....
        /*0eac*/ 	.word	0x0001af80


	//   ....[149]....
        /*0eb0*/ 	.word	0x0001b020


	//   ....[150]....
        /*0eb4*/ 	.word	0x0001b070


	//   ....[151]....
        /*0eb8*/ 	.word	0x0001b0d0


	//   ....[152]....
        /*0ebc*/ 	.word	0x0001b120


	//   ....[153]....
        /*0ec0*/ 	.word	0x0001b200


	//   ....[154]....
        /*0ec4*/ 	.word	0x0001b250


	//   ....[155]....
        /*0ec8*/ 	.word	0x0001b2b0


	//   ....[156]....
        /*0ecc*/ 	.word	0x0001b300


	//   ....[157]....
        /*0ed0*/ 	.word	0x0001b3a0


	//   ....[158]....
        /*0ed4*/ 	.word	0x0001b3f0


	//   ....[159]....
        /*0ed8*/ 	.word	0x0001b450


	//   ....[160]....
        /*0edc*/ 	.word	0x0001b4a0


	//   ....[161]....
        /*0ee0*/ 	.word	0x0001b600


	//   ....[162]....
        /*0ee4*/ 	.word	0x0001b650


	//   ....[163]....
        /*0ee8*/ 	.word	0x0001b6b0


	//   ....[164]....
        /*0eec*/ 	.word	0x0001b700


	//   ....[165]....
        /*0ef0*/ 	.word	0x0001b7a0


	//   ....[166]....
        /*0ef4*/ 	.word	0x0001b7f0


	//   ....[167]....
        /*0ef8*/ 	.word	0x0001b850


	//   ....[168]....
        /*0efc*/ 	.word	0x0001b8a0


	//   ....[169]....
        /*0f00*/ 	.word	0x0001b980


	//   ....[170]....
        /*0f04*/ 	.word	0x0001b9d0


	//   ....[171]....
        /*0f08*/ 	.word	0x0001ba30


	//   ....[172]....
        /*0f0c*/ 	.word	0x0001ba80


	//   ....[173]....
        /*0f10*/ 	.word	0x0001bb20


	//   ....[174]....
        /*0f14*/ 	.word	0x0001bb70


	//   ....[175]....
        /*0f18*/ 	.word	0x0001bbd0


	//   ....[176]....
        /*0f1c*/ 	.word	0x0001bc20


	//   ....[177]....
        /*0f20*/ 	.word	0x0001bd40


	//   ....[178]....
        /*0f24*/ 	.word	0x0001bd90


	//   ....[179]....
        /*0f28*/ 	.word	0x0001bdf0


	//   ....[180]....
        /*0f2c*/ 	.word	0x0001be40


	//   ....[181]....
        /*0f30*/ 	.word	0x0001bee0


	//   ....[182]....
        /*0f34*/ 	.word	0x0001bf30


	//   ....[183]....
        /*0f38*/ 	.word	0x0001bf90


	//   ....[184]....
        /*0f3c*/ 	.word	0x0001bfe0


	//   ....[185]....
        /*0f40*/ 	.word	0x0001c0c0


	//   ....[186]....
        /*0f44*/ 	.word	0x0001c110


	//   ....[187]....
        /*0f48*/ 	.word	0x0001c170


	//   ....[188]....
        /*0f4c*/ 	.word	0x0001c1c0


	//   ....[189]....
        /*0f50*/ 	.word	0x0001c260


	//   ....[190]....
        /*0f54*/ 	.word	0x0001c2b0


	//   ....[191]....
        /*0f58*/ 	.word	0x0001c310


	//   ....[192]....
        /*0f5c*/ 	.word	0x0001c360


	//   ....[193]....
        /*0f60*/ 	.word	0x0001c500


	//   ....[194]....
        /*0f64*/ 	.word	0x0001c550


	//   ....[195]....
        /*0f68*/ 	.word	0x0001c5b0


	//   ....[196]....
        /*0f6c*/ 	.word	0x0001c600


	//   ....[197]....
        /*0f70*/ 	.word	0x0001c6a0


	//   ....[198]....
        /*0f74*/ 	.word	0x0001c6f0


	//   ....[199]....
        /*0f78*/ 	.word	0x0001c750


	//   ....[200]....
        /*0f7c*/ 	.word	0x0001c7a0


	//   ....[201]....
        /*0f80*/ 	.word	0x0001c880


	//   ....[202]....
        /*0f84*/ 	.word	0x0001c8d0


	//   ....[203]....
        /*0f88*/ 	.word	0x0001c930


	//   ....[204]....
        /*0f8c*/ 	.word	0x0001c980


	//   ....[205]....
        /*0f90*/ 	.word	0x0001ca20


	//   ....[206]....
        /*0f94*/ 	.word	0x0001ca70


	//   ....[207]....
        /*0f98*/ 	.word	0x0001cad0


	//   ....[208]....
        /*0f9c*/ 	.word	0x0001cb20


	//   ....[209]....
        /*0fa0*/ 	.word	0x0001cc40


	//   ....[210]....
        /*0fa4*/ 	.word	0x0001cc90


	//   ....[211]....
        /*0fa8*/ 	.word	0x0001ccf0


	//   ....[212]....
        /*0fac*/ 	.word	0x0001cd40


	//   ....[213]....
        /*0fb0*/ 	.word	0x0001cde0


	//   ....[214]....
        /*0fb4*/ 	.word	0x0001ce30


	//   ....[215]....
        /*0fb8*/ 	.word	0x0001ce90


	//   ....[216]....
        /*0fbc*/ 	.word	0x0001cee0


	//   ....[217]....
        /*0fc0*/ 	.word	0x0001cfc0


	//   ....[218]....
        /*0fc4*/ 	.word	0x0001d010


	//   ....[219]....
        /*0fc8*/ 	.word	0x0001d070


	//   ....[220]....
        /*0fcc*/ 	.word	0x0001d0c0


	//   ....[221]....
        /*0fd0*/ 	.word	0x0001d160


	//   ....[222]....
        /*0fd4*/ 	.word	0x0001d1b0


	//   ....[223]....
        /*0fd8*/ 	.word	0x0001d210


	//   ....[224]....
        /*0fdc*/ 	.word	0x0001d260


	//   ....[225]....
        /*0fe0*/ 	.word	0x0001d3c0


	//   ....[226]....
        /*0fe4*/ 	.word	0x0001d410


	//   ....[227]....
        /*0fe8*/ 	.word	0x0001d470


	//   ....[228]....
        /*0fec*/ 	.word	0x0001d4c0


	//   ....[229]....
        /*0ff0*/ 	.word	0x0001d560


	//   ....[230]....
        /*0ff4*/ 	.word	0x0001d5b0


	//   ....[231]....
        /*0ff8*/ 	.word	0x0001d610


	//   ....[232]....
        /*0ffc*/ 	.word	0x0001d660


	//   ....[233]....
        /*1000*/ 	.word	0x0001d740


	//   ....[234]....
        /*1004*/ 	.word	0x0001d790


	//   ....[235]....
        /*1008*/ 	.word	0x0001d7f0


	//   ....[236]....
        /*100c*/ 	.word	0x0001d840


	//   ....[237]....
        /*1010*/ 	.word	0x0001d8e0


	//   ....[238]....
        /*1014*/ 	.word	0x0001d930


	//   ....[239]....
        /*1018*/ 	.word	0x0001d990


	//   ....[240]....
        /*101c*/ 	.word	0x0001d9e0


	//   ....[241]....
        /*1020*/ 	.word	0x0001db00


	//   ....[242]....
        /*1024*/ 	.word	0x0001db50


	//   ....[243]....
        /*1028*/ 	.word	0x0001dbb0


	//   ....[244]....
        /*102c*/ 	.word	0x0001dc00


	//   ....[245]....
        /*1030*/ 	.word	0x0001dca0


	//   ....[246]....
        /*1034*/ 	.word	0x0001dcf0


	//   ....[247]....
        /*1038*/ 	.word	0x0001dd50


	//   ....[248]....
        /*103c*/ 	.word	0x0001dda0


	//   ....[249]....
        /*1040*/ 	.word	0x0001de80


	//   ....[250]....
        /*1044*/ 	.word	0x0001ded0


	//   ....[251]....
        /*1048*/ 	.word	0x0001df30


	//   ....[252]....
        /*104c*/ 	.word	0x0001df80


	//   ....[253]....
        /*1050*/ 	.word	0x0001e020


	//   ....[254]....
        /*1054*/ 	.word	0x0001e070


	//   ....[255]....
        /*1058*/ 	.word	0x0001e0d0


	//   ....[0]....
        /*105c*/ 	.word	0x0001e120


	//   ....[1]....
        /*1060*/ 	.word	0x0001e3c0


	//   ....[2]....
        /*1064*/ 	.word	0x0001e410


	//   ....[3]....
        /*1068*/ 	.word	0x0001e470


	//   ....[4]....
        /*106c*/ 	.word	0x0001e4c0


	//   ....[5]....
        /*1070*/ 	.word	0x0001e560


	//   ....[6]....
        /*1074*/ 	.word	0x0001e5b0


	//   ....[7]....
        /*1078*/ 	.word	0x0001e610


	//   ....[8]....
        /*107c*/ 	.word	0x0001e660


	//   ....[9]....
        /*1080*/ 	.word	0x0001e740


	//   ....[10]....
        /*1084*/ 	.word	0x0001e790


	//   ....[11]....
        /*1088*/ 	.word	0x0001e7f0


	//   ....[12]....
        /*108c*/ 	.word	0x0001e840


	//   ....[13]....
        /*1090*/ 	.word	0x0001e8e0


	//   ....[14]....
        /*1094*/ 	.word	0x0001e930


	//   ....[15]....
        /*1098*/ 	.word	0x0001e990


	//   ....[16]....
        /*109c*/ 	.word	0x0001e9e0


	//   ....[17]....
        /*10a0*/ 	.word	0x0001eb00


	//   ....[18]....
        /*10a4*/ 	.word	0x0001eb50


	//   ....[19]....
        /*10a8*/ 	.word	0x0001ebb0


	//   ....[20]....
        /*10ac*/ 	.word	0x0001ec00


	//   ....[21]....
        /*10b0*/ 	.word	0x0001eca0


	//   ....[22]....
        /*10b4*/ 	.word	0x0001ecf0


	//   ....[23]....
        /*10b8*/ 	.word	0x0001ed50


	//   ....[24]....
        /*10bc*/ 	.word	0x0001eda0


	//   ....[25]....
        /*10c0*/ 	.word	0x0001ee80


	//   ....[26]....
        /*10c4*/ 	.word	0x0001eed0


	//   ....[27]....
        /*10c8*/ 	.word	0x0001ef30


	//   ....[28]....
        /*10cc*/ 	.word	0x0001ef80


	//   ....[29]....
        /*10d0*/ 	.word	0x0001f020


	//   ....[30]....
        /*10d4*/ 	.word	0x0001f070


	//   ....[31]....
        /*10d8*/ 	.word	0x0001f0d0


	//   ....[32]....
        /*10dc*/ 	.word	0x0001f120


	//   ....[33]....
        /*10e0*/ 	.word	0x0001f280


	//   ....[34]....
        /*10e4*/ 	.word	0x0001f2d0


	//   ....[35]....
        /*10e8*/ 	.word	0x0001f330


	//   ....[36]....
        /*10ec*/ 	.word	0x0001f380


	//   ....[37]....
        /*10f0*/ 	.word	0x0001f420


	//   ....[38]....
        /*10f4*/ 	.word	0x0001f470


	//   ....[39]....
        /*10f8*/ 	.word	0x0001f4d0


	//   ....[40]....
        /*10fc*/ 	.word	0x0001f520


	//   ....[41]....
        /*1100*/ 	.word	0x0001f600


	//   ....[42]....
        /*1104*/ 	.word	0x0001f650


	//   ....[43]....
        /*1108*/ 	.word	0x0001f6b0


	//   ....[44]....
        /*110c*/ 	.word	0x0001f700


	//   ....[45]....
        /*1110*/ 	.word	0x0001f7a0


	//   ....[46]....
        /*1114*/ 	.word	0x0001f7f0


	//   ....[47]....
        /*1118*/ 	.word	0x0001f850


	//   ....[48]....
        /*111c*/ 	.word	0x0001f8a0


	//   ....[49]....
        /*1120*/ 	.word	0x0001f9c0


	//   ....[50]....
        /*1124*/ 	.word	0x0001fa10


	//   ....[51]....
        /*1128*/ 	.word	0x0001fa70


	//   ....[52]....
        /*112c*/ 	.word	0x0001fac0


	//   ....[53]....
        /*1130*/ 	.word	0x0001fb60


	//   ....[54]....
        /*1134*/ 	.word	0x0001fbb0


	//   ....[55]....
        /*1138*/ 	.word	0x0001fc10


	//   ....[56]....
        /*113c*/ 	.word	0x0001fc60


	//   ....[57]....
        /*1140*/ 	.word	0x0001fd40


	//   ....[58]....
        /*1144*/ 	.word	0x0001fd90


	//   ....[59]....
        /*1148*/ 	.word	0x0001fdf0


	//   ....[60]....
        /*114c*/ 	.word	0x0001fe40


	//   ....[61]....
        /*1150*/ 	.word	0x0001fee0


	//   ....[62]....
        /*1154*/ 	.word	0x0001ff30


	//   ....[63]....
        /*1158*/ 	.word	0x0001ff90


	//   ....[64]....
        /*115c*/ 	.word	0x0001ffe0


	//   ....[65]....
        /*1160*/ 	.word	0x00020180


	//   ....[66]....
        /*1164*/ 	.word	0x000201d0


	//   ....[67]....
        /*1168*/ 	.word	0x00020230


	//   ....[68]....
        /*116c*/ 	.word	0x00020280


	//   ....[69]....
        /*1170*/ 	.word	0x00020320


	//   ....[70]....
        /*1174*/ 	.word	0x00020370


	//   ....[71]....
        /*1178*/ 	.word	0x000203d0


	//   ....[72]....
        /*117c*/ 	.word	0x00020420


	//   ....[73]....
        /*1180*/ 	.word	0x00020500


	//   ....[74]....
        /*1184*/ 	.word	0x00020550


	//   ....[75]....
        /*1188*/ 	.word	0x000205b0


	//   ....[76]....
        /*118c*/ 	.word	0x00020600


	//   ....[77]....
        /*1190*/ 	.word	0x000206a0


	//   ....[78]....
        /*1194*/ 	.word	0x000206f0


	//   ....[79]....
        /*1198*/ 	.word	0x00020750


	//   ....[80]....
        /*119c*/ 	.word	0x000207a0


	//   ....[81]....
        /*11a0*/ 	.word	0x000208c0


	//   ....[82]....
        /*11a4*/ 	.word	0x00020910


	//   ....[83]....
        /*11a8*/ 	.word	0x00020970


	//   ....[84]....
        /*11ac*/ 	.word	0x000209c0


	//   ....[85]....
        /*11b0*/ 	.word	0x00020a60


	//   ....[86]....
        /*11b4*/ 	.word	0x00020ab0


	//   ....[87]....
        /*11b8*/ 	.word	0x00020b10


	//   ....[88]....
        /*11bc*/ 	.word	0x00020b60


	//   ....[89]....
        /*11c0*/ 	.word	0x00020c40


	//   ....[90]....
        /*11c4*/ 	.word	0x00020c90


	//   ....[91]....
        /*11c8*/ 	.word	0x00020cf0


	//   ....[92]....
        /*11cc*/ 	.word	0x00020d40


	//   ....[93]....
        /*11d0*/ 	.word	0x00020de0


	//   ....[94]....
        /*11d4*/ 	.word	0x00020e30


	//   ....[95]....
        /*11d8*/ 	.word	0x00020e90


	//   ....[96]....
        /*11dc*/ 	.word	0x00020ee0


	//   ....[97]....
        /*11e0*/ 	.word	0x00021040


	//   ....[98]....
        /*11e4*/ 	.word	0x00021090


	//   ....[99]....
        /*11e8*/ 	.word	0x000210f0


	//   ....[100]....
        /*11ec*/ 	.word	0x00021140


	//   ....[101]....
        /*11f0*/ 	.word	0x000211e0


	//   ....[102]....
        /*11f4*/ 	.word	0x00021230


	//   ....[103]....
        /*11f8*/ 	.word	0x00021290


	//   ....[104]....
        /*11fc*/ 	.word	0x000212e0


	//   ....[105]....
        /*1200*/ 	.word	0x000213c0


	//   ....[106]....
        /*1204*/ 	.word	0x00021410


	//   ....[107]....
        /*1208*/ 	.word	0x00021470


	//   ....[108]....
        /*120c*/ 	.word	0x000214c0


	//   ....[109]....
        /*1210*/ 	.word	0x00021560


	//   ....[110]....
        /*1214*/ 	.word	0x000215b0


	//   ....[111]....
        /*1218*/ 	.word	0x00021610


	//   ....[112]....
        /*121c*/ 	.word	0x00021660


	//   ....[113]....
        /*1220*/ 	.word	0x00021780


	//   ....[114]....
        /*1224*/ 	.word	0x000217d0


	//   ....[115]....
        /*1228*/ 	.word	0x00021830


	//   ....[116]....
        /*122c*/ 	.word	0x00021880


	//   ....[117]....
        /*1230*/ 	.word	0x00021920


	//   ....[118]....
        /*1234*/ 	.word	0x00021970


	//   ....[119]....
        /*1238*/ 	.word	0x000219d0


	//   ....[120]....
        /*123c*/ 	.word	0x00021a20


	//   ....[121]....
        /*1240*/ 	.word	0x00021b00


	//   ....[122]....
        /*1244*/ 	.word	0x00021b50


	//   ....[123]....
        /*1248*/ 	.word	0x00021bb0


	//   ....[124]....
        /*124c*/ 	.word	0x00021c00


	//   ....[125]....
        /*1250*/ 	.word	0x00021ca0


	//   ....[126]....
        /*1254*/ 	.word	0x00021cf0


	//   ....[127]....
        /*1258*/ 	.word	0x00021d50


	//   ....[128]....
        /*125c*/ 	.word	0x00021da0


	//   ....[129]....
        /*1260*/ 	.word	0x00021f80


	//   ....[130]....
        /*1264*/ 	.word	0x00021fd0


	//   ....[131]....
        /*1268*/ 	.word	0x00022030


	//   ....[132]....
        /*126c*/ 	.word	0x00022080


	//   ....[133]....
        /*1270*/ 	.word	0x00022120


	//   ....[134]....
        /*1274*/ 	.word	0x00022170


	//   ....[135]....
        /*1278*/ 	.word	0x000221d0


	//   ....[136]....
        /*127c*/ 	.word	0x00022220


	//   ....[137]....
        /*1280*/ 	.word	0x00022300


	//   ....[138]....
        /*1284*/ 	.word	0x00022350


	//   ....[139]....
        /*1288*/ 	.word	0x000223b0


	//   ....[140]....
        /*128c*/ 	.word	0x00022400


	//   ....[141]....
        /*1290*/ 	.word	0x000224a0


	//   ....[142]....
        /*1294*/ 	.word	0x000224f0


	//   ....[143]....
        /*1298*/ 	.word	0x00022550


	//   ....[144]....
        /*129c*/ 	.word	0x000225a0


	//   ....[145]....
        /*12a0*/ 	.word	0x000226c0


	//   ....[146]....
        /*12a4*/ 	.word	0x00022710


	//   ....[147]....
        /*12a8*/ 	.word	0x00022770


	//   ....[148]....
        /*12ac*/ 	.word	0x000227c0


	//   ....[149]....
        /*12b0*/ 	.word	0x00022860


	//   ....[150]....
        /*12b4*/ 	.word	0x000228b0


	//   ....[151]....
        /*12b8*/ 	.word	0x00022910


	//   ....[152]....
        /*12bc*/ 	.word	0x00022960


	//   ....[153]....
        /*12c0*/ 	.word	0x00022a40


	//   ....[154]....
        /*12c4*/ 	.word	0x00022a90


	//   ....[155]....
        /*12c8*/ 	.word	0x00022af0


	//   ....[156]....
        /*12cc*/ 	.word	0x00022b40


	//   ....[157]....
        /*12d0*/ 	.word	0x00022be0


	//   ....[158]....
        /*12d4*/ 	.word	0x00022c30


	//   ....[159]....
        /*12d8*/ 	.word	0x00022c90


	//   ....[160]....
        /*12dc*/ 	.word	0x00022ce0


	//   ....[161]....
        /*12e0*/ 	.word	0x00022e40


	//   ....[162]....
        /*12e4*/ 	.word	0x00022e90


	//   ....[163]....
        /*12e8*/ 	.word	0x00022ef0


	//   ....[164]....
        /*12ec*/ 	.word	0x00022f40


	//   ....[165]....
        /*12f0*/ 	.word	0x00022fe0


	//   ....[166]....
        /*12f4*/ 	.word	0x00023030


	//   ....[167]....
        /*12f8*/ 	.word	0x00023090


	//   ....[168]....
        /*12fc*/ 	.word	0x000230e0


	//   ....[169]....
        /*1300*/ 	.word	0x000231c0


	//   ....[170]....
        /*1304*/ 	.word	0x00023210


	//   ....[171]....
        /*1308*/ 	.word	0x00023270


	//   ....[172]....
        /*130c*/ 	.word	0x000232c0


	//   ....[173]....
        /*1310*/ 	.word	0x00023360


	//   ....[174]....
        /*1314*/ 	.word	0x000233b0


	//   ....[175]....
        /*1318*/ 	.word	0x00023410


	//   ....[176]....
        /*131c*/ 	.word	0x00023460


	//   ....[177]....
        /*1320*/ 	.word	0x00023580


	//   ....[178]....
        /*1324*/ 	.word	0x000235d0


	//   ....[179]....
        /*1328*/ 	.word	0x00023630


	//   ....[180]....
        /*132c*/ 	.word	0x00023680


	//   ....[181]....
        /*1330*/ 	.word	0x00023720


	//   ....[182]....
        /*1334*/ 	.word	0x00023770


	//   ....[183]....
        /*1338*/ 	.word	0x000237d0


	//   ....[184]....
        /*133c*/ 	.word	0x00023820


	//   ....[185]....
        /*1340*/ 	.word	0x00023900


	//   ....[186]....
        /*1344*/ 	.word	0x00023950


	//   ....[187]....
        /*1348*/ 	.word	0x000239b0


	//   ....[188]....
        /*134c*/ 	.word	0x00023a00


	//   ....[189]....
        /*1350*/ 	.word	0x00023aa0


	//   ....[190]....
        /*1354*/ 	.word	0x00023af0


	//   ....[191]....
        /*1358*/ 	.word	0x00023b50


	//   ....[192]....
        /*135c*/ 	.word	0x00023ba0


	//   ....[193]....
        /*1360*/ 	.word	0x00023d40


	//   ....[194]....
        /*1364*/ 	.word	0x00023d90


	//   ....[195]....
        /*1368*/ 	.word	0x00023df0


	//   ....[196]....
        /*136c*/ 	.word	0x00023e40


	//   ....[197]....
        /*1370*/ 	.word	0x00023ee0


	//   ....[198]....
        /*1374*/ 	.word	0x00023f30


	//   ....[199]....
        /*1378*/ 	.word	0x00023f90


	//   ....[200]....
        /*137c*/ 	.word	0x00023fe0


	//   ....[201]....
        /*1380*/ 	.word	0x000240c0


	//   ....[202]....
        /*1384*/ 	.word	0x00024110


	//   ....[203]....
        /*1388*/ 	.word	0x00024170


	//   ....[204]....
        /*138c*/ 	.word	0x000241c0


	//   ....[205]....
        /*1390*/ 	.word	0x00024260


	//   ....[206]....
        /*1394*/ 	.word	0x000242b0


	//   ....[207]....
        /*1398*/ 	.word	0x00024310


	//   ....[208]....
        /*139c*/ 	.word	0x00024360


	//   ....[209]....
        /*13a0*/ 	.word	0x00024480


	//   ....[210]....
        /*13a4*/ 	.word	0x000244d0


	//   ....[211]....
        /*13a8*/ 	.word	0x00024530


	//   ....[212]....
        /*13ac*/ 	.word	0x00024580


	//   ....[213]....
        /*13b0*/ 	.word	0x00024620


	//   ....[214]....
        /*13b4*/ 	.word	0x00024670


	//   ....[215]....
        /*13b8*/ 	.word	0x000246d0


	//   ....[216]....
        /*13bc*/ 	.word	0x00024720


	//   ....[217]....
        /*13c0*/ 	.word	0x00024800


	//   ....[218]....
        /*13c4*/ 	.word	0x00024850


	//   ....[219]....
        /*13c8*/ 	.word	0x000248b0


	//   ....[220]....
        /*13cc*/ 	.word	0x00024900


	//   ....[221]....
        /*13d0*/ 	.word	0x000249a0


	//   ....[222]....
        /*13d4*/ 	.word	0x000249f0


	//   ....[223]....
        /*13d8*/ 	.word	0x00024a50


	//   ....[224]....
        /*13dc*/ 	.word	0x00024aa0


	//   ....[225]....
        /*13e0*/ 	.word	0x00024c00


	//   ....[226]....
        /*13e4*/ 	.word	0x00024c50


	//   ....[227]....
        /*13e8*/ 	.word	0x00024cb0


	//   ....[228]....
        /*13ec*/ 	.word	0x00024d00


	//   ....[229]....
        /*13f0*/ 	.word	0x00024da0


	//   ....[230]....
        /*13f4*/ 	.word	0x00024df0


	//   ....[231]....
        /*13f8*/ 	.word	0x00024e50


	//   ....[232]....
        /*13fc*/ 	.word	0x00024ea0


	//   ....[233]....
        /*1400*/ 	.word	0x00024f80


	//   ....[234]....
        /*1404*/ 	.word	0x00024fd0


	//   ....[235]....
        /*1408*/ 	.word	0x00025030


	//   ....[236]....
        /*140c*/ 	.word	0x00025080


	//   ....[237]....
        /*1410*/ 	.word	0x00025120


	//   ....[238]....
        /*1414*/ 	.word	0x00025170


	//   ....[239]....
        /*1418*/ 	.word	0x000251d0


	//   ....[240]....
        /*141c*/ 	.word	0x00025220


	//   ....[241]....
        /*1420*/ 	.word	0x00025340


	//   ....[242]....
        /*1424*/ 	.word	0x00025390


	//   ....[243]....
        /*1428*/ 	.word	0x000253f0


	//   ....[244]....
        /*142c*/ 	.word	0x00025440


	//   ....[245]....
        /*1430*/ 	.word	0x000254e0


	//   ....[246]....
        /*1434*/ 	.word	0x00025530


	//   ....[247]....
        /*1438*/ 	.word	0x00025590


	//   ....[248]....
        /*143c*/ 	.word	0x000255e0


	//   ....[249]....
        /*1440*/ 	.word	0x000256c0


	//   ....[250]....
        /*1444*/ 	.word	0x00025710


	//   ....[251]....
        /*1448*/ 	.word	0x00025770


	//   ....[252]....
        /*144c*/ 	.word	0x000257c0


	//   ....[253]....
        /*1450*/ 	.word	0x00025860


	//   ....[254]....
        /*1454*/ 	.word	0x000258b0


	//   ....[255]....
        /*1458*/ 	.word	0x00025910


	//   ....[0]....
        /*145c*/ 	.word	0x00025960


	//   ....[1]....
        /*1460*/ 	.word	0x00025b80


	//   ....[2]....
        /*1464*/ 	.word	0x00025bd0


	//   ....[3]....
        /*1468*/ 	.word	0x00025c30


	//   ....[4]....
        /*146c*/ 	.word	0x00025c80


	//   ....[5]....
        /*1470*/ 	.word	0x00025d20


	//   ....[6]....
        /*1474*/ 	.word	0x00025d70


	//   ....[7]....
        /*1478*/ 	.word	0x00025dd0


	//   ....[8]....
        /*147c*/ 	.word	0x00025e20


	//   ....[9]....
        /*1480*/ 	.word	0x00025f00


	//   ....[10]....
        /*1484*/ 	.word	0x00025f50


	//   ....[11]....
        /*1488*/ 	.word	0x00025fb0


	//   ....[12]....
        /*148c*/ 	.word	0x00026000


	//   ....[13]....
        /*1490*/ 	.word	0x000260a0


	//   ....[14]....
        /*1494*/ 	.word	0x000260f0


	//   ....[15]....
        /*1498*/ 	.word	0x00026150


	//   ....[16]....
        /*149c*/ 	.word	0x000261a0


	//   ....[17]....
        /*14a0*/ 	.word	0x000262c0


	//   ....[18]....
        /*14a4*/ 	.word	0x00026310


	//   ....[19]....
        /*14a8*/ 	.word	0x00026370


	//   ....[20]....
        /*14ac*/ 	.word	0x000263c0


	//   ....[21]....
        /*14b0*/ 	.word	0x00026460


	//   ....[22]....
        /*14b4*/ 	.word	0x000264b0


	//   ....[23]....
        /*14b8*/ 	.word	0x00026510


	//   ....[24]....
        /*14bc*/ 	.word	0x00026560


	//   ....[25]....
        /*14c0*/ 	.word	0x00026640


	//   ....[26]....
        /*14c4*/ 	.word	0x00026690


	//   ....[27]....
        /*14c8*/ 	.word	0x000266f0


	//   ....[28]....
        /*14cc*/ 	.word	0x00026740


	//   ....[29]....
        /*14d0*/ 	.word	0x000267e0


	//   ....[30]....
        /*14d4*/ 	.word	0x00026830


	//   ....[31]....
        /*14d8*/ 	.word	0x00026890


	//   ....[32]....
        /*14dc*/ 	.word	0x000268e0


	//   ....[33]....
        /*14e0*/ 	.word	0x00026a40


	//   ....[34]....
        /*14e4*/ 	.word	0x00026a90


	//   ....[35]....
        /*14e8*/ 	.word	0x00026af0


	//   ....[36]....
        /*14ec*/ 	.word	0x00026b40


	//   ....[37]....
        /*14f0*/ 	.word	0x00026be0


	//   ....[38]....
        /*14f4*/ 	.word	0x00026c30


	//   ....[39]....
        /*14f8*/ 	.word	0x00026c90


	//   ....[40]....
        /*14fc*/ 	.word	0x00026ce0


	//   ....[41]....
        /*1500*/ 	.word	0x00026dc0


	//   ....[42]....
        /*1504*/ 	.word	0x00026e10


	//   ....[43]....
        /*1508*/ 	.word	0x00026e70


	//   ....[44]....
        /*150c*/ 	.word	0x00026ec0


	//   ....[45]....
        /*1510*/ 	.word	0x00026f60


	//   ....[46]....
        /*1514*/ 	.word	0x00026fb0


	//   ....[47]....
        /*1518*/ 	.word	0x00027010


	//   ....[48]....
        /*151c*/ 	.word	0x00027060


	//   ....[49]....
        /*1520*/ 	.word	0x00027180


	//   ....[50]....
        /*1524*/ 	.word	0x000271d0


	//   ....[51]....
        /*1528*/ 	.word	0x00027230


	//   ....[52]....
        /*152c*/ 	.word	0x00027280


	//   ....[53]....
        /*1530*/ 	.word	0x00027320


	//   ....[54]....
        /*1534*/ 	.word	0x00027370


	//   ....[55]....
        /*1538*/ 	.word	0x000273d0


	//   ....[56]....
        /*153c*/ 	.word	0x00027420


	//   ....[57]....
        /*1540*/ 	.word	0x00027500


	//   ....[58]....
        /*1544*/ 	.word	0x00027550


	//   ....[59]....
        /*1548*/ 	.word	0x000275b0


	//   ....[60]....
        /*154c*/ 	.word	0x00027600


	//   ....[61]....
        /*1550*/ 	.word	0x000276a0


	//   ....[62]....
        /*1554*/ 	.word	0x000276f0


	//   ....[63]....
        /*1558*/ 	.word	0x00027750


	//   ....[64]....
        /*155c*/ 	.word	0x000277a0


	//   ....[65]....
        /*1560*/ 	.word	0x00027940


	//   ....[66]....
        /*1564*/ 	.word	0x00027990


	//   ....[67]....
        /*1568*/ 	.word	0x000279f0


	//   ....[68]....
        /*156c*/ 	.word	0x00027a40


	//   ....[69]....
        /*1570*/ 	.word	0x00027ae0


	//   ....[70]....
        /*1574*/ 	.word	0x00027b30


	//   ....[71]....
        /*1578*/ 	.word	0x00027b90


	//   ....[72]....
        /*157c*/ 	.word	0x00027be0


	//   ....[73]....
        /*1580*/ 	.word	0x00027cc0


	//   ....[74]....
        /*1584*/ 	.word	0x00027d10


	//   ....[75]....
        /*1588*/ 	.word	0x00027d70


	//   ....[76]....
        /*158c*/ 	.word	0x00027dc0


	//   ....[77]....
        /*1590*/ 	.word	0x00027e60


	//   ....[78]....
        /*1594*/ 	.word	0x00027eb0


	//   ....[79]....
        /*1598*/ 	.word	0x00027f10


	//   ....[80]....
        /*159c*/ 	.word	0x00027f60


	//   ....[81]....
        /*15a0*/ 	.word	0x00028080


	//   ....[82]....
        /*15a4*/ 	.word	0x000280d0


	//   ....[83]....
        /*15a8*/ 	.word	0x00028130


	//   ....[84]....
        /*15ac*/ 	.word	0x00028180


	//   ....[85]....
        /*15b0*/ 	.word	0x00028220


	//   ....[86]....
        /*15b4*/ 	.word	0x00028270


	//   ....[87]....
        /*15b8*/ 	.word	0x000282d0


	//   ....[88]....
        /*15bc*/ 	.word	0x00028320


	//   ....[89]....
        /*15c0*/ 	.word	0x00028400


	//   ....[90]....
        /*15c4*/ 	.word	0x00028450


	//   ....[91]....
        /*15c8*/ 	.word	0x000284b0


	//   ....[92]....
        /*15cc*/ 	.word	0x00028500


	//   ....[93]....
        /*15d0*/ 	.word	0x000285a0


	//   ....[94]....
        /*15d4*/ 	.word	0x000285f0


	//   ....[95]....
        /*15d8*/ 	.word	0x00028650


	//   ....[96]....
        /*15dc*/ 	.word	0x000286a0


	//   ....[97]....
        /*15e0*/ 	.word	0x00028800


	//   ....[98]....
        /*15e4*/ 	.word	0x00028850


	//   ....[99]....
        /*15e8*/ 	.word	0x000288b0


	//   ....[100]....
        /*15ec*/ 	.word	0x00028900


	//   ....[101]....
        /*15f0*/ 	.word	0x000289a0


	//   ....[102]....
        /*15f4*/ 	.word	0x000289f0


	//   ....[103]....
        /*15f8*/ 	.word	0x00028a50


	//   ....[104]....
        /*15fc*/ 	.word	0x00028aa0


	//   ....[105]....
        /*1600*/ 	.word	0x00028b80


	//   ....[106]....
        /*1604*/ 	.word	0x00028bd0


	//   ....[107]....
        /*1608*/ 	.word	0x00028c30


	//   ....[108]....
        /*160c*/ 	.word	0x00028c80


	//   ....[109]....
        /*1610*/ 	.word	0x00028d20


	//   ....[110]....
        /*1614*/ 	.word	0x00028d70


	//   ....[111]....
        /*1618*/ 	.word	0x00028dd0


	//   ....[112]....
        /*161c*/ 	.word	0x00028e20


	//   ....[113]....
        /*1620*/ 	.word	0x00028f40


	//   ....[114]....
        /*1624*/ 	.word	0x00028f90


	//   ....[115]....
        /*1628*/ 	.word	0x00028ff0


	//   ....[116]....
        /*162c*/ 	.word	0x00029040


	//   ....[117]....
        /*1630*/ 	.word	0x000290e0


	//   ....[118]....
        /*1634*/ 	.word	0x00029130


	//   ....[119]....
        /*1638*/ 	.word	0x00029190


	//   ....[120]....
        /*163c*/ 	.word	0x000291e0


	//   ....[121]....
        /*1640*/ 	.word	0x000292c0


	//   ....[122]....
        /*1644*/ 	.word	0x00029310


	//   ....[123]....
        /*1648*/ 	.word	0x00029370


	//   ....[124]....
        /*164c*/ 	.word	0x000293c0


	//   ....[125]....
        /*1650*/ 	.word	0x00029460


	//   ....[126]....
        /*1654*/ 	.word	0x000294b0


	//   ....[127]....
        /*1658*/ 	.word	0x00029510


	//   ....[128]....
        /*165c*/ 	.word	0x00029560


	//   ....[129]....
        /*1660*/ 	.word	0x00029740


	//   ....[130]....
        /*1664*/ 	.word	0x00029790


	//   ....[131]....
        /*1668*/ 	.word	0x000297f0


	//   ....[132]....
        /*166c*/ 	.word	0x00029840


	//   ....[133]....
        /*1670*/ 	.word	0x000298e0


	//   ....[134]....
        /*1674*/ 	.word	0x00029930


	//   ....[135]....
        /*1678*/ 	.word	0x00029990


	//   ....[136]....
        /*167c*/ 	.word	0x000299e0


	//   ....[137]....
        /*1680*/ 	.word	0x00029ac0


	//   ....[138]....
        /*1684*/ 	.word	0x00029b10


	//   ....[139]....
        /*1688*/ 	.word	0x00029b70


	//   ....[140]....
        /*168c*/ 	.word	0x00029bc0


	//   ....[141]....
        /*1690*/ 	.word	0x00029c60


	//   ....[142]....
        /*1694*/ 	.word	0x00029cb0


	//   ....[143]....
        /*1698*/ 	.word	0x00029d10


	//   ....[144]....
        /*169c*/ 	.word	0x00029d60


	//   ....[145]....
        /*16a0*/ 	.word	0x00029e80


	//   ....[146]....
        /*16a4*/ 	.word	0x00029ed0


	//   ....[147]....
        /*16a8*/ 	.word	0x00029f30


	//   ....[148]....
        /*16ac*/ 	.word	0x00029f80


	//   ....[149]....
        /*16b0*/ 	.word	0x0002a020


	//   ....[150]....
        /*16b4*/ 	.word	0x0002a070


	//   ....[151]....
        /*16b8*/ 	.word	0x0002a0d0


	//   ....[152]....
        /*16bc*/ 	.word	0x0002a120


	//   ....[153]....
        /*16c0*/ 	.word	0x0002a200


	//   ....[154]....
        /*16c4*/ 	.word	0x0002a250


	//   ....[155]....
        /*16c8*/ 	.word	0x0002a2b0


	//   ....[156]....
        /*16cc*/ 	.word	0x0002a300


	//   ....[157]....
        /*16d0*/ 	.word	0x0002a3a0


	//   ....[158]....
        /*16d4*/ 	.word	0x0002a3f0


	//   ....[159]....
        /*16d8*/ 	.word	0x0002a450


	//   ....[160]....
        /*16dc*/ 	.word	0x0002a4a0


	//   ....[161]....
        /*16e0*/ 	.word	0x0002a600


	//   ....[162]....
        /*16e4*/ 	.word	0x0002a650


	//   ....[163]....
        /*16e8*/ 	.word	0x0002a6b0


	//   ....[164]....
        /*16ec*/ 	.word	0x0002a700


	//   ....[165]....
        /*16f0*/ 	.word	0x0002a7a0


	//   ....[166]....
        /*16f4*/ 	.word	0x0002a7f0


	//   ....[167]....
        /*16f8*/ 	.word	0x0002a850


	//   ....[168]....
        /*16fc*/ 	.word	0x0002a8a0


	//   ....[169]....
        /*1700*/ 	.word	0x0002a980


	//   ....[170]....
        /*1704*/ 	.word	0x0002a9d0


	//   ....[171]....
        /*1708*/ 	.word	0x0002aa30


	//   ....[172]....
        /*170c*/ 	.word	0x0002aa80


	//   ....[173]....
        /*1710*/ 	.word	0x0002ab20


	//   ....[174]....
        /*1714*/ 	.word	0x0002ab70


	//   ....[175]....
        /*1718*/ 	.word	0x0002abd0


	//   ....[176]....
        /*171c*/ 	.word	0x0002ac20


	//   ....[177]....
        /*1720*/ 	.word	0x0002ad40


	//   ....[178]....
        /*1724*/ 	.word	0x0002ad90


	//   ....[179]....
        /*1728*/ 	.word	0x0002adf0


	//   ....[180]....
        /*172c*/ 	.word	0x0002ae40


	//   ....[181]....
        /*1730*/ 	.word	0x0002aee0


	//   ....[182]....
        /*1734*/ 	.word	0x0002af30


	//   ....[183]....
        /*1738*/ 	.word	0x0002af90


	//   ....[184]....
        /*173c*/ 	.word	0x0002afe0


	//   ....[185]....
        /*1740*/ 	.word	0x0002b0c0


	//   ....[186]....
        /*1744*/ 	.word	0x0002b110


	//   ....[187]....
        /*1748*/ 	.word	0x0002b170


	//   ....[188]....
        /*174c*/ 	.word	0x0002b1c0


	//   ....[189]....
        /*1750*/ 	.word	0x0002b260


	//   ....[190]....
        /*1754*/ 	.word	0x0002b2b0


	//   ....[191]....
        /*1758*/ 	.word	0x0002b310


	//   ....[192]....
        /*175c*/ 	.word	0x0002b360


	//   ....[193]....
        /*1760*/ 	.word	0x0002b500


	//   ....[194]....
        /*1764*/ 	.word	0x0002b550


	//   ....[195]....
        /*1768*/ 	.word	0x0002b5b0


	//   ....[196]....
        /*176c*/ 	.word	0x0002b600


	//   ....[197]....
        /*1770*/ 	.word	0x0002b6a0


	//   ....[198]....
        /*1774*/ 	.word	0x0002b6f0


	//   ....[199]....
        /*1778*/ 	.word	0x0002b750


	//   ....[200]....
        /*177c*/ 	.word	0x0002b7a0


	//   ....[201]....
        /*1780*/ 	.word	0x0002b880


	//   ....[202]....
        /*1784*/ 	.word	0x0002b8d0


	//   ....[203]....
        /*1788*/ 	.word	0x0002b930


	//   ....[204]....
        /*178c*/ 	.word	0x0002b980


	//   ....[205]....
        /*1790*/ 	.word	0x0002ba20


	//   ....[206]....
        /*1794*/ 	.word	0x0002ba70


	//   ....[207]....
        /*1798*/ 	.word	0x0002bad0


	//   ....[208]....
        /*179c*/ 	.word	0x0002bb20


	//   ....[209]....
        /*17a0*/ 	.word	0x0002bc40


	//   ....[210]....
        /*17a4*/ 	.word	0x0002bc90


	//   ....[211]....
        /*17a8*/ 	.word	0x0002bcf0


	//   ....[212]....
        /*17ac*/ 	.word	0x0002bd40


	//   ....[213]....
        /*17b0*/ 	.word	0x0002bde0


	//   ....[214]....
        /*17b4*/ 	.word	0x0002be30


	//   ....[215]....
        /*17b8*/ 	.word	0x0002be90


	//   ....[216]....
        /*17bc*/ 	.word	0x0002bee0


	//   ....[217]....
        /*17c0*/ 	.word	0x0002bfc0


	//   ....[218]....
        /*17c4*/ 	.word	0x0002c010


	//   ....[219]....
        /*17c8*/ 	.word	0x0002c070


	//   ....[220]....
        /*17cc*/ 	.word	0x0002c0c0


	//   ....[221]....
        /*17d0*/ 	.word	0x0002c160


	//   ....[222]....
        /*17d4*/ 	.word	0x0002c1b0


	//   ....[223]....
        /*17d8*/ 	.word	0x0002c210


	//   ....[224]....
        /*17dc*/ 	.word	0x0002c260


	//   ....[225]....
        /*17e0*/ 	.word	0x0002c3c0


	//   ....[226]....
        /*17e4*/ 	.word	0x0002c410


	//   ....[227]....
        /*17e8*/ 	.word	0x0002c470


	//   ....[228]....
        /*17ec*/ 	.word	0x0002c4c0


	//   ....[229]....
        /*17f0*/ 	.word	0x0002c560


	//   ....[230]....
        /*17f4*/ 	.word	0x0002c5b0


	//   ....[231]....
        /*17f8*/ 	.word	0x0002c610


	//   ....[232]....
        /*17fc*/ 	.word	0x0002c660


	//   ....[233]....
        /*1800*/ 	.word	0x0002c740


	//   ....[234]....
        /*1804*/ 	.word	0x0002c790


	//   ....[235]....
        /*1808*/ 	.word	0x0002c7f0


	//   ....[236]....
        /*180c*/ 	.word	0x0002c840


	//   ....[237]....
        /*1810*/ 	.word	0x0002c8e0


	//   ....[238]....
        /*1814*/ 	.word	0x0002c930


	//   ....[239]....
        /*1818*/ 	.word	0x0002c990


	//   ....[240]....
        /*181c*/ 	.word	0x0002c9e0


	//   ....[241]....
        /*1820*/ 	.word	0x0002cb00


	//   ....[242]....
        /*1824*/ 	.word	0x0002cb50


	//   ....[243]....
        /*1828*/ 	.word	0x0002cbb0


	//   ....[244]....
        /*182c*/ 	.word	0x0002cc00


	//   ....[245]....
        /*1830*/ 	.word	0x0002cca0


	//   ....[246]....
        /*1834*/ 	.word	0x0002ccf0


	//   ....[247]....
        /*1838*/ 	.word	0x0002cd50


	//   ....[248]....
        /*183c*/ 	.word	0x0002cda0


	//   ....[249]....
        /*1840*/ 	.word	0x0002ce80


	//   ....[250]....
        /*1844*/ 	.word	0x0002ced0


	//   ....[251]....
        /*1848*/ 	.word	0x0002cf30


	//   ....[252]....
        /*184c*/ 	.word	0x0002cf80


	//   ....[253]....
        /*1850*/ 	.word	0x0002d020


	//   ....[254]....
        /*1854*/ 	.word	0x0002d070


	//   ....[255]....
        /*1858*/ 	.word	0x0002d0d0


	//   ....[0]....
        /*185c*/ 	.word	0x0002d120


	//   ....[1]....
        /*1860*/ 	.word	0x0002d380


	//   ....[2]....
        /*1864*/ 	.word	0x0002d3d0


	//   ....[3]....
        /*1868*/ 	.word	0x0002d430


	//   ....[4]....
        /*186c*/ 	.word	0x0002d480


	//   ....[5]....
        /*1870*/ 	.word	0x0002d520


	//   ....[6]....
        /*1874*/ 	.word	0x0002d570


	//   ....[7]....
        /*1878*/ 	.word	0x0002d5d0


	//   ....[8]....
        /*187c*/ 	.word	0x0002d620


	//   ....[9]....
        /*1880*/ 	.word	0x0002d700


	//   ....[10]....
        /*1884*/ 	.word	0x0002d750


	//   ....[11]....
        /*1888*/ 	.word	0x0002d7b0


	//   ....[12]....
        /*188c*/ 	.word	0x0002d800


	//   ....[13]....
        /*1890*/ 	.word	0x0002d8a0


	//   ....[14]....
        /*1894*/ 	.word	0x0002d8f0


	//   ....[15]....
        /*1898*/ 	.word	0x0002d950


	//   ....[16]....
        /*189c*/ 	.word	0x0002d9a0


	//   ....[17]....
        /*18a0*/ 	.word	0x0002dac0


	//   ....[18]....
        /*18a4*/ 	.word	0x0002db10


	//   ....[19]....
        /*18a8*/ 	.word	0x0002db70


	//   ....[20]....
        /*18ac*/ 	.word	0x0002dbc0


	//   ....[21]....
        /*18b0*/ 	.word	0x0002dc60


	//   ....[22]....
        /*18b4*/ 	.word	0x0002dcb0


	//   ....[23]....
        /*18b8*/ 	.word	0x0002dd10


	//   ....[24]....
        /*18bc*/ 	.word	0x0002dd60


	//   ....[25]....
        /*18c0*/ 	.word	0x0002de40


	//   ....[26]....
        /*18c4*/ 	.word	0x0002de90


	//   ....[27]....
        /*18c8*/ 	.word	0x0002def0


	//   ....[28]....
        /*18cc*/ 	.word	0x0002df40


	//   ....[29]....
        /*18d0*/ 	.word	0x0002dfe0


	//   ....[30]....
        /*18d4*/ 	.word	0x0002e030


	//   ....[31]....
        /*18d8*/ 	.word	0x0002e090


	//   ....[32]....
        /*18dc*/ 	.word	0x0002e0e0


	//   ....[33]....
        /*18e0*/ 	.word	0x0002e240


	//   ....[34]....
        /*18e4*/ 	.word	0x0002e290


	//   ....[35]....
        /*18e8*/ 	.word	0x0002e2f0


	//   ....[36]....
        /*18ec*/ 	.word	0x0002e340


	//   ....[37]....
        /*18f0*/ 	.word	0x0002e3e0


	//   ....[38]....
        /*18f4*/ 	.word	0x0002e430


	//   ....[39]....
        /*18f8*/ 	.word	0x0002e490


	//   ....[40]....
        /*18fc*/ 	.word	0x0002e4e0


	//   ....[41]....
        /*1900*/ 	.word	0x0002e5c0


	//   ....[42]....
        /*1904*/ 	.word	0x0002e610


	//   ....[43]....
        /*1908*/ 	.word	0x0002e670


	//   ....[44]....
        /*190c*/ 	.word	0x0002e6c0


	//   ....[45]....
        /*1910*/ 	.word	0x0002e760


	//   ....[46]....
        /*1914*/ 	.word	0x0002e7b0


	//   ....[47]....
        /*1918*/ 	.word	0x0002e810


	//   ....[48]....
        /*191c*/ 	.word	0x0002e860


	//   ....[49]....
        /*1920*/ 	.word	0x0002e980


	//   ....[50]....
        /*1924*/ 	.word	0x0002e9d0


	//   ....[51]....
        /*1928*/ 	.word	0x0002ea30


	//   ....[52]....
        /*192c*/ 	.word	0x0002ea80


	//   ....[53]....
        /*1930*/ 	.word	0x0002eb20


	//   ....[54]....
        /*1934*/ 	.word	0x0002eb70


	//   ....[55]....
        /*1938*/ 	.word	0x0002ebd0


	//   ....[56]....
        /*193c*/ 	.word	0x0002ec20


	//   ....[57]....
        /*1940*/ 	.word	0x0002ed00


	//   ....[58]....
        /*1944*/ 	.word	0x0002ed50


	//   ....[59]....
        /*1948*/ 	.word	0x0002edb0


	//   ....[60]....
        /*194c*/ 	.word	0x0002ee00


	//   ....[61]....
        /*1950*/ 	.word	0x0002eea0


	//   ....[62]....
        /*1954*/ 	.word	0x0002eef0


	//   ....[63]....
        /*1958*/ 	.word	0x0002ef50


	//   ....[64]....
        /*195c*/ 	.word	0x0002efa0


	//   ....[65]....
        /*1960*/ 	.word	0x0002f140


	//   ....[66]....
        /*1964*/ 	.word	0x0002f190


	//   ....[67]....
        /*1968*/ 	.word	0x0002f1f0


	//   ....[68]....
        /*196c*/ 	.word	0x0002f240


	//   ....[69]....
        /*1970*/ 	.word	0x0002f2e0


	//   ....[70]....
        /*1974*/ 	.word	0x0002f330


	//   ....[71]....
        /*1978*/ 	.word	0x0002f390


	//   ....[72]....
        /*197c*/ 	.word	0x0002f3e0


	//   ....[73]....
        /*1980*/ 	.word	0x0002f4c0


	//   ....[74]....
        /*1984*/ 	.word	0x0002f510


	//   ....[75]....
        /*1988*/ 	.word	0x0002f570


	//   ....[76]....
        /*198c*/ 	.word	0x0002f5c0


	//   ....[77]....
        /*1990*/ 	.word	0x0002f660


	//   ....[78]....
        /*1994*/ 	.word	0x0002f6b0


	//   ....[79]....
        /*1998*/ 	.word	0x0002f710


	//   ....[80]....
        /*199c*/ 	.word	0x0002f760


	//   ....[81]....
        /*19a0*/ 	.word	0x0002f880


	//   ....[82]....
        /*19a4*/ 	.word	0x0002f8d0


	//   ....[83]....
        /*19a8*/ 	.word	0x0002f930


	//   ....[84]....
        /*19ac*/ 	.word	0x0002f980


	//   ....[85]....
        /*19b0*/ 	.word	0x0002fa20


	//   ....[86]....
        /*19b4*/ 	.word	0x0002fa70


	//   ....[87]....
        /*19b8*/ 	.word	0x0002fad0


	//   ....[88]....
        /*19bc*/ 	.word	0x0002fb20


	//   ....[89]....
        /*19c0*/ 	.word	0x0002fc00


	//   ....[90]....
        /*19c4*/ 	.word	0x0002fc50


	//   ....[91]....
        /*19c8*/ 	.word	0x0002fcb0


	//   ....[92]....
        /*19cc*/ 	.word	0x0002fd00


	//   ....[93]....
        /*19d0*/ 	.word	0x0002fda0


	//   ....[94]....
        /*19d4*/ 	.word	0x0002fdf0


	//   ....[95]....
        /*19d8*/ 	.word	0x0002fe50


	//   ....[96]....
        /*19dc*/ 	.word	0x0002fea0


	//   ....[97]....
        /*19e0*/ 	.word	0x00030000


	//   ....[98]....
        /*19e4*/ 	.word	0x00030050


	//   ....[99]....
        /*19e8*/ 	.word	0x000300b0


	//   ....[100]....
        /*19ec*/ 	.word	0x00030100


	//   ....[101]....
        /*19f0*/ 	.word	0x000301a0


	//   ....[102]....
        /*19f4*/ 	.word	0x000301f0


	//   ....[103]....
        /*19f8*/ 	.word	0x00030250


	//   ....[104]....
        /*19fc*/ 	.word	0x000302a0


	//   ....[105]....
        /*1a00*/ 	.word	0x00030380


	//   ....[106]....
        /*1a04*/ 	.word	0x000303d0


	//   ....[107]....
        /*1a08*/ 	.word	0x00030430


	//   ....[108]....
        /*1a0c*/ 	.word	0x00030480


	//   ....[109]....
        /*1a10*/ 	.word	0x00030520


	//   ....[110]....
        /*1a14*/ 	.word	0x00030570


	//   ....[111]....
        /*1a18*/ 	.word	0x000305d0


	//   ....[112]....
        /*1a1c*/ 	.word	0x00030620


	//   ....[113]....
        /*1a20*/ 	.word	0x00030740


	//   ....[114]....
        /*1a24*/ 	.word	0x00030790


	//   ....[115]....
        /*1a28*/ 	.word	0x000307f0


	//   ....[116]....
        /*1a2c*/ 	.word	0x00030840


	//   ....[117]....
        /*1a30*/ 	.word	0x000308e0


	//   ....[118]....
        /*1a34*/ 	.word	0x00030930


	//   ....[119]....
        /*1a38*/ 	.word	0x00030990


	//   ....[120]....
        /*1a3c*/ 	.word	0x000309e0


	//   ....[121]....
        /*1a40*/ 	.word	0x00030ac0


	//   ....[122]....
        /*1a44*/ 	.word	0x00030b10


	//   ....[123]....
        /*1a48*/ 	.word	0x00030b70


	//   ....[124]....
        /*1a4c*/ 	.word	0x00030bc0


	//   ....[125]....
        /*1a50*/ 	.word	0x00030c60


	//   ....[126]....
        /*1a54*/ 	.word	0x00030cb0


	//   ....[127]....
        /*1a58*/ 	.word	0x00030d10


	//   ....[128]....
        /*1a5c*/ 	.word	0x00030d60


	//   ....[129]....
        /*1a60*/ 	.word	0x00030f40


	//   ....[130]....
        /*1a64*/ 	.word	0x00030f90


	//   ....[131]....
        /*1a68*/ 	.word	0x00030ff0


	//   ....[132]....
        /*1a6c*/ 	.word	0x00031040


	//   ....[133]....
        /*1a70*/ 	.word	0x000310e0


	//   ....[134]....
        /*1a74*/ 	.word	0x00031130


	//   ....[135]....
        /*1a78*/ 	.word	0x00031190


	//   ....[136]....
        /*1a7c*/ 	.word	0x000311e0


	//   ....[137]....
        /*1a80*/ 	.word	0x000312c0


	//   ....[138]....
        /*1a84*/ 	.word	0x00031310


	//   ....[139]....
        /*1a88*/ 	.word	0x00031370


	//   ....[140]....
        /*1a8c*/ 	.word	0x000313c0


	//   ....[141]....
        /*1a90*/ 	.word	0x00031460


	//   ....[142]....
        /*1a94*/ 	.word	0x000314b0


	//   ....[143]....
        /*1a98*/ 	.word	0x00031510


	//   ....[144]....
        /*1a9c*/ 	.word	0x00031560


	//   ....[145]....
        /*1aa0*/ 	.word	0x00031680


	//   ....[146]....
        /*1aa4*/ 	.word	0x000316d0


	//   ....[147]....
        /*1aa8*/ 	.word	0x00031730


	//   ....[148]....
        /*1aac*/ 	.word	0x00031780


	//   ....[149]....
        /*1ab0*/ 	.word	0x00031820


	//   ....[150]....
        /*1ab4*/ 	.word	0x00031870


	//   ....[151]....
        /*1ab8*/ 	.word	0x000318d0


	//   ....[152]....
        /*1abc*/ 	.word	0x00031920


	//   ....[153]....
        /*1ac0*/ 	.word	0x00031a00


	//   ....[154]....
        /*1ac4*/ 	.word	0x00031a50


	//   ....[155]....
        /*1ac8*/ 	.word	0x00031ab0


	//   ....[156]....
        /*1acc*/ 	.word	0x00031b00


	//   ....[157]....
        /*1ad0*/ 	.word	0x00031ba0


	//   ....[158]....
        /*1ad4*/ 	.word	0x00031bf0


	//   ....[159]....
        /*1ad8*/ 	.word	0x00031c50


	//   ....[160]....
        /*1adc*/ 	.word	0x00031ca0


	//   ....[161]....
        /*1ae0*/ 	.word	0x00031e00


	//   ....[162]....
        /*1ae4*/ 	.word	0x00031e50


	//   ....[163]....
        /*1ae8*/ 	.word	0x00031eb0


	//   ....[164]....
        /*1aec*/ 	.word	0x00031f00


	//   ....[165]....
        /*1af0*/ 	.word	0x00031fa0


	//   ....[166]....
        /*1af4*/ 	.word	0x00031ff0


	//   ....[167]....
        /*1af8*/ 	.word	0x00032050


	//   ....[168]....
        /*1afc*/ 	.word	0x000320a0


	//   ....[169]....
        /*1b00*/ 	.word	0x00032180


	//   ....[170]....
        /*1b04*/ 	.word	0x000321d0


	//   ....[171]....
        /*1b08*/ 	.word	0x00032230


	//   ....[172]....
        /*1b0c*/ 	.word	0x00032280


	//   ....[173]....
        /*1b10*/ 	.word	0x00032320


	//   ....[174]....
        /*1b14*/ 	.word	0x00032370


	//   ....[175]....
        /*1b18*/ 	.word	0x000323d0


	//   ....[176]....
        /*1b1c*/ 	.word	0x00032420


	//   ....[177]....
        /*1b20*/ 	.word	0x00032540


	//   ....[178]....
        /*1b24*/ 	.word	0x00032590


	//   ....[179]....
        /*1b28*/ 	.word	0x000325f0


	//   ....[180]....
        /*1b2c*/ 	.word	0x00032640


	//   ....[181]....
        /*1b30*/ 	.word	0x000326e0


	//   ....[182]....
        /*1b34*/ 	.word	0x00032730


	//   ....[183]....
        /*1b38*/ 	.word	0x00032790


	//   ....[184]....
        /*1b3c*/ 	.word	0x000327e0


	//   ....[185]....
        /*1b40*/ 	.word	0x000328c0


	//   ....[186]....
        /*1b44*/ 	.word	0x00032910


	//   ....[187]....
        /*1b48*/ 	.word	0x00032970


	//   ....[188]....
        /*1b4c*/ 	.word	0x000329c0


	//   ....[189]....
        /*1b50*/ 	.word	0x00032a60


	//   ....[190]....
        /*1b54*/ 	.word	0x00032ab0


	//   ....[191]....
        /*1b58*/ 	.word	0x00032b10


	//   ....[192]....
        /*1b5c*/ 	.word	0x00032b60


	//   ....[193]....
        /*1b60*/ 	.word	0x00032d00


	//   ....[194]....
        /*1b64*/ 	.word	0x00032d50


	//   ....[195]....
        /*1b68*/ 	.word	0x00032db0


	//   ....[196]....
        /*1b6c*/ 	.word	0x00032e00


	//   ....[197]....
        /*1b70*/ 	.word	0x00032ea0


	//   ....[198]....
        /*1b74*/ 	.word	0x00032ef0


	//   ....[199]....
        /*1b78*/ 	.word	0x00032f50


	//   ....[200]....
        /*1b7c*/ 	.word	0x00032fa0


	//   ....[201]....
        /*1b80*/ 	.word	0x00033080


	//   ....[202]....
        /*1b84*/ 	.word	0x000330d0


	//   ....[203]....
        /*1b88*/ 	.word	0x00033130


	//   ....[204]....
        /*1b8c*/ 	.word	0x00033180


	//   ....[205]....
        /*1b90*/ 	.word	0x00033220


	//   ....[206]....
        /*1b94*/ 	.word	0x00033270


	//   ....[207]....
        /*1b98*/ 	.word	0x000332d0


	//   ....[208]....
        /*1b9c*/ 	.word	0x00033320


	//   ....[209]....
        /*1ba0*/ 	.word	0x00033440


	//   ....[210]....
        /*1ba4*/ 	.word	0x00033490


	//   ....[211]....
        /*1ba8*/ 	.word	0x000334f0


	//   ....[212]....
        /*1bac*/ 	.word	0x00033540


	//   ....[213]....
        /*1bb0*/ 	.word	0x000335e0


	//   ....[214]....
        /*1bb4*/ 	.word	0x00033630


	//   ....[215]....
        /*1bb8*/ 	.word	0x00033690


	//   ....[216]....
        /*1bbc*/ 	.word	0x000336e0


	//   ....[217]....
        /*1bc0*/ 	.word	0x000337c0


	//   ....[218]....
        /*1bc4*/ 	.word	0x00033810


	//   ....[219]....
        /*1bc8*/ 	.word	0x00033870


	//   ....[220]....
        /*1bcc*/ 	.word	0x000338c0


	//   ....[221]....
        /*1bd0*/ 	.word	0x00033960


	//   ....[222]....
        /*1bd4*/ 	.word	0x000339b0


	//   ....[223]....
        /*1bd8*/ 	.word	0x00033a10


	//   ....[224]....
        /*1bdc*/ 	.word	0x00033a60


	//   ....[225]....
        /*1be0*/ 	.word	0x00033bc0


	//   ....[226]....
        /*1be4*/ 	.word	0x00033c10


	//   ....[227]....
        /*1be8*/ 	.word	0x00033c70


	//   ....[228]....
        /*1bec*/ 	.word	0x00033cc0


	//   ....[229]....
        /*1bf0*/ 	.word	0x00033d60


	//   ....[230]....
        /*1bf4*/ 	.word	0x00033db0


	//   ....[231]....
        /*1bf8*/ 	.word	0x00033e10


	//   ....[232]....
        /*1bfc*/ 	.word	0x00033e60


	//   ....[233]....
        /*1c00*/ 	.word	0x00033f40


	//   ....[234]....
        /*1c04*/ 	.word	0x00033f90


	//   ....[235]....
        /*1c08*/ 	.word	0x00033ff0


	//   ....[236]....
        /*1c0c*/ 	.word	0x00034040


	//   ....[237]....
        /*1c10*/ 	.word	0x000340e0


	//   ....[238]....
        /*1c14*/ 	.word	0x00034130


	//   ....[239]....
        /*1c18*/ 	.word	0x00034190


	//   ....[240]....
        /*1c1c*/ 	.word	0x000341e0


	//   ....[241]....
        /*1c20*/ 	.word	0x00034300


	//   ....[242]....
        /*1c24*/ 	.word	0x00034350


	//   ....[243]....
        /*1c28*/ 	.word	0x000343b0


	//   ....[244]....
        /*1c2c*/ 	.word	0x00034400


	//   ....[245]....
        /*1c30*/ 	.word	0x000344a0


	//   ....[246]....
        /*1c34*/ 	.word	0x000344f0


	//   ....[247]....
        /*1c38*/ 	.word	0x00034550


	//   ....[248]....
        /*1c3c*/ 	.word	0x000345a0


	//   ....[249]....
        /*1c40*/ 	.word	0x00034680


	//   ....[250]....
        /*1c44*/ 	.word	0x000346d0


	//   ....[251]....
        /*1c48*/ 	.word	0x00034730


	//   ....[252]....
        /*1c4c*/ 	.word	0x00034780


	//   ....[253]....
        /*1c50*/ 	.word	0x00034820


	//   ....[254]....
        /*1c54*/ 	.word	0x00034870


	//   ....[255]....
        /*1c58*/ 	.word	0x000348d0


	//   ....[0]....
        /*1c5c*/ 	.word	0x00034920


	//   ....[1]....
        /*1c60*/ 	.word	0x00034b40


	//   ....[2]....
        /*1c64*/ 	.word	0x00034b90


	//   ....[3]....
        /*1c68*/ 	.word	0x00034bf0


	//   ....[4]....
        /*1c6c*/ 	.word	0x00034c40


	//   ....[5]....
        /*1c70*/ 	.word	0x00034ce0


	//   ....[6]....
        /*1c74*/ 	.word	0x00034d30


	//   ....[7]....
        /*1c78*/ 	.word	0x00034d90


	//   ....[8]....
        /*1c7c*/ 	.word	0x00034de0


	//   ....[9]....
        /*1c80*/ 	.word	0x00034ec0


	//   ....[10]....
        /*1c84*/ 	.word	0x00034f10


	//   ....[11]....
        /*1c88*/ 	.word	0x00034f70


	//   ....[12]....
        /*1c8c*/ 	.word	0x00034fc0


	//   ....[13]....
        /*1c90*/ 	.word	0x00035060


	//   ....[14]....
        /*1c94*/ 	.word	0x000350b0


	//   ....[15]....
        /*1c98*/ 	.word	0x00035110


	//   ....[16]....
        /*1c9c*/ 	.word	0x00035160


	//   ....[17]....
        /*1ca0*/ 	.word	0x00035280


	//   ....[18]....
        /*1ca4*/ 	.word	0x000352d0


	//   ....[19]....
        /*1ca8*/ 	.word	0x00035330


	//   ....[20]....
        /*1cac*/ 	.word	0x00035380


	//   ....[21]....
        /*1cb0*/ 	.word	0x00035420


	//   ....[22]....
        /*1cb4*/ 	.word	0x00035470


	//   ....[23]....
        /*1cb8*/ 	.word	0x000354d0


	//   ....[24]....
        /*1cbc*/ 	.word	0x00035520


	//   ....[25]....
        /*1cc0*/ 	.word	0x00035600


	//   ....[26]....
        /*1cc4*/ 	.word	0x00035650


	//   ....[27]....
        /*1cc8*/ 	.word	0x000356b0


	//   ....[28]....
        /*1ccc*/ 	.word	0x00035700


	//   ....[29]....
        /*1cd0*/ 	.word	0x000357a0


	//   ....[30]....
        /*1cd4*/ 	.word	0x000357f0


	//   ....[31]....
        /*1cd8*/ 	.word	0x00035850


	//   ....[32]....
        /*1cdc*/ 	.word	0x000358a0


	//   ....[33]....
        /*1ce0*/ 	.word	0x00035a00


	//   ....[34]....
        /*1ce4*/ 	.word	0x00035a50


	//   ....[35]....
        /*1ce8*/ 	.word	0x00035ab0


	//   ....[36]....
        /*1cec*/ 	.word	0x00035b00


	//   ....[37]....
        /*1cf0*/ 	.word	0x00035ba0


	//   ....[38]....
        /*1cf4*/ 	.word	0x00035bf0


	//   ....[39]....
        /*1cf8*/ 	.word	0x00035c50


	//   ....[40]....
        /*1cfc*/ 	.word	0x00035ca0


	//   ....[41]....
        /*1d00*/ 	.word	0x00035d80


	//   ....[42]....
        /*1d04*/ 	.word	0x00035dd0


	//   ....[43]....
        /*1d08*/ 	.word	0x00035e30


	//   ....[44]....
        /*1d0c*/ 	.word	0x00035e80


	//   ....[45]....
        /*1d10*/ 	.word	0x00035f20


	//   ....[46]....
        /*1d14*/ 	.word	0x00035f70


	//   ....[47]....
        /*1d18*/ 	.word	0x00035fd0


	//   ....[48]....
        /*1d1c*/ 	.word	0x00036020


	//   ....[49]....
        /*1d20*/ 	.word	0x00036140


	//   ....[50]....
        /*1d24*/ 	.word	0x00036190


	//   ....[51]....
        /*1d28*/ 	.word	0x000361f0


	//   ....[52]....
        /*1d2c*/ 	.word	0x00036240


	//   ....[53]....
        /*1d30*/ 	.word	0x000362e0


	//   ....[54]....
        /*1d34*/ 	.word	0x00036330


	//   ....[55]....
        /*1d38*/ 	.word	0x00036390


	//   ....[56]....
        /*1d3c*/ 	.word	0x000363e0


	//   ....[57]....
        /*1d40*/ 	.word	0x000364c0


	//   ....[58]....
        /*1d44*/ 	.word	0x00036510


	//   ....[59]....
        /*1d48*/ 	.word	0x00036570


	//   ....[60]....
        /*1d4c*/ 	.word	0x000365c0


	//   ....[61]....
        /*1d50*/ 	.word	0x00036660


	//   ....[62]....
        /*1d54*/ 	.word	0x000366b0


	//   ....[63]....
        /*1d58*/ 	.word	0x00036710


	//   ....[64]....
        /*1d5c*/ 	.word	0x00036760


	//   ....[65]....
        /*1d60*/ 	.word	0x00036900


	//   ....[66]....
        /*1d64*/ 	.word	0x00036950


	//   ....[67]....
        /*1d68*/ 	.word	0x000369b0


	//   ....[68]....
        /*1d6c*/ 	.word	0x00036a00


	//   ....[69]....
        /*1d70*/ 	.word	0x00036aa0


	//   ....[70]....
        /*1d74*/ 	.word	0x00036af0


	//   ....[71]....
        /*1d78*/ 	.word	0x00036b50


	//   ....[72]....
        /*1d7c*/ 	.word	0x00036ba0


	//   ....[73]....
        /*1d80*/ 	.word	0x00036c80


	//   ....[74]....
        /*1d84*/ 	.word	0x00036cd0


	//   ....[75]....
        /*1d88*/ 	.word	0x00036d30


	//   ....[76]....
        /*1d8c*/ 	.word	0x00036d80


	//   ....[77]....
        /*1d90*/ 	.word	0x00036e20


	//   ....[78]....
        /*1d94*/ 	.word	0x00036e70


	//   ....[79]....
        /*1d98*/ 	.word	0x00036ed0


	//   ....[80]....
        /*1d9c*/ 	.word	0x00036f20


	//   ....[81]....
        /*1da0*/ 	.word	0x00037040


	//   ....[82]....
        /*1da4*/ 	.word	0x00037090


	//   ....[83]....
        /*1da8*/ 	.word	0x000370f0


	//   ....[84]....
        /*1dac*/ 	.word	0x00037140


	//   ....[85]....
        /*1db0*/ 	.word	0x000371e0


	//   ....[86]....
        /*1db4*/ 	.word	0x00037230


	//   ....[87]....
        /*1db8*/ 	.word	0x00037290


	//   ....[88]....
        /*1dbc*/ 	.word	0x000372e0


	//   ....[89]....
        /*1dc0*/ 	.word	0x000373c0


	//   ....[90]....
        /*1dc4*/ 	.word	0x00037410


	//   ....[91]....
        /*1dc8*/ 	.word	0x00037470


	//   ....[92]....
        /*1dcc*/ 	.word	0x000374c0


	//   ....[93]....
        /*1dd0*/ 	.word	0x00037560


	//   ....[94]....
        /*1dd4*/ 	.word	0x000375b0


	//   ....[95]....
        /*1dd8*/ 	.word	0x00037610


	//   ....[96]....
        /*1ddc*/ 	.word	0x00037660


	//   ....[97]....
        /*1de0*/ 	.word	0x000377c0


	//   ....[98]....
        /*1de4*/ 	.word	0x00037810


	//   ....[99]....
        /*1de8*/ 	.word	0x00037870


	//   ....[100]....
        /*1dec*/ 	.word	0x000378c0


	//   ....[101]....
        /*1df0*/ 	.word	0x00037960


	//   ....[102]....
        /*1df4*/ 	.word	0x000379b0


	//   ....[103]....
        /*1df8*/ 	.word	0x00037a10


	//   ....[104]....
        /*1dfc*/ 	.word	0x00037a60


	//   ....[105]....
        /*1e00*/ 	.word	0x00037b40


	//   ....[106]....
        /*1e04*/ 	.word	0x00037b90


	//   ....[107]....
        /*1e08*/ 	.word	0x00037bf0


	//   ....[108]....
        /*1e0c*/ 	.word	0x00037c40


	//   ....[109]....
        /*1e10*/ 	.word	0x00037ce0


	//   ....[110]....
        /*1e14*/ 	.word	0x00037d30


	//   ....[111]....
        /*1e18*/ 	.word	0x00037d90


	//   ....[112]....
        /*1e1c*/ 	.word	0x00037de0


	//   ....[113]....
        /*1e20*/ 	.word	0x00037f00


	//   ....[114]....
        /*1e24*/ 	.word	0x00037f50


	//   ....[115]....
        /*1e28*/ 	.word	0x00037fb0


	//   ....[116]....
        /*1e2c*/ 	.word	0x00038000


	//   ....[117]....
        /*1e30*/ 	.word	0x000380a0


	//   ....[118]....
        /*1e34*/ 	.word	0x000380f0


	//   ....[119]....
        /*1e38*/ 	.word	0x00038150


	//   ....[120]....
        /*1e3c*/ 	.word	0x000381a0


	//   ....[121]....
        /*1e40*/ 	.word	0x00038280


	//   ....[122]....
        /*1e44*/ 	.word	0x000382d0


	//   ....[123]....
        /*1e48*/ 	.word	0x00038330


	//   ....[124]....
        /*1e4c*/ 	.word	0x00038380


	//   ....[125]....
        /*1e50*/ 	.word	0x00038420


	//   ....[126]....
        /*1e54*/ 	.word	0x00038470


	//   ....[127]....
        /*1e58*/ 	.word	0x000384d0


	//   ....[128]....
        /*1e5c*/ 	.word	0x00038520


	//   ....[129]....
        /*1e60*/ 	.word	0x00038700


	//   ....[130]....
        /*1e64*/ 	.word	0x00038750


	//   ....[131]....
        /*1e68*/ 	.word	0x000387b0


	//   ....[132]....
        /*1e6c*/ 	.word	0x00038800


	//   ....[133]....
        /*1e70*/ 	.word	0x000388a0


	//   ....[134]....
        /*1e74*/ 	.word	0x000388f0


	//   ....[135]....
        /*1e78*/ 	.word	0x00038950


	//   ....[136]....
        /*1e7c*/ 	.word	0x000389a0


	//   ....[137]....
        /*1e80*/ 	.word	0x00038a80


	//   ....[138]....
        /*1e84*/ 	.word	0x00038ad0


	//   ....[139]....
        /*1e88*/ 	.word	0x00038b30


	//   ....[140]....
        /*1e8c*/ 	.word	0x00038b80


	//   ....[141]....
        /*1e90*/ 	.word	0x00038c20


	//   ....[142]....
        /*1e94*/ 	.word	0x00038c70


	//   ....[143]....
        /*1e98*/ 	.word	0x00038cd0


	//   ....[144]....
        /*1e9c*/ 	.word	0x00038d20


	//   ....[145]....
        /*1ea0*/ 	.word	0x00038e40


	//   ....[146]....
        /*1ea4*/ 	.word	0x00038e90


	//   ....[147]....
        /*1ea8*/ 	.word	0x00038ef0


	//   ....[148]....
        /*1eac*/ 	.word	0x00038f40


	//   ....[149]....
        /*1eb0*/ 	.word	0x00038fe0


	//   ....[150]....
        /*1eb4*/ 	.word	0x00039030


	//   ....[151]....
        /*1eb8*/ 	.word	0x00039090


	//   ....[152]....
        /*1ebc*/ 	.word	0x000390e0


	//   ....[153]....
        /*1ec0*/ 	.word	0x000391c0


	//   ....[154]....
        /*1ec4*/ 	.word	0x00039210


	//   ....[155]....
        /*1ec8*/ 	.word	0x00039270


	//   ....[156]....
        /*1ecc*/ 	.word	0x000392c0


	//   ....[157]....
        /*1ed0*/ 	.word	0x00039360


	//   ....[158]....
        /*1ed4*/ 	.word	0x000393b0


	//   ....[159]....
        /*1ed8*/ 	.word	0x00039410


	//   ....[160]....
        /*1edc*/ 	.word	0x00039460


	//   ....[161]....
        /*1ee0*/ 	.word	0x000395c0


	//   ....[162]....
        /*1ee4*/ 	.word	0x00039610


	//   ....[163]....
        /*1ee8*/ 	.word	0x00039670


	//   ....[164]....
        /*1eec*/ 	.word	0x000396c0


	//   ....[165]....
        /*1ef0*/ 	.word	0x00039760


	//   ....[166]....
        /*1ef4*/ 	.word	0x000397b0


	//   ....[167]....
        /*1ef8*/ 	.word	0x00039810


	//   ....[168]....
        /*1efc*/ 	.word	0x00039860


	//   ....[169]....
        /*1f00*/ 	.word	0x00039940


	//   ....[170]....
        /*1f04*/ 	.word	0x00039990


	//   ....[171]....
        /*1f08*/ 	.word	0x000399f0


	//   ....[172]....
        /*1f0c*/ 	.word	0x00039a40


	//   ....[173]....
        /*1f10*/ 	.word	0x00039ae0


	//   ....[174]....
        /*1f14*/ 	.word	0x00039b30


	//   ....[175]....
        /*1f18*/ 	.word	0x00039b90


	//   ....[176]....
        /*1f1c*/ 	.word	0x00039be0


	//   ....[177]....
        /*1f20*/ 	.word	0x00039d00


	//   ....[178]....
        /*1f24*/ 	.word	0x00039d50


	//   ....[179]....
        /*1f28*/ 	.word	0x00039db0


	//   ....[180]....
        /*1f2c*/ 	.word	0x00039e00


	//   ....[181]....
        /*1f30*/ 	.word	0x00039ea0


	//   ....[182]....
        /*1f34*/ 	.word	0x00039ef0


	//   ....[183]....
        /*1f38*/ 	.word	0x00039f50


	//   ....[184]....
        /*1f3c*/ 	.word	0x00039fa0


	//   ....[185]....
        /*1f40*/ 	.word	0x0003a080


	//   ....[186]....
        /*1f44*/ 	.word	0x0003a0d0


	//   ....[187]....
        /*1f48*/ 	.word	0x0003a130


	//   ....[188]....
        /*1f4c*/ 	.word	0x0003a180


	//   ....[189]....
        /*1f50*/ 	.word	0x0003a220


	//   ....[190]....
        /*1f54*/ 	.word	0x0003a270


	//   ....[191]....
        /*1f58*/ 	.word	0x0003a2d0


	//   ....[192]....
        /*1f5c*/ 	.word	0x0003a320


	//   ....[193]....
        /*1f60*/ 	.word	0x0003a4c0


	//   ....[194]....
        /*1f64*/ 	.word	0x0003a510


	//   ....[195]....
        /*1f68*/ 	.word	0x0003a570


	//   ....[196]....
        /*1f6c*/ 	.word	0x0003a5c0


	//   ....[197]....
        /*1f70*/ 	.word	0x0003a660


	//   ....[198]....
        /*1f74*/ 	.word	0x0003a6b0


	//   ....[199]....
        /*1f78*/ 	.word	0x0003a710


	//   ....[200]....
        /*1f7c*/ 	.word	0x0003a760


	//   ....[201]....
        /*1f80*/ 	.word	0x0003a840


	//   ....[202]....
        /*1f84*/ 	.word	0x0003a890


	//   ....[203]....
        /*1f88*/ 	.word	0x0003a8f0


	//   ....[204]....
        /*1f8c*/ 	.word	0x0003a940


	//   ....[205]....
        /*1f90*/ 	.word	0x0003a9e0


	//   ....[206]....
        /*1f94*/ 	.word	0x0003aa30


	//   ....[207]....
        /*1f98*/ 	.word	0x0003aa90


	//   ....[208]....
        /*1f9c*/ 	.word	0x0003aae0


	//   ....[209]....
        /*1fa0*/ 	.word	0x0003ac00


	//   ....[210]....
        /*1fa4*/ 	.word	0x0003ac50


	//   ....[211]....
        /*1fa8*/ 	.word	0x0003acb0


	//   ....[212]....
        /*1fac*/ 	.word	0x0003ad00


	//   ....[213]....
        /*1fb0*/ 	.word	0x0003ada0


	//   ....[214]....
        /*1fb4*/ 	.word	0x0003adf0


	//   ....[215]....
        /*1fb8*/ 	.word	0x0003ae50


	//   ....[216]....
        /*1fbc*/ 	.word	0x0003aea0


	//   ....[217]....
        /*1fc0*/ 	.word	0x0003af80


	//   ....[218]....
        /*1fc4*/ 	.word	0x0003afd0


	//   ....[219]....
        /*1fc8*/ 	.word	0x0003b030


	//   ....[220]....
        /*1fcc*/ 	.word	0x0003b080


	//   ....[221]....
        /*1fd0*/ 	.word	0x0003b120


	//   ....[222]....
        /*1fd4*/ 	.word	0x0003b170


	//   ....[223]....
        /*1fd8*/ 	.word	0x0003b1d0


	//   ....[224]....
        /*1fdc*/ 	.word	0x0003b220


	//   ....[225]....
        /*1fe0*/ 	.word	0x0003b380


	//   ....[226]....
        /*1fe4*/ 	.word	0x0003b3d0


	//   ....[227]....
        /*1fe8*/ 	.word	0x0003b430


	//   ....[228]....
        /*1fec*/ 	.word	0x0003b480


	//   ....[229]....
        /*1ff0*/ 	.word	0x0003b520


	//   ....[230]....
        /*1ff4*/ 	.word	0x0003b570


	//   ....[231]....
        /*1ff8*/ 	.word	0x0003b5d0


	//   ....[232]....
        /*1ffc*/ 	.word	0x0003b620


	//   ....[233]....
        /*2000*/ 	.word	0x0003b700


	//   ....[234]....
        /*2004*/ 	.word	0x0003b750


	//   ....[235]....
        /*2008*/ 	.word	0x0003b7b0


	//   ....[236]....
        /*200c*/ 	.word	0x0003b800


	//   ....[237]....
        /*2010*/ 	.word	0x0003b8a0


	//   ....[238]....
        /*2014*/ 	.word	0x0003b8f0


	//   ....[239]....
        /*2018*/ 	.word	0x0003b950


	//   ....[240]....
        /*201c*/ 	.word	0x0003b9a0


	//   ....[241]....
        /*2020*/ 	.word	0x0003bac0


	//   ....[242]....
        /*2024*/ 	.word	0x0003bb10


	//   ....[243]....
        /*2028*/ 	.word	0x0003bb70


	//   ....[244]....
        /*202c*/ 	.word	0x0003bbc0


	//   ....[245]....
        /*2030*/ 	.word	0x0003bc60


	//   ....[246]....
        /*2034*/ 	.word	0x0003bcb0


	//   ....[247]....
        /*2038*/ 	.word	0x0003bd10


	//   ....[248]....
        /*203c*/ 	.word	0x0003bd60


	//   ....[249]....
        /*2040*/ 	.word	0x0003be40


	//   ....[250]....
        /*2044*/ 	.word	0x0003be90


	//   ....[251]....
        /*2048*/ 	.word	0x0003bef0


	//   ....[252]....
        /*204c*/ 	.word	0x0003bf40


	//   ....[253]....
        /*2050*/ 	.word	0x0003bfe0


	//   ....[254]....
        /*2054*/ 	.word	0x0003c030


	//   ....[255]....
        /*2058*/ 	.word	0x0003c090


	//   ....[0]....
        /*205c*/ 	.word	0x0003c0e0


	//   ....[1]....
        /*2060*/ 	.word	0x0003c3c0


	//   ....[2]....
        /*2064*/ 	.word	0x0003c410


	//   ....[3]....
        /*2068*/ 	.word	0x0003c470


	//   ....[4]....
        /*206c*/ 	.word	0x0003c4c0


	//   ....[5]....
        /*2070*/ 	.word	0x0003c560


	//   ....[6]....
        /*2074*/ 	.word	0x0003c5b0


	//   ....[7]....
        /*2078*/ 	.word	0x0003c610


	//   ....[8]....
        /*207c*/ 	.word	0x0003c660


	//   ....[9]....
        /*2080*/ 	.word	0x0003c740


	//   ....[10]....
        /*2084*/ 	.word	0x0003c790


	//   ....[11]....
        /*2088*/ 	.word	0x0003c7f0


	//   ....[12]....
        /*208c*/ 	.word	0x0003c840


	//   ....[13]....
        /*2090*/ 	.word	0x0003c8e0


	//   ....[14]....
        /*2094*/ 	.word	0x0003c930


	//   ....[15]....
        /*2098*/ 	.word	0x0003c990


	//   ....[16]....
        /*209c*/ 	.word	0x0003c9e0


	//   ....[17]....
        /*20a0*/ 	.word	0x0003cb00


	//   ....[18]....
        /*20a4*/ 	.word	0x0003cb50


	//   ....[19]....
        /*20a8*/ 	.word	0x0003cbb0


	//   ....[20]....
        /*20ac*/ 	.word	0x0003cc00


	//   ....[21]....
        /*20b0*/ 	.word	0x0003cca0


	//   ....[22]....
        /*20b4*/ 	.word	0x0003ccf0


	//   ....[23]....
        /*20b8*/ 	.word	0x0003cd50


	//   ....[24]....
        /*20bc*/ 	.word	0x0003cda0


	//   ....[25]....
        /*20c0*/ 	.word	0x0003ce80


	//   ....[26]....
        /*20c4*/ 	.word	0x0003ced0


	//   ....[27]....
        /*20c8*/ 	.word	0x0003cf30


	//   ....[28]....
        /*20cc*/ 	.word	0x0003cf80


	//   ....[29]....
        /*20d0*/ 	.word	0x0003d020


	//   ....[30]....
        /*20d4*/ 	.word	0x0003d070


	//   ....[31]....
        /*20d8*/ 	.word	0x0003d0d0


	//   ....[32]....
        /*20dc*/ 	.word	0x0003d120


	//   ....[33]....
        /*20e0*/ 	.word	0x0003d280


	//   ....[34]....
        /*20e4*/ 	.word	0x0003d2d0


	//   ....[35]....
        /*20e8*/ 	.word	0x0003d330


	//   ....[36]....
        /*20ec*/ 	.word	0x0003d380


	//   ....[37]....
        /*20f0*/ 	.word	0x0003d420


	//   ....[38]....
        /*20f4*/ 	.word	0x0003d470


	//   ....[39]....
        /*20f8*/ 	.word	0x0003d4d0


	//   ....[40]....
        /*20fc*/ 	.word	0x0003d520


	//   ....[41]....
        /*2100*/ 	.word	0x0003d600


	//   ....[42]....
        /*2104*/ 	.word	0x0003d650


	//   ....[43]....
        /*2108*/ 	.word	0x0003d6b0


	//   ....[44]....
        /*210c*/ 	.word	0x0003d700


	//   ....[45]....
        /*2110*/ 	.word	0x0003d7a0


	//   ....[46]....
        /*2114*/ 	.word	0x0003d7f0


	//   ....[47]....
        /*2118*/ 	.word	0x0003d850


	//   ....[48]....
        /*211c*/ 	.word	0x0003d8a0


	//   ....[49]....
        /*2120*/ 	.word	0x0003d9c0


	//   ....[50]....
        /*2124*/ 	.word	0x0003da10


	//   ....[51]....
        /*2128*/ 	.word	0x0003da70


	//   ....[52]....
        /*212c*/ 	.word	0x0003dac0


	//   ....[53]....
        /*2130*/ 	.word	0x0003db60


	//   ....[54]....
        /*2134*/ 	.word	0x0003dbb0


	//   ....[55]....
        /*2138*/ 	.word	0x0003dc10


	//   ....[56]....
        /*213c*/ 	.word	0x0003dc60


	//   ....[57]....
        /*2140*/ 	.word	0x0003dd40


	//   ....[58]....
        /*2144*/ 	.word	0x0003dd90


	//   ....[59]....
        /*2148*/ 	.word	0x0003ddf0


	//   ....[60]....
        /*214c*/ 	.word	0x0003de40


	//   ....[61]....
        /*2150*/ 	.word	0x0003dee0


	//   ....[62]....
        /*2154*/ 	.word	0x0003df30


	//   ....[63]....
        /*2158*/ 	.word	0x0003df90


	//   ....[64]....
        /*215c*/ 	.word	0x0003dfe0


	//   ....[65]....
        /*2160*/ 	.word	0x0003e180


	//   ....[66]....
        /*2164*/ 	.word	0x0003e1d0


	//   ....[67]....
        /*2168*/ 	.word	0x0003e230


	//   ....[68]....
        /*216c*/ 	.word	0x0003e280


	//   ....[69]....
        /*2170*/ 	.word	0x0003e320


	//   ....[70]....
        /*2174*/ 	.word	0x0003e370


	//   ....[71]....
        /*2178*/ 	.word	0x0003e3d0


	//   ....[72]....
        /*217c*/ 	.word	0x0003e420


	//   ....[73]....
        /*2180*/ 	.word	0x0003e500


	//   ....[74]....
        /*2184*/ 	.word	0x0003e550


	//   ....[75]....
        /*2188*/ 	.word	0x0003e5b0


	//   ....[76]....
        /*218c*/ 	.word	0x0003e600


	//   ....[77]....
        /*2190*/ 	.word	0x0003e6a0


	//   ....[78]....
        /*2194*/ 	.word	0x0003e6f0


	//   ....[79]....
        /*2198*/ 	.word	0x0003e750


	//   ....[80]....
        /*219c*/ 	.word	0x0003e7a0


	//   ....[81]....
        /*21a0*/ 	.word	0x0003e8c0


	//   ....[82]....
        /*21a4*/ 	.word	0x0003e910


	//   ....[83]....
        /*21a8*/ 	.word	0x0003e970


	//   ....[84]....
        /*21ac*/ 	.word	0x0003e9c0


	//   ....[85]....
        /*21b0*/ 	.word	0x0003ea60


	//   ....[86]....
        /*21b4*/ 	.word	0x0003eab0


	//   ....[87]....
        /*21b8*/ 	.word	0x0003eb10


	//   ....[88]....
        /*21bc*/ 	.word	0x0003eb60


	//   ....[89]....
        /*21c0*/ 	.word	0x0003ec40


	//   ....[90]....
        /*21c4*/ 	.word	0x0003ec90


	//   ....[91]....
        /*21c8*/ 	.word	0x0003ecf0


	//   ....[92]....
        /*21cc*/ 	.word	0x0003ed40


	//   ....[93]....
        /*21d0*/ 	.word	0x0003ede0


	//   ....[94]....
        /*21d4*/ 	.word	0x0003ee30


	//   ....[95]....
        /*21d8*/ 	.word	0x0003ee90


	//   ....[96]....
        /*21dc*/ 	.word	0x0003eee0


	//   ....[97]....
        /*21e0*/ 	.word	0x0003f040


	//   ....[98]....
        /*21e4*/ 	.word	0x0003f090


	//   ....[99]....
        /*21e8*/ 	.word	0x0003f0f0


	//   ....[100]....
        /*21ec*/ 	.word	0x0003f140


	//   ....[101]....
        /*21f0*/ 	.word	0x0003f1e0


	//   ....[102]....
        /*21f4*/ 	.word	0x0003f230


	//   ....[103]....
        /*21f8*/ 	.word	0x0003f290


	//   ....[104]....
        /*21fc*/ 	.word	0x0003f2e0


	//   ....[105]....
        /*2200*/ 	.word	0x0003f3c0


	//   ....[106]....
        /*2204*/ 	.word	0x0003f410


	//   ....[107]....
        /*2208*/ 	.word	0x0003f470


	//   ....[108]....
        /*220c*/ 	.word	0x0003f4c0


	//   ....[109]....
        /*2210*/ 	.word	0x0003f560


	//   ....[110]....
        /*2214*/ 	.word	0x0003f5b0


	//   ....[111]....
        /*2218*/ 	.word	0x0003f610


	//   ....[112]....
        /*221c*/ 	.word	0x0003f660


	//   ....[113]....
        /*2220*/ 	.word	0x0003f780


	//   ....[114]....
        /*2224*/ 	.word	0x0003f7d0


	//   ....[115]....
        /*2228*/ 	.word	0x0003f830


	//   ....[116]....
        /*222c*/ 	.word	0x0003f880


	//   ....[117]....
        /*2230*/ 	.word	0x0003f920


	//   ....[118]....
        /*2234*/ 	.word	0x0003f970


	//   ....[119]....
        /*2238*/ 	.word	0x0003f9d0


	//   ....[120]....
        /*223c*/ 	.word	0x0003fa20


	//   ....[121]....
        /*2240*/ 	.word	0x0003fb00


	//   ....[122]....
        /*2244*/ 	.word	0x0003fb50


	//   ....[123]....
        /*2248*/ 	.word	0x0003fbb0


	//   ....[124]....
        /*224c*/ 	.word	0x0003fc00


	//   ....[125]....
        /*2250*/ 	.word	0x0003fca0


	//   ....[126]....
        /*2254*/ 	.word	0x0003fcf0


	//   ....[127]....
        /*2258*/ 	.word	0x0003fd50


	//   ....[128]....
        /*225c*/ 	.word	0x0003fda0


	//   ....[129]....
        /*2260*/ 	.word	0x0003ff80


	//   ....[130]....
        /*2264*/ 	.word	0x0003ffd0


	//   ....[131]....
        /*2268*/ 	.word	0x00040030


	//   ....[132]....
        /*226c*/ 	.word	0x00040080


	//   ....[133]....
        /*2270*/ 	.word	0x00040120


	//   ....[134]....
        /*2274*/ 	.word	0x00040170


	//   ....[135]....
        /*2278*/ 	.word	0x000401d0


	//   ....[136]....
        /*227c*/ 	.word	0x00040220


	//   ....[137]....
        /*2280*/ 	.word	0x00040300


	//   ....[138]....
        /*2284*/ 	.word	0x00040350


	//   ....[139]....
        /*2288*/ 	.word	0x000403b0


	//   ....[140]....
        /*228c*/ 	.word	0x00040400


	//   ....[141]....
        /*2290*/ 	.word	0x000404a0


	//   ....[142]....
        /*2294*/ 	.word	0x000404f0


	//   ....[143]....
        /*2298*/ 	.word	0x00040550


	//   ....[144]....
        /*229c*/ 	.word	0x000405a0


	//   ....[145]....
        /*22a0*/ 	.word	0x000406c0


	//   ....[146]....
        /*22a4*/ 	.word	0x00040710


	//   ....[147]....
        /*22a8*/ 	.word	0x00040770


	//   ....[148]....
        /*22ac*/ 	.word	0x000407c0


	//   ....[149]....
        /*22b0*/ 	.word	0x00040860


	//   ....[150]....
        /*22b4*/ 	.word	0x000408b0


	//   ....[151]....
        /*22b8*/ 	.word	0x00040910


	//   ....[152]....
        /*22bc*/ 	.word	0x00040960


	//   ....[153]....
        /*22c0*/ 	.word	0x00040a40


	//   ....[154]....
        /*22c4*/ 	.word	0x00040a90


	//   ....[155]....
        /*22c8*/ 	.word	0x00040af0


	//   ....[156]....
        /*22cc*/ 	.word	0x00040b40


	//   ....[157]....
        /*22d0*/ 	.word	0x00040be0


	//   ....[158]....
        /*22d4*/ 	.word	0x00040c30


	//   ....[159]....
        /*22d8*/ 	.word	0x00040c90


	//   ....[160]....
        /*22dc*/ 	.word	0x00040ce0


	//   ....[161]....
        /*22e0*/ 	.word	0x00040e40


	//   ....[162]....
        /*22e4*/ 	.word	0x00040e90


	//   ....[163]....
        /*22e8*/ 	.word	0x00040ef0


	//   ....[164]....
        /*22ec*/ 	.word	0x00040f40


	//   ....[165]....
        /*22f0*/ 	.word	0x00040fe0


	//   ....[166]....
        /*22f4*/ 	.word	0x00041030


	//   ....[167]....
        /*22f8*/ 	.word	0x00041090


	//   ....[168]....
        /*22fc*/ 	.word	0x000410e0


	//   ....[169]....
        /*2300*/ 	.word	0x000411c0


	//   ....[170]....
        /*2304*/ 	.word	0x00041210


	//   ....[171]....
        /*2308*/ 	.word	0x00041270


	//   ....[172]....
        /*230c*/ 	.word	0x000412c0


	//   ....[173]....
        /*2310*/ 	.word	0x00041360


	//   ....[174]....
        /*2314*/ 	.word	0x000413b0


	//   ....[175]....
        /*2318*/ 	.word	0x00041410


	//   ....[176]....
        /*231c*/ 	.word	0x00041460


	//   ....[177]....
        /*2320*/ 	.word	0x00041580


	//   ....[178]....
        /*2324*/ 	.word	0x000415d0


	//   ....[179]....
        /*2328*/ 	.word	0x00041630


	//   ....[180]....
        /*232c*/ 	.word	0x00041680


	//   ....[181]....
        /*2330*/ 	.word	0x00041720


	//   ....[182]....
        /*2334*/ 	.word	0x00041770


	//   ....[183]....
        /*2338*/ 	.word	0x000417d0


	//   ....[184]....
        /*233c*/ 	.word	0x00041820


	//   ....[185]....
        /*2340*/ 	.word	0x00041900


	//   ....[186]....
        /*2344*/ 	.word	0x00041950


	//   ....[187]....
        /*2348*/ 	.word	0x000419b0


	//   ....[188]....
        /*234c*/ 	.word	0x00041a00


	//   ....[189]....
        /*2350*/ 	.word	0x00041aa0


	//   ....[190]....
        /*2354*/ 	.word	0x00041af0


	//   ....[191]....
        /*2358*/ 	.word	0x00041b50


	//   ....[192]....
        /*235c*/ 	.word	0x00041ba0


	//   ....[193]....
        /*2360*/ 	.word	0x00041d40


	//   ....[194]....
        /*2364*/ 	.word	0x00041d90


	//   ....[195]....
        /*2368*/ 	.word	0x00041df0


	//   ....[196]....
        /*236c*/ 	.word	0x00041e40


	//   ....[197]....
        /*2370*/ 	.word	0x00041ee0


	//   ....[198]....
        /*2374*/ 	.word	0x00041f30


	//   ....[199]....
        /*2378*/ 	.word	0x00041f90


	//   ....[200]....
        /*237c*/ 	.word	0x00041fe0


	//   ....[201]....
        /*2380*/ 	.word	0x000420c0


	//   ....[202]....
        /*2384*/ 	.word	0x00042110


	//   ....[203]....
        /*2388*/ 	.word	0x00042170


	//   ....[204]....
        /*238c*/ 	.word	0x000421c0


	//   ....[205]....
        /*2390*/ 	.word	0x00042260


	//   ....[206]....
        /*2394*/ 	.word	0x000422b0


	//   ....[207]....
        /*2398*/ 	.word	0x00042310


	//   ....[208]....
        /*239c*/ 	.word	0x00042360


	//   ....[209]....
        /*23a0*/ 	.word	0x00042480


	//   ....[210]....
        /*23a4*/ 	.word	0x000424d0


	//   ....[211]....
        /*23a8*/ 	.word	0x00042530


	//   ....[212]....
        /*23ac*/ 	.word	0x00042580


	//   ....[213]....
        /*23b0*/ 	.word	0x00042620


	//   ....[214]....
        /*23b4*/ 	.word	0x00042670


	//   ....[215]....
        /*23b8*/ 	.word	0x000426d0


	//   ....[216]....
        /*23bc*/ 	.word	0x00042720


	//   ....[217]....
        /*23c0*/ 	.word	0x00042800


	//   ....[218]....
        /*23c4*/ 	.word	0x00042850


	//   ....[219]....
        /*23c8*/ 	.word	0x000428b0


	//   ....[220]....
        /*23cc*/ 	.word	0x00042900


	//   ....[221]....
        /*23d0*/ 	.word	0x000429a0


	//   ....[222]....
        /*23d4*/ 	.word	0x000429f0


	//   ....[223]....
        /*23d8*/ 	.word	0x00042a50


	//   ....[224]....
        /*23dc*/ 	.word	0x00042aa0


	//   ....[225]....
        /*23e0*/ 	.word	0x00042c00


	//   ....[226]....
        /*23e4*/ 	.word	0x00042c50


	//   ....[227]....
        /*23e8*/ 	.word	0x00042cb0


	//   ....[228]....
        /*23ec*/ 	.word	0x00042d00


	//   ....[229]....
        /*23f0*/ 	.word	0x00042da0


	//   ....[230]....
        /*23f4*/ 	.word	0x00042df0


	//   ....[231]....
        /*23f8*/ 	.word	0x00042e50


	//   ....[232]....
        /*23fc*/ 	.word	0x00042ea0


	//   ....[233]....
        /*2400*/ 	.word	0x00042f80


	//   ....[234]....
        /*2404*/ 	.word	0x00042fd0


	//   ....[235]....
        /*2408*/ 	.word	0x00043030


	//   ....[236]....
        /*240c*/ 	.word	0x00043080


	//   ....[237]....
        /*2410*/ 	.word	0x00043120


	//   ....[238]....
        /*2414*/ 	.word	0x00043170


	//   ....[239]....
        /*2418*/ 	.word	0x000431d0


	//   ....[240]....
        /*241c*/ 	.word	0x00043220


	//   ....[241]....
        /*2420*/ 	.word	0x00043340


	//   ....[242]....
        /*2424*/ 	.word	0x00043390


	//   ....[243]....
        /*2428*/ 	.word	0x000433f0


	//   ....[244]....
        /*242c*/ 	.word	0x00043440


	//   ....[245]....
        /*2430*/ 	.word	0x000434e0


	//   ....[246]....
        /*2434*/ 	.word	0x00043530


	//   ....[247]....
        /*2438*/ 	.word	0x00043590


	//   ....[248]....
        /*243c*/ 	.word	0x000435e0


	//   ....[249]....
        /*2440*/ 	.word	0x000436c0


	//   ....[250]....
        /*2444*/ 	.word	0x00043710


	//   ....[251]....
        /*2448*/ 	.word	0x00043770


	//   ....[252]....
        /*244c*/ 	.word	0x000437c0


	//   ....[253]....
        /*2450*/ 	.word	0x00043860


	//   ....[254]....
        /*2454*/ 	.word	0x000438b0


	//   ....[255]....
        /*2458*/ 	.word	0x00043910


	//   ....[0]....
        /*245c*/ 	.word	0x00043960


	//   ....[1]....
        /*2460*/ 	.word	0x00043b80


	//   ....[2]....
        /*2464*/ 	.word	0x00043bd0


	//   ....[3]....
        /*2468*/ 	.word	0x00043c30


	//   ....[4]....
        /*246c*/ 	.word	0x00043c80


	//   ....[5]....
        /*2470*/ 	.word	0x00043d20


	//   ....[6]....
        /*2474*/ 	.word	0x00043d70


	//   ....[7]....
        /*2478*/ 	.word	0x00043dd0


	//   ....[8]....
        /*247c*/ 	.word	0x00043e20


	//   ....[9]....
        /*2480*/ 	.word	0x00043f00


	//   ....[10]....
        /*2484*/ 	.word	0x00043f50


	//   ....[11]....
        /*2488*/ 	.word	0x00043fb0


	//   ....[12]....
        /*248c*/ 	.word	0x00044000


	//   ....[13]....
        /*2490*/ 	.word	0x000440a0


	//   ....[14]....
        /*2494*/ 	.word	0x000440f0


	//   ....[15]....
        /*2498*/ 	.word	0x00044150


	//   ....[16]....
        /*249c*/ 	.word	0x000441a0


	//   ....[17]....
        /*24a0*/ 	.word	0x000442c0


	//   ....[18]....
        /*24a4*/ 	.word	0x00044310


	//   ....[19]....
        /*24a8*/ 	.word	0x00044370


	//   ....[20]....
        /*24ac*/ 	.word	0x000443c0


	//   ....[21]....
        /*24b0*/ 	.word	0x00044460


	//   ....[22]....
        /*24b4*/ 	.word	0x000444b0


	//   ....[23]....
        /*24b8*/ 	.word	0x00044510


	//   ....[24]....
        /*24bc*/ 	.word	0x00044560


	//   ....[25]....
        /*24c0*/ 	.word	0x00044640


	//   ....[26]....
        /*24c4*/ 	.word	0x00044690


	//   ....[27]....
        /*24c8*/ 	.word	0x000446f0


	//   ....[28]....
        /*24cc*/ 	.word	0x00044740


	//   ....[29]....
        /*24d0*/ 	.word	0x000447e0


	//   ....[30]....
        /*24d4*/ 	.word	0x00044830


	//   ....[31]....
        /*24d8*/ 	.word	0x00044890


	//   ....[32]....
        /*24dc*/ 	.word	0x000448e0


	//   ....[33]....
        /*24e0*/ 	.word	0x00044a40


	//   ....[34]....
        /*24e4*/ 	.word	0x00044a90


	//   ....[35]....
        /*24e8*/ 	.word	0x00044af0


	//   ....[36]....
        /*24ec*/ 	.word	0x00044b40


	//   ....[37]....
        /*24f0*/ 	.word	0x00044be0


	//   ....[38]....
        /*24f4*/ 	.word	0x00044c30


	//   ....[39]....
        /*24f8*/ 	.word	0x00044c90


	//   ....[40]....
        /*24fc*/ 	.word	0x00044ce0


	//   ....[41]....
        /*2500*/ 	.word	0x00044dc0


	//   ....[42]....
        /*2504*/ 	.word	0x00044e10


	//   ....[43]....
        /*2508*/ 	.word	0x00044e70


	//   ....[44]....
        /*250c*/ 	.word	0x00044ec0


	//   ....[45]....
        /*2510*/ 	.word	0x00044f60


	//   ....[46]....
        /*2514*/ 	.word	0x00044fb0


	//   ....[47]....
        /*2518*/ 	.word	0x00045010


	//   ....[48]....
        /*251c*/ 	.word	0x00045060


	//   ....[49]....
        /*2520*/ 	.word	0x00045180


	//   ....[50]....
        /*2524*/ 	.word	0x000451d0


	//   ....[51]....
        /*2528*/ 	.word	0x00045230


	//   ....[52]....
        /*252c*/ 	.word	0x00045280


	//   ....[53]....
        /*2530*/ 	.word	0x00045320


	//   ....[54]....
        /*2534*/ 	.word	0x00045370


	//   ....[55]....
        /*2538*/ 	.word	0x000453d0


	//   ....[56]....
        /*253c*/ 	.word	0x00045420


	//   ....[57]....
        /*2540*/ 	.word	0x00045500


	//   ....[58]....
        /*2544*/ 	.word	0x00045550


	//   ....[59]....
        /*2548*/ 	.word	0x000455b0


	//   ....[60]....
        /*254c*/ 	.word	0x00045600


	//   ....[61]....
        /*2550*/ 	.word	0x000456a0


	//   ....[62]....
        /*2554*/ 	.word	0x000456f0


	//   ....[63]....
        /*2558*/ 	.word	0x00045750


	//   ....[64]....
        /*255c*/ 	.word	0x000457a0


	//   ....[65]....
        /*2560*/ 	.word	0x00045940


	//   ....[66]....
        /*2564*/ 	.word	0x00045990


	//   ....[67]....
        /*2568*/ 	.word	0x000459f0


	//   ....[68]....
        /*256c*/ 	.word	0x00045a40


	//   ....[69]....
        /*2570*/ 	.word	0x00045ae0


	//   ....[70]....
        /*2574*/ 	.word	0x00045b30


	//   ....[71]....
        /*2578*/ 	.word	0x00045b90


	//   ....[72]....
        /*257c*/ 	.word	0x00045be0


	//   ....[73]....
        /*2580*/ 	.word	0x00045cc0


	//   ....[74]....
        /*2584*/ 	.word	0x00045d10


	//   ....[75]....
        /*2588*/ 	.word	0x00045d70


	//   ....[76]....
        /*258c*/ 	.word	0x00045dc0


	//   ....[77]....
        /*2590*/ 	.word	0x00045e60


	//   ....[78]....
        /*2594*/ 	.word	0x00045eb0


	//   ....[79]....
        /*2598*/ 	.word	0x00045f10


	//   ....[80]....
        /*259c*/ 	.word	0x00045f60


	//   ....[81]....
        /*25a0*/ 	.word	0x00046080


	//   ....[82]....
        /*25a4*/ 	.word	0x000460d0


	//   ....[83]....
        /*25a8*/ 	.word	0x00046130


	//   ....[84]....
        /*25ac*/ 	.word	0x00046180


	//   ....[85]....
        /*25b0*/ 	.word	0x00046220


	//   ....[86]....
        /*25b4*/ 	.word	0x00046270


	//   ....[87]....
        /*25b8*/ 	.word	0x000462d0


	//   ....[88]....
        /*25bc*/ 	.word	0x00046320


	//   ....[89]....
        /*25c0*/ 	.word	0x00046400


	//   ....[90]....
        /*25c4*/ 	.word	0x00046450


	//   ....[91]....
        /*25c8*/ 	.word	0x000464b0


	//   ....[92]....
        /*25cc*/ 	.word	0x00046500


	//   ....[93]....
        /*25d0*/ 	.word	0x000465a0


	//   ....[94]....
        /*25d4*/ 	.word	0x000465f0


	//   ....[95]....
        /*25d8*/ 	.word	0x00046650


	//   ....[96]....
        /*25dc*/ 	.word	0x000466a0


	//   ....[97]....
        /*25e0*/ 	.word	0x00046800


	//   ....[98]....
        /*25e4*/ 	.word	0x00046850


	//   ....[99]....
        /*25e8*/ 	.word	0x000468b0


	//   ....[100]....
        /*25ec*/ 	.word	0x00046900


	//   ....[101]....
        /*25f0*/ 	.word	0x000469a0


	//   ....[102]....
        /*25f4*/ 	.word	0x000469f0


	//   ....[103]....
        /*25f8*/ 	.word	0x00046a50


	//   ....[104]....
        /*25fc*/ 	.word	0x00046aa0


	//   ....[105]....
        /*2600*/ 	.word	0x00046b80


	//   ....[106]....
        /*2604*/ 	.word	0x00046bd0


	//   ....[107]....
        /*2608*/ 	.word	0x00046c30


	//   ....[108]....
        /*260c*/ 	.word	0x00046c80


	//   ....[109]....
        /*2610*/ 	.word	0x00046d20


	//   ....[110]....
        /*2614*/ 	.word	0x00046d70


	//   ....[111]....
        /*2618*/ 	.word	0x00046dd0


	//   ....[112]....
        /*261c*/ 	.word	0x00046e20


	//   ....[113]....
        /*2620*/ 	.word	0x00046f40


	//   ....[114]....
        /*2624*/ 	.word	0x00046f90


	//   ....[115]....
        /*2628*/ 	.word	0x00046ff0


	//   ....[116]....
        /*262c*/ 	.word	0x00047040


	//   ....[117]....
        /*2630*/ 	.word	0x000470e0


	//   ....[118]....
        /*2634*/ 	.word	0x00047130


	//   ....[119]....
        /*2638*/ 	.word	0x00047190


	//   ....[120]....
        /*263c*/ 	.word	0x000471e0


	//   ....[121]....
        /*2640*/ 	.word	0x000472c0


	//   ....[122]....
        /*2644*/ 	.word	0x00047310


	//   ....[123]....
        /*2648*/ 	.word	0x00047370


	//   ....[124]....
        /*264c*/ 	.word	0x000473c0


	//   ....[125]....
        /*2650*/ 	.word	0x00047460


	//   ....[126]....
        /*2654*/ 	.word	0x000474b0


	//   ....[127]....
        /*2658*/ 	.word	0x00047510


	//   ....[128]....
        /*265c*/ 	.word	0x00047560


	//   ....[129]....
        /*2660*/ 	.word	0x00047740


	//   ....[130]....
        /*2664*/ 	.word	0x00047790


	//   ....[131]....
        /*2668*/ 	.word	0x000477f0


	//   ....[132]....
        /*266c*/ 	.word	0x00047840


	//   ....[133]....
        /*2670*/ 	.word	0x000478e0


	//   ....[134]....
        /*2674*/ 	.word	0x00047930


	//   ....[135]....
        /*2678*/ 	.word	0x00047990


	//   ....[136]....
        /*267c*/ 	.word	0x000479e0


	//   ....[137]....
        /*2680*/ 	.word	0x00047ac0


	//   ....[138]....
        /*2684*/ 	.word	0x00047b10


	//   ....[139]....
        /*2688*/ 	.word	0x00047b70


	//   ....[140]....
        /*268c*/ 	.word	0x00047bc0


	//   ....[141]....
        /*2690*/ 	.word	0x00047c60


	//   ....[142]....
        /*2694*/ 	.word	0x00047cb0


	//   ....[143]....
        /*2698*/ 	.word	0x00047d10


	//   ....[144]....
        /*269c*/ 	.word	0x00047d60


	//   ....[145]....
        /*26a0*/ 	.word	0x00047e80


	//   ....[146]....
        /*26a4*/ 	.word	0x00047ed0


	//   ....[147]....
        /*26a8*/ 	.word	0x00047f30


	//   ....[148]....
        /*26ac*/ 	.word	0x00047f80


	//   ....[149]....
        /*26b0*/ 	.word	0x00048020


	//   ....[150]....
        /*26b4*/ 	.word	0x00048070


	//   ....[151]....
        /*26b8*/ 	.word	0x000480d0


	//   ....[152]....
        /*26bc*/ 	.word	0x00048120


	//   ....[153]....
        /*26c0*/ 	.word	0x00048200


	//   ....[154]....
        /*26c4*/ 	.word	0x00048250


	//   ....[155]....
        /*26c8*/ 	.word	0x000482b0


	//   ....[156]....
        /*26cc*/ 	.word	0x00048300


	//   ....[157]....
        /*26d0*/ 	.word	0x000483a0


	//   ....[158]....
        /*26d4*/ 	.word	0x000483f0


	//   ....[159]....
        /*26d8*/ 	.word	0x00048450


	//   ....[160]....
        /*26dc*/ 	.word	0x000484a0


	//   ....[161]....
        /*26e0*/ 	.word	0x00048600


	//   ....[162]....
        /*26e4*/ 	.word	0x00048650


	//   ....[163]....
        /*26e8*/ 	.word	0x000486b0


	//   ....[164]....
        /*26ec*/ 	.word	0x00048700


	//   ....[165]....
        /*26f0*/ 	.word	0x000487a0


	//   ....[166]....
        /*26f4*/ 	.word	0x000487f0


	//   ....[167]....
        /*26f8*/ 	.word	0x00048850


	//   ....[168]....
        /*26fc*/ 	.word	0x000488a0


	//   ....[169]....
        /*2700*/ 	.word	0x00048980


	//   ....[170]....
        /*2704*/ 	.word	0x000489d0


	//   ....[171]....
        /*2708*/ 	.word	0x00048a30


	//   ....[172]....
        /*270c*/ 	.word	0x00048a80


	//   ....[173]....
        /*2710*/ 	.word	0x00048b20


	//   ....[174]....
        /*2714*/ 	.word	0x00048b70


	//   ....[175]....
        /*2718*/ 	.word	0x00048bd0


	//   ....[176]....
        /*271c*/ 	.word	0x00048c20


	//   ....[177]....
        /*2720*/ 	.word	0x00048d40


	//   ....[178]....
        /*2724*/ 	.word	0x00048d90


	//   ....[179]....
        /*2728*/ 	.word	0x00048df0


	//   ....[180]....
        /*272c*/ 	.word	0x00048e40


	//   ....[181]....
        /*2730*/ 	.word	0x00048ee0


	//   ....[182]....
        /*2734*/ 	.word	0x00048f30


	//   ....[183]....
        /*2738*/ 	.word	0x00048f90


	//   ....[184]....
        /*273c*/ 	.word	0x00048fe0


	//   ....[185]....
        /*2740*/ 	.word	0x000490c0


	//   ....[186]....
        /*2744*/ 	.word	0x00049110


	//   ....[187]....
        /*2748*/ 	.word	0x00049170


	//   ....[188]....
        /*274c*/ 	.word	0x000491c0


	//   ....[189]....
        /*2750*/ 	.word	0x00049260


	//   ....[190]....
        /*2754*/ 	.word	0x000492b0


	//   ....[191]....
        /*2758*/ 	.word	0x00049310


	//   ....[192]....
        /*275c*/ 	.word	0x00049360


	//   ....[193]....
        /*2760*/ 	.word	0x00049500


	//   ....[194]....
        /*2764*/ 	.word	0x00049550


	//   ....[195]....
        /*2768*/ 	.word	0x000495b0


	//   ....[196]....
        /*276c*/ 	.word	0x00049600


	//   ....[197]....
        /*2770*/ 	.word	0x000496a0


	//   ....[198]....
        /*2774*/ 	.word	0x000496f0


	//   ....[199]....
        /*2778*/ 	.word	0x00049750


	//   ....[200]....
        /*277c*/ 	.word	0x000497a0


	//   ....[201]....
        /*2780*/ 	.word	0x00049880


	//   ....[202]....
        /*2784*/ 	.word	0x000498d0


	//   ....[203]....
        /*2788*/ 	.word	0x00049930


	//   ....[204]....
        /*278c*/ 	.word	0x00049980


	//   ....[205]....
        /*2790*/ 	.word	0x00049a20


	//   ....[206]....
        /*2794*/ 	.word	0x00049a70


	//   ....[207]....
        /*2798*/ 	.word	0x00049ad0


	//   ....[208]....
        /*279c*/ 	.word	0x00049b20


	//   ....[209]....
        /*27a0*/ 	.word	0x00049c40


	//   ....[210]....
        /*27a4*/ 	.word	0x00049c90


	//   ....[211]....
        /*27a8*/ 	.word	0x00049cf0


	//   ....[212]....
        /*27ac*/ 	.word	0x00049d40


	//   ....[213]....
        /*27b0*/ 	.word	0x00049de0


	//   ....[214]....
        /*27b4*/ 	.word	0x00049e30


	//   ....[215]....
        /*27b8*/ 	.word	0x00049e90


	//   ....[216]....
        /*27bc*/ 	.word	0x00049ee0


	//   ....[217]....
        /*27c0*/ 	.word	0x00049fc0


	//   ....[218]....
        /*27c4*/ 	.word	0x0004a010


	//   ....[219]....
        /*27c8*/ 	.word	0x0004a070


	//   ....[220]....
        /*27cc*/ 	.word	0x0004a0c0


	//   ....[221]....
        /*27d0*/ 	.word	0x0004a160


	//   ....[222]....
        /*27d4*/ 	.word	0x0004a1b0


	//   ....[223]....
        /*27d8*/ 	.word	0x0004a210


	//   ....[224]....
        /*27dc*/ 	.word	0x0004a260


	//   ....[225]....
        /*27e0*/ 	.word	0x0004a3c0


	//   ....[226]....
        /*27e4*/ 	.word	0x0004a410


	//   ....[227]....
        /*27e8*/ 	.word	0x0004a470


	//   ....[228]....
        /*27ec*/ 	.word	0x0004a4c0


	//   ....[229]....
        /*27f0*/ 	.word	0x0004a560


	//   ....[230]....
        /*27f4*/ 	.word	0x0004a5b0


	//   ....[231]....
        /*27f8*/ 	.word	0x0004a610


	//   ....[232]....
        /*27fc*/ 	.word	0x0004a660


	//   ....[233]....
        /*2800*/ 	.word	0x0004a740


	//   ....[234]....
        /*2804*/ 	.word	0x0004a790


	//   ....[235]....
        /*2808*/ 	.word	0x0004a7f0


	//   ....[236]....
        /*280c*/ 	.word	0x0004a840


	//   ....[237]....
        /*2810*/ 	.word	0x0004a8e0


	//   ....[238]....
        /*2814*/ 	.word	0x0004a930


	//   ....[239]....
        /*2818*/ 	.word	0x0004a990


	//   ....[240]....
        /*281c*/ 	.word	0x0004a9e0


	//   ....[241]....
        /*2820*/ 	.word	0x0004ab00


	//   ....[242]....
        /*2824*/ 	.word	0x0004ab50


	//   ....[243]....
        /*2828*/ 	.word	0x0004abb0


	//   ....[244]....
        /*282c*/ 	.word	0x0004ac00


	//   ....[245]....
        /*2830*/ 	.word	0x0004aca0


	//   ....[246]....
        /*2834*/ 	.word	0x0004acf0


	//   ....[247]....
        /*2838*/ 	.word	0x0004ad50


	//   ....[248]....
        /*283c*/ 	.word	0x0004ada0


	//   ....[249]....
        /*2840*/ 	.word	0x0004ae80


	//   ....[250]....
        /*2844*/ 	.word	0x0004aed0


	//   ....[251]....
        /*2848*/ 	.word	0x0004af30


	//   ....[252]....
        /*284c*/ 	.word	0x0004af80


	//   ....[253]....
        /*2850*/ 	.word	0x0004b020


	//   ....[254]....
        /*2854*/ 	.word	0x0004b070


	//   ....[255]....
        /*2858*/ 	.word	0x0004b0d0


	//   ....[0]....
        /*285c*/ 	.word	0x0004b120


	//   ....[1]....
        /*2860*/ 	.word	0x0004b380


	//   ....[2]....
        /*2864*/ 	.word	0x0004b3d0


	//   ....[3]....
        /*2868*/ 	.word	0x0004b430


	//   ....[4]....
        /*286c*/ 	.word	0x0004b480


	//   ....[5]....
        /*2870*/ 	.word	0x0004b520


	//   ....[6]....
        /*2874*/ 	.word	0x0004b570


	//   ....[7]....
        /*2878*/ 	.word	0x0004b5d0


	//   ....[8]....
        /*287c*/ 	.word	0x0004b620


	//   ....[9]....
        /*2880*/ 	.word	0x0004b700


	//   ....[10]....
        /*2884*/ 	.word	0x0004b750


	//   ....[11]....
        /*2888*/ 	.word	0x0004b7b0


	//   ....[12]....
        /*288c*/ 	.word	0x0004b800


	//   ....[13]....
        /*2890*/ 	.word	0x0004b8a0


	//   ....[14]....
        /*2894*/ 	.word	0x0004b8f0


	//   ....[15]....
        /*2898*/ 	.word	0x0004b950


	//   ....[16]....
        /*289c*/ 	.word	0x0004b9a0


	//   ....[17]....
        /*28a0*/ 	.word	0x0004bac0


	//   ....[18]....
        /*28a4*/ 	.word	0x0004bb10


	//   ....[19]....
        /*28a8*/ 	.word	0x0004bb70


	//   ....[20]....
        /*28ac*/ 	.word	0x0004bbc0


	//   ....[21]....
        /*28b0*/ 	.word	0x0004bc60


	//   ....[22]....
        /*28b4*/ 	.word	0x0004bcb0


	//   ....[23]....
        /*28b8*/ 	.word	0x0004bd10


	//   ....[24]....
        /*28bc*/ 	.word	0x0004bd60


	//   ....[25]....
        /*28c0*/ 	.word	0x0004be40


	//   ....[26]....
        /*28c4*/ 	.word	0x0004be90


	//   ....[27]....
        /*28c8*/ 	.word	0x0004bef0


	//   ....[28]....
        /*28cc*/ 	.word	0x0004bf40


	//   ....[29]....
        /*28d0*/ 	.word	0x0004bfe0


	//   ....[30]....
        /*28d4*/ 	.word	0x0004c030


	//   ....[31]....
        /*28d8*/ 	.word	0x0004c090


	//   ....[32]....
        /*28dc*/ 	.word	0x0004c0e0


	//   ....[33]....
        /*28e0*/ 	.word	0x0004c240


	//   ....[34]....
        /*28e4*/ 	.word	0x0004c290


	//   ....[35]....
        /*28e8*/ 	.word	0x0004c2f0


	//   ....[36]....
        /*28ec*/ 	.word	0x0004c340


	//   ....[37]....
        /*28f0*/ 	.word	0x0004c3e0


	//   ....[38]....
        /*28f4*/ 	.word	0x0004c430


	//   ....[39]....
        /*28f8*/ 	.word	0x0004c490


	//   ....[40]....
        /*28fc*/ 	.word	0x0004c4e0


	//   ....[41]....
        /*2900*/ 	.word	0x0004c5c0


	//   ....[42]....
        /*2904*/ 	.word	0x0004c610


	//   ....[43]....
        /*2908*/ 	.word	0x0004c670


	//   ....[44]....
        /*290c*/ 	.word	0x0004c6c0


	//   ....[45]....
        /*2910*/ 	.word	0x0004c760


	//   ....[46]....
        /*2914*/ 	.word	0x0004c7b0


	//   ....[47]....
        /*2918*/ 	.word	0x0004c810


	//   ....[48]....
        /*291c*/ 	.word	0x0004c860


	//   ....[49]....
        /*2920*/ 	.word	0x0004c980


	//   ....[50]....
        /*2924*/ 	.word	0x0004c9d0


	//   ....[51]....
        /*2928*/ 	.word	0x0004ca30


	//   ....[52]....
        /*292c*/ 	.word	0x0004ca80


	//   ....[53]....
        /*2930*/ 	.word	0x0004cb20


	//   ....[54]....
        /*2934*/ 	.word	0x0004cb70


	//   ....[55]....
        /*2938*/ 	.word	0x0004cbd0


	//   ....[56]....
        /*293c*/ 	.word	0x0004cc20


	//   ....[57]....
        /*2940*/ 	.word	0x0004cd00


	//   ....[58]....
        /*2944*/ 	.word	0x0004cd50


	//   ....[59]....
        /*2948*/ 	.word	0x0004cdb0


	//   ....[60]....
        /*294c*/ 	.word	0x0004ce00


	//   ....[61]....
        /*2950*/ 	.word	0x0004cea0


	//   ....[62]....
        /*2954*/ 	.word	0x0004cef0


	//   ....[63]....
        /*2958*/ 	.word	0x0004cf50


	//   ....[64]....
        /*295c*/ 	.word	0x0004cfa0


	//   ....[65]....
        /*2960*/ 	.word	0x0004d140


	//   ....[66]....
        /*2964*/ 	.word	0x0004d190


	//   ....[67]....
        /*2968*/ 	.word	0x0004d1f0


	//   ....[68]....
        /*296c*/ 	.word	0x0004d240


	//   ....[69]....
        /*2970*/ 	.word	0x0004d2e0


	//   ....[70]....
        /*2974*/ 	.word	0x0004d330


	//   ....[71]....
        /*2978*/ 	.word	0x0004d390


	//   ....[72]....
        /*297c*/ 	.word	0x0004d3e0


	//   ....[73]....
        /*2980*/ 	.word	0x0004d4c0


	//   ....[74]....
        /*2984*/ 	.word	0x0004d510


	//   ....[75]....
        /*2988*/ 	.word	0x0004d570


	//   ....[76]....
        /*298c*/ 	.word	0x0004d5c0


	//   ....[77]....
        /*2990*/ 	.word	0x0004d660


	//   ....[78]....
        /*2994*/ 	.word	0x0004d6b0


	//   ....[79]....
        /*2998*/ 	.word	0x0004d710


	//   ....[80]....
        /*299c*/ 	.word	0x0004d760


	//   ....[81]....
        /*29a0*/ 	.word	0x0004d880


	//   ....[82]....
        /*29a4*/ 	.word	0x0004d8d0


	//   ....[83]....
        /*29a8*/ 	.word	0x0004d930


	//   ....[84]....
        /*29ac*/ 	.word	0x0004d980


	//   ....[85]....
        /*29b0*/ 	.word	0x0004da20


	//   ....[86]....
        /*29b4*/ 	.word	0x0004da70


	//   ....[87]....
        /*29b8*/ 	.word	0x0004dad0


	//   ....[88]....
        /*29bc*/ 	.word	0x0004db20


	//   ....[89]....
        /*29c0*/ 	.word	0x0004dc00


	//   ....[90]....
        /*29c4*/ 	.word	0x0004dc50


	//   ....[91]....
        /*29c8*/ 	.word	0x0004dcb0


	//   ....[92]....
        /*29cc*/ 	.word	0x0004dd00


	//   ....[93]....
        /*29d0*/ 	.word	0x0004dda0


	//   ....[94]....
        /*29d4*/ 	.word	0x0004ddf0


	//   ....[95]....
        /*29d8*/ 	.word	0x0004de50


	//   ....[96]....
        /*29dc*/ 	.word	0x0004dea0


	//   ....[97]....
        /*29e0*/ 	.word	0x0004e000


	//   ....[98]....
        /*29e4*/ 	.word	0x0004e050


	//   ....[99]....
        /*29e8*/ 	.word	0x0004e0b0


	//   ....[100]....
        /*29ec*/ 	.word	0x0004e100


	//   ....[101]....
        /*29f0*/ 	.word	0x0004e1a0


	//   ....[102]....
        /*29f4*/ 	.word	0x0004e1f0


	//   ....[103]....
        /*29f8*/ 	.word	0x0004e250


	//   ....[104]....
        /*29fc*/ 	.word	0x0004e2a0


	//   ....[105]....
        /*2a00*/ 	.word	0x0004e380


	//   ....[106]....
        /*2a04*/ 	.word	0x0004e3d0


	//   ....[107]....
        /*2a08*/ 	.word	0x0004e430


	//   ....[108]....
        /*2a0c*/ 	.word	0x0004e480


	//   ....[109]....
        /*2a10*/ 	.word	0x0004e520


	//   ....[110]....
        /*2a14*/ 	.word	0x0004e570


	//   ....[111]....
        /*2a18*/ 	.word	0x0004e5d0


	//   ....[112]....
        /*2a1c*/ 	.word	0x0004e620


	//   ....[113]....
        /*2a20*/ 	.word	0x0004e740


	//   ....[114]....
        /*2a24*/ 	.word	0x0004e790


	//   ....[115]....
        /*2a28*/ 	.word	0x0004e7f0


	//   ....[116]....
        /*2a2c*/ 	.word	0x0004e840


	//   ....[117]....
        /*2a30*/ 	.word	0x0004e8e0


	//   ....[118]....
        /*2a34*/ 	.word	0x0004e930


	//   ....[119]....
        /*2a38*/ 	.word	0x0004e990


	//   ....[120]....
        /*2a3c*/ 	.word	0x0004e9e0


	//   ....[121]....
        /*2a40*/ 	.word	0x0004eac0


	//   ....[122]....
        /*2a44*/ 	.word	0x0004eb10


	//   ....[123]....
        /*2a48*/ 	.word	0x0004eb70


	//   ....[124]....
        /*2a4c*/ 	.word	0x0004ebc0


	//   ....[125]....
        /*2a50*/ 	.word	0x0004ec60


	//   ....[126]....
        /*2a54*/ 	.word	0x0004ecb0


	//   ....[127]....
        /*2a58*/ 	.word	0x0004ed10


	//   ....[128]....
        /*2a5c*/ 	.word	0x0004ed60


	//   ....[129]....
        /*2a60*/ 	.word	0x0004ef40


	//   ....[130]....
        /*2a64*/ 	.word	0x0004ef90


	//   ....[131]....
        /*2a68*/ 	.word	0x0004eff0


	//   ....[132]....
        /*2a6c*/ 	.word	0x0004f040


	//   ....[133]....
        /*2a70*/ 	.word	0x0004f0e0


	//   ....[134]....
        /*2a74*/ 	.word	0x0004f130


	//   ....[135]....
        /*2a78*/ 	.word	0x0004f190


	//   ....[136]....
        /*2a7c*/ 	.word	0x0004f1e0


	//   ....[137]....
        /*2a80*/ 	.word	0x0004f2c0


	//   ....[138]....
        /*2a84*/ 	.word	0x0004f310


	//   ....[139]....
        /*2a88*/ 	.word	0x0004f370


	//   ....[140]....
        /*2a8c*/ 	.word	0x0004f3c0


	//   ....[141]....
        /*2a90*/ 	.word	0x0004f460


	//   ....[142]....
        /*2a94*/ 	.word	0x0004f4b0


	//   ....[143]....
        /*2a98*/ 	.word	0x0004f510


	//   ....[144]....
        /*2a9c*/ 	.word	0x0004f560


	//   ....[145]....
        /*2aa0*/ 	.word	0x0004f680


	//   ....[146]....
        /*2aa4*/ 	.word	0x0004f6d0


	//   ....[147]....
        /*2aa8*/ 	.word	0x0004f730


	//   ....[148]....
        /*2aac*/ 	.word	0x0004f780


	//   ....[149]....
        /*2ab0*/ 	.word	0x0004f820


	//   ....[150]....
        /*2ab4*/ 	.word	0x0004f870


	//   ....[151]....
        /*2ab8*/ 	.word	0x0004f8d0


	//   ....[152]....
        /*2abc*/ 	.word	0x0004f920


	//   ....[153]....
        /*2ac0*/ 	.word	0x0004fa00


	//   ....[154]....
        /*2ac4*/ 	.word	0x0004fa50


	//   ....[155]....
        /*2ac8*/ 	.word	0x0004fab0


	//   ....[156]....
        /*2acc*/ 	.word	0x0004fb00


	//   ....[157]....
        /*2ad0*/ 	.word	0x0004fba0


	//   ....[158]....
        /*2ad4*/ 	.word	0x0004fbf0


	//   ....[159]....
        /*2ad8*/ 	.word	0x0004fc50


	//   ....[160]....
        /*2adc*/ 	.word	0x0004fca0


	//   ....[161]....
        /*2ae0*/ 	.word	0x0004fe00


	//   ....[162]....
        /*2ae4*/ 	.word	0x0004fe50


	//   ....[163]....
        /*2ae8*/ 	.word	0x0004feb0


	//   ....[164]....
        /*2aec*/ 	.word	0x0004ff00


	//   ....[165]....
        /*2af0*/ 	.word	0x0004ffa0


	//   ....[166]....
        /*2af4*/ 	.word	0x0004fff0


	//   ....[167]....
        /*2af8*/ 	.word	0x00050050


	//   ....[168]....
        /*2afc*/ 	.word	0x000500a0


	//   ....[169]....
        /*2b00*/ 	.word	0x00050180


	//   ....[170]....
        /*2b04*/ 	.word	0x000501d0


	//   ....[171]....
        /*2b08*/ 	.word	0x00050230


	//   ....[172]....
        /*2b0c*/ 	.word	0x00050280


	//   ....[173]....
        /*2b10*/ 	.word	0x00050320


	//   ....[174]....
        /*2b14*/ 	.word	0x00050370


	//   ....[175]....
        /*2b18*/ 	.word	0x000503d0


	//   ....[176]....
        /*2b1c*/ 	.word	0x00050420


	//   ....[177]....
        /*2b20*/ 	.word	0x00050540


	//   ....[178]....
        /*2b24*/ 	.word	0x00050590


	//   ....[179]....
        /*2b28*/ 	.word	0x000505f0


	//   ....[180]....
        /*2b2c*/ 	.word	0x00050640


	//   ....[181]....
        /*2b30*/ 	.word	0x000506e0


	//   ....[182]....
        /*2b34*/ 	.word	0x00050730


	//   ....[183]....
        /*2b38*/ 	.word	0x00050790


	//   ....[184]....
        /*2b3c*/ 	.word	0x000507e0


	//   ....[185]....
        /*2b40*/ 	.word	0x000508c0


	//   ....[186]....
        /*2b44*/ 	.word	0x00050910


	//   ....[187]....
        /*2b48*/ 	.word	0x00050970


	//   ....[188]....
        /*2b4c*/ 	.word	0x000509c0


	//   ....[189]....
        /*2b50*/ 	.word	0x00050a60


	//   ....[190]....
        /*2b54*/ 	.word	0x00050ab0


	//   ....[191]....
        /*2b58*/ 	.word	0x00050b10


	//   ....[192]....
        /*2b5c*/ 	.word	0x00050b60


	//   ....[193]....
        /*2b60*/ 	.word	0x00050d00


	//   ....[194]....
        /*2b64*/ 	.word	0x00050d50


	//   ....[195]....
        /*2b68*/ 	.word	0x00050db0


	//   ....[196]....
        /*2b6c*/ 	.word	0x00050e00


	//   ....[197]....
        /*2b70*/ 	.word	0x00050ea0


	//   ....[198]....
        /*2b74*/ 	.word	0x00050ef0


	//   ....[199]....
        /*2b78*/ 	.word	0x00050f50


	//   ....[200]....
        /*2b7c*/ 	.word	0x00050fa0


	//   ....[201]....
        /*2b80*/ 	.word	0x00051080


	//   ....[202]....
        /*2b84*/ 	.word	0x000510d0


	//   ....[203]....
        /*2b88*/ 	.word	0x00051130


	//   ....[204]....
        /*2b8c*/ 	.word	0x00051180


	//   ....[205]....
        /*2b90*/ 	.word	0x00051220


	//   ....[206]....
        /*2b94*/ 	.word	0x00051270


	//   ....[207]....
        /*2b98*/ 	.word	0x000512d0


	//   ....[208]....
        /*2b9c*/ 	.word	0x00051320


	//   ....[209]....
        /*2ba0*/ 	.word	0x00051440


	//   ....[210]....
        /*2ba4*/ 	.word	0x00051490


	//   ....[211]....
        /*2ba8*/ 	.word	0x000514f0


	//   ....[212]....
        /*2bac*/ 	.word	0x00051540


	//   ....[213]....
        /*2bb0*/ 	.word	0x000515e0


	//   ....[214]....
        /*2bb4*/ 	.word	0x00051630


	//   ....[215]....
        /*2bb8*/ 	.word	0x00051690


	//   ....[216]....
        /*2bbc*/ 	.word	0x000516e0


	//   ....[217]....
        /*2bc0*/ 	.word	0x000517c0


	//   ....[218]....
        /*2bc4*/ 	.word	0x00051810


	//   ....[219]....
        /*2bc8*/ 	.word	0x00051870


	//   ....[220]....
        /*2bcc*/ 	.word	0x000518c0


	//   ....[221]....
        /*2bd0*/ 	.word	0x00051960


	//   ....[222]....
        /*2bd4*/ 	.word	0x000519b0


	//   ....[223]....
        /*2bd8*/ 	.word	0x00051a10


	//   ....[224]....
        /*2bdc*/ 	.word	0x00051a60


	//   ....[225]....
        /*2be0*/ 	.word	0x00051bc0


	//   ....[226]....
        /*2be4*/ 	.word	0x00051c10


	//   ....[227]....
        /*2be8*/ 	.word	0x00051c70


	//   ....[228]....
        /*2bec*/ 	.word	0x00051cc0


	//   ....[229]....
        /*2bf0*/ 	.word	0x00051d60


	//   ....[230]....
        /*2bf4*/ 	.word	0x00051db0


	//   ....[231]....
        /*2bf8*/ 	.word	0x00051e10


	//   ....[232]....
        /*2bfc*/ 	.word	0x00051e60


	//   ....[233]....
        /*2c00*/ 	.word	0x00051f40


	//   ....[234]....
        /*2c04*/ 	.word	0x00051f90


	//   ....[235]....
        /*2c08*/ 	.word	0x00051ff0


	//   ....[236]....
        /*2c0c*/ 	.word	0x00052040


	//   ....[237]....
        /*2c10*/ 	.word	0x000520e0


	//   ....[238]....
        /*2c14*/ 	.word	0x00052130


	//   ....[239]....
        /*2c18*/ 	.word	0x00052190


	//   ....[240]....
        /*2c1c*/ 	.word	0x000521e0


	//   ....[241]....
        /*2c20*/ 	.word	0x00052300


	//   ....[242]....
        /*2c24*/ 	.word	0x00052350


	//   ....[243]....
        /*2c28*/ 	.word	0x000523b0


	//   ....[244]....
        /*2c2c*/ 	.word	0x00052400


	//   ....[245]....
        /*2c30*/ 	.word	0x000524a0


	//   ....[246]....
        /*2c34*/ 	.word	0x000524f0


	//   ....[247]....
        /*2c38*/ 	.word	0x00052550


	//   ....[248]....
        /*2c3c*/ 	.word	0x000525a0


	//   ....[249]....
        /*2c40*/ 	.word	0x00052680


	//   ....[250]....
        /*2c44*/ 	.word	0x000526d0


	//   ....[251]....
        /*2c48*/ 	.word	0x00052730


	//   ....[252]....
        /*2c4c*/ 	.word	0x00052780


	//   ....[253]....
        /*2c50*/ 	.word	0x00052820


	//   ....[254]....
        /*2c54*/ 	.word	0x00052870


	//   ....[255]....
        /*2c58*/ 	.word	0x000528d0


	//   ....[0]....
        /*2c5c*/ 	.word	0x00052920


	//   ....[1]....
        /*2c60*/ 	.word	0x00052b40


	//   ....[2]....
        /*2c64*/ 	.word	0x00052b90


	//   ....[3]....
        /*2c68*/ 	.word	0x00052bf0


	//   ....[4]....
        /*2c6c*/ 	.word	0x00052c40


	//   ....[5]....
        /*2c70*/ 	.word	0x00052ce0


	//   ....[6]....
        /*2c74*/ 	.word	0x00052d30


	//   ....[7]....
        /*2c78*/ 	.word	0x00052d90


	//   ....[8]....
        /*2c7c*/ 	.word	0x00052de0


	//   ....[9]....
        /*2c80*/ 	.word	0x00052ec0


	//   ....[10]....
        /*2c84*/ 	.word	0x00052f10


	//   ....[11]....
        /*2c88*/ 	.word	0x00052f70


	//   ....[12]....
        /*2c8c*/ 	.word	0x00052fc0


	//   ....[13]....
        /*2c90*/ 	.word	0x00053060


	//   ....[14]....
        /*2c94*/ 	.word	0x000530b0


	//   ....[15]....
        /*2c98*/ 	.word	0x00053110


	//   ....[16]....
        /*2c9c*/ 	.word	0x00053160


	//   ....[17]....
        /*2ca0*/ 	.word	0x00053280


	//   ....[18]....
        /*2ca4*/ 	.word	0x000532d0


	//   ....[19]....
        /*2ca8*/ 	.word	0x00053330


	//   ....[20]....
        /*2cac*/ 	.word	0x00053380


	//   ....[21]....
        /*2cb0*/ 	.word	0x00053420


	//   ....[22]....
        /*2cb4*/ 	.word	0x00053470


	//   ....[23]....
        /*2cb8*/ 	.word	0x000534d0


	//   ....[24]....
        /*2cbc*/ 	.word	0x00053520


	//   ....[25]....
        /*2cc0*/ 	.word	0x00053600


	//   ....[26]....
        /*2cc4*/ 	.word	0x00053650


	//   ....[27]....
        /*2cc8*/ 	.word	0x000536b0


	//   ....[28]....
        /*2ccc*/ 	.word	0x00053700


	//   ....[29]....
        /*2cd0*/ 	.word	0x000537a0


	//   ....[30]....
        /*2cd4*/ 	.word	0x000537f0


	//   ....[31]....
        /*2cd8*/ 	.word	0x00053850


	//   ....[32]....
        /*2cdc*/ 	.word	0x000538a0


	//   ....[33]....
        /*2ce0*/ 	.word	0x00053a00


	//   ....[34]....
        /*2ce4*/ 	.word	0x00053a50


	//   ....[35]....
        /*2ce8*/ 	.word	0x00053ab0


	//   ....[36]....
        /*2cec*/ 	.word	0x00053b00


	//   ....[37]....
        /*2cf0*/ 	.word	0x00053ba0


	//   ....[38]....
        /*2cf4*/ 	.word	0x00053bf0


	//   ....[39]....
        /*2cf8*/ 	.word	0x00053c50


	//   ....[40]....
        /*2cfc*/ 	.word	0x00053ca0


	//   ....[41]....
        /*2d00*/ 	.word	0x00053d80


	//   ....[42]....
        /*2d04*/ 	.word	0x00053dd0


	//   ....[43]....
        /*2d08*/ 	.word	0x00053e30


	//   ....[44]....
        /*2d0c*/ 	.word	0x00053e80


	//   ....[45]....
        /*2d10*/ 	.word	0x00053f20


	//   ....[46]....
        /*2d14*/ 	.word	0x00053f70


	//   ....[47]....
        /*2d18*/ 	.word	0x00053fd0


	//   ....[48]....
        /*2d1c*/ 	.word	0x00054020


	//   ....[49]....
        /*2d20*/ 	.word	0x00054140


	//   ....[50]....
        /*2d24*/ 	.word	0x00054190


	//   ....[51]....
        /*2d28*/ 	.word	0x000541f0


	//   ....[52]....
        /*2d2c*/ 	.word	0x00054240


	//   ....[53]....
        /*2d30*/ 	.word	0x000542e0


	//   ....[54]....
        /*2d34*/ 	.word	0x00054330


	//   ....[55]....
        /*2d38*/ 	.word	0x00054390


	//   ....[56]....
        /*2d3c*/ 	.word	0x000543e0


	//   ....[57]....
        /*2d40*/ 	.word	0x000544c0


	//   ....[58]....
        /*2d44*/ 	.word	0x00054510


	//   ....[59]....
        /*2d48*/ 	.word	0x00054570


	//   ....[60]....
        /*2d4c*/ 	.word	0x000545c0


	//   ....[61]....
        /*2d50*/ 	.word	0x00054660


	//   ....[62]....
        /*2d54*/ 	.word	0x000546b0


	//   ....[63]....
        /*2d58*/ 	.word	0x00054710


	//   ....[64]....
        /*2d5c*/ 	.word	0x00054760


	//   ....[65]....
        /*2d60*/ 	.word	0x00054900


	//   ....[66]....
        /*2d64*/ 	.word	0x00054950


	//   ....[67]....
        /*2d68*/ 	.word	0x000549b0


	//   ....[68]....
        /*2d6c*/ 	.word	0x00054a00


	//   ....[69]....
        /*2d70*/ 	.word	0x00054aa0


	//   ....[70]....
        /*2d74*/ 	.word	0x00054af0


	//   ....[71]....
        /*2d78*/ 	.word	0x00054b50


	//   ....[72]....
        /*2d7c*/ 	.word	0x00054ba0


	//   ....[73]....
        /*2d80*/ 	.word	0x00054c80


	//   ....[74]....
        /*2d84*/ 	.word	0x00054cd0


	//   ....[75]....
        /*2d88*/ 	.word	0x00054d30


	//   ....[76]....
        /*2d8c*/ 	.word	0x00054d80


	//   ....[77]....
        /*2d90*/ 	.word	0x00054e20


	//   ....[78]....
        /*2d94*/ 	.word	0x00054e70


	//   ....[79]....
        /*2d98*/ 	.word	0x00054ed0


	//   ....[80]....
        /*2d9c*/ 	.word	0x00054f20


	//   ....[81]....
        /*2da0*/ 	.word	0x00055040


	//   ....[82]....
        /*2da4*/ 	.word	0x00055090


	//   ....[83]....
        /*2da8*/ 	.word	0x000550f0


	//   ....[84]....
        /*2dac*/ 	.word	0x00055140


	//   ....[85]....
        /*2db0*/ 	.word	0x000551e0


	//   ....[86]....
        /*2db4*/ 	.word	0x00055230


	//   ....[87]....
        /*2db8*/ 	.word	0x00055290


	//   ....[88]....
        /*2dbc*/ 	.word	0x000552e0


	//   ....[89]....
        /*2dc0*/ 	.word	0x000553c0


	//   ....[90]....
        /*2dc4*/ 	.word	0x00055410


	//   ....[91]....
        /*2dc8*/ 	.word	0x00055470


	//   ....[92]....
        /*2dcc*/ 	.word	0x000554c0


	//   ....[93]....
        /*2dd0*/ 	.word	0x00055560


	//   ....[94]....
        /*2dd4*/ 	.word	0x000555b0


	//   ....[95]....
        /*2dd8*/ 	.word	0x00055610


	//   ....[96]....
        /*2ddc*/ 	.word	0x00055660


	//   ....[97]....
        /*2de0*/ 	.word	0x000557c0


	//   ....[98]....
        /*2de4*/ 	.word	0x00055810


	//   ....[99]....
        /*2de8*/ 	.word	0x00055870


	//   ....[100]....
        /*2dec*/ 	.word	0x000558c0


	//   ....[101]....
        /*2df0*/ 	.word	0x00055960


	//   ....[102]....
        /*2df4*/ 	.word	0x000559b0


	//   ....[103]....
        /*2df8*/ 	.word	0x00055a10


	//   ....[104]....
        /*2dfc*/ 	.word	0x00055a60


	//   ....[105]....
        /*2e00*/ 	.word	0x00055b40


	//   ....[106]....
        /*2e04*/ 	.word	0x00055b90


	//   ....[107]....
        /*2e08*/ 	.word	0x00055bf0


	//   ....[108]....
        /*2e0c*/ 	.word	0x00055c40


	//   ....[109]....
        /*2e10*/ 	.word	0x00055ce0


	//   ....[110]....
        /*2e14*/ 	.word	0x00055d30


	//   ....[111]....
        /*2e18*/ 	.word	0x00055d90


	//   ....[112]....
        /*2e1c*/ 	.word	0x00055de0


	//   ....[113]....
        /*2e20*/ 	.word	0x00055f00


	//   ....[114]....
        /*2e24*/ 	.word	0x00055f50


	//   ....[115]....
        /*2e28*/ 	.word	0x00055fb0


	//   ....[116]....
        /*2e2c*/ 	.word	0x00056000


	//   ....[117]....
        /*2e30*/ 	.word	0x000560a0


	//   ....[118]....
        /*2e34*/ 	.word	0x000560f0


	//   ....[119]....
        /*2e38*/ 	.word	0x00056150


	//   ....[120]....
        /*2e3c*/ 	.word	0x000561a0


	//   ....[121]....
        /*2e40*/ 	.word	0x00056280


	//   ....[122]....
        /*2e44*/ 	.word	0x000562d0


	//   ....[123]....
        /*2e48*/ 	.word	0x00056330


	//   ....[124]....
        /*2e4c*/ 	.word	0x00056380


	//   ....[125]....
        /*2e50*/ 	.word	0x00056420


	//   ....[126]....
        /*2e54*/ 	.word	0x00056470


	//   ....[127]....
        /*2e58*/ 	.word	0x000564d0


	//   ....[128]....
        /*2e5c*/ 	.word	0x00056520


	//   ....[129]....
        /*2e60*/ 	.word	0x00056700


	//   ....[130]....
        /*2e64*/ 	.word	0x00056750


	//   ....[131]....
        /*2e68*/ 	.word	0x000567b0


	//   ....[132]....
        /*2e6c*/ 	.word	0x00056800


	//   ....[133]....
        /*2e70*/ 	.word	0x000568a0


	//   ....[134]....
        /*2e74*/ 	.word	0x000568f0


	//   ....[135]....
        /*2e78*/ 	.word	0x00056950


	//   ....[136]....
        /*2e7c*/ 	.word	0x000569a0


	//   ....[137]....
        /*2e80*/ 	.word	0x00056a80


	//   ....[138]....
        /*2e84*/ 	.word	0x00056ad0


	//   ....[139]....
        /*2e88*/ 	.word	0x00056b30


	//   ....[140]....
        /*2e8c*/ 	.word	0x00056b80


	//   ....[141]....
        /*2e90*/ 	.word	0x00056c20


	//   ....[142]....
        /*2e94*/ 	.word	0x00056c70


	//   ....[143]....
        /*2e98*/ 	.word	0x00056cd0


	//   ....[144]....
        /*2e9c*/ 	.word	0x00056d20


	//   ....[145]....
        /*2ea0*/ 	.word	0x00056e40


	//   ....[146]....
        /*2ea4*/ 	.word	0x00056e90


	//   ....[147]....
        /*2ea8*/ 	.word	0x00056ef0


	//   ....[148]....
        /*2eac*/ 	.word	0x00056f40


	//   ....[149]....
        /*2eb0*/ 	.word	0x00056fe0


	//   ....[150]....
        /*2eb4*/ 	.word	0x00057030


	//   ....[151]....
        /*2eb8*/ 	.word	0x00057090


	//   ....[152]....
        /*2ebc*/ 	.word	0x000570e0


	//   ....[153]....
        /*2ec0*/ 	.word	0x000571c0


	//   ....[154]....
        /*2ec4*/ 	.word	0x00057210


	//   ....[155]....
        /*2ec8*/ 	.word	0x00057270


	//   ....[156]....
        /*2ecc*/ 	.word	0x000572c0


	//   ....[157]....
        /*2ed0*/ 	.word	0x00057360


	//   ....[158]....
        /*2ed4*/ 	.word	0x000573b0


	//   ....[159]....
        /*2ed8*/ 	.word	0x00057410


	//   ....[160]....
        /*2edc*/ 	.word	0x00057460


	//   ....[161]....
        /*2ee0*/ 	.word	0x000575c0


	//   ....[162]....
        /*2ee4*/ 	.word	0x00057610


	//   ....[163]....
        /*2ee8*/ 	.word	0x00057670


	//   ....[164]....
        /*2eec*/ 	.word	0x000576c0


	//   ....[165]....
        /*2ef0*/ 	.word	0x00057760


	//   ....[166]....
        /*2ef4*/ 	.word	0x000577b0


	//   ....[167]....
        /*2ef8*/ 	.word	0x00057810


	//   ....[168]....
        /*2efc*/ 	.word	0x00057860


	//   ....[169]....
        /*2f00*/ 	.word	0x00057940


	//   ....[170]....
        /*2f04*/ 	.word	0x00057990


	//   ....[171]....
        /*2f08*/ 	.word	0x000579f0


	//   ....[172]....
        /*2f0c*/ 	.word	0x00057a40


	//   ....[173]....
        /*2f10*/ 	.word	0x00057ae0


	//   ....[174]....
        /*2f14*/ 	.word	0x00057b30


	//   ....[175]....
        /*2f18*/ 	.word	0x00057b90


	//   ....[176]....
        /*2f1c*/ 	.word	0x00057be0


	//   ....[177]....
        /*2f20*/ 	.word	0x00057d00


	//   ....[178]....
        /*2f24*/ 	.word	0x00057d50


	//   ....[179]....
        /*2f28*/ 	.word	0x00057db0


	//   ....[180]....
        /*2f2c*/ 	.word	0x00057e00


	//   ....[181]....
        /*2f30*/ 	.word	0x00057ea0


	//   ....[182]....
        /*2f34*/ 	.word	0x00057ef0


	//   ....[183]....
        /*2f38*/ 	.word	0x00057f50


	//   ....[184]....
        /*2f3c*/ 	.word	0x00057fa0


	//   ....[185]....
        /*2f40*/ 	.word	0x00058080


	//   ....[186]....
        /*2f44*/ 	.word	0x000580d0


	//   ....[187]....
        /*2f48*/ 	.word	0x00058130


	//   ....[188]....
        /*2f4c*/ 	.word	0x00058180


	//   ....[189]....
        /*2f50*/ 	.word	0x00058220


	//   ....[190]....
        /*2f54*/ 	.word	0x00058270


	//   ....[191]....
        /*2f58*/ 	.word	0x000582d0


	//   ....[192]....
        /*2f5c*/ 	.word	0x00058320


	//   ....[193]....
        /*2f60*/ 	.word	0x000584c0


	//   ....[194]....
        /*2f64*/ 	.word	0x00058510


	//   ....[195]....
        /*2f68*/ 	.word	0x00058570


	//   ....[196]....
        /*2f6c*/ 	.word	0x000585c0


	//   ....[197]....
        /*2f70*/ 	.word	0x00058660


	//   ....[198]....
        /*2f74*/ 	.word	0x000586b0


	//   ....[199]....
        /*2f78*/ 	.word	0x00058710


	//   ....[200]....
        /*2f7c*/ 	.word	0x00058760


	//   ....[201]....
        /*2f80*/ 	.word	0x00058840


	//   ....[202]....
        /*2f84*/ 	.word	0x00058890


	//   ....[203]....
        /*2f88*/ 	.word	0x000588f0


	//   ....[204]....
        /*2f8c*/ 	.word	0x00058940


	//   ....[205]....
        /*2f90*/ 	.word	0x000589e0


	//   ....[206]....
        /*2f94*/ 	.word	0x00058a30


	//   ....[207]....
        /*2f98*/ 	.word	0x00058a90


	//   ....[208]....
        /*2f9c*/ 	.word	0x00058ae0


	//   ....[209]....
        /*2fa0*/ 	.word	0x00058c00


	//   ....[210]....
        /*2fa4*/ 	.word	0x00058c50


	//   ....[211]....
        /*2fa8*/ 	.word	0x00058cb0


	//   ....[212]....
        /*2fac*/ 	.word	0x00058d00


	//   ....[213]....
        /*2fb0*/ 	.word	0x00058da0


	//   ....[214]....
        /*2fb4*/ 	.word	0x00058df0


	//   ....[215]....
        /*2fb8*/ 	.word	0x00058e50


	//   ....[216]....
        /*2fbc*/ 	.word	0x00058ea0


	//   ....[217]....
        /*2fc0*/ 	.word	0x00058f80


	//   ....[218]....
        /*2fc4*/ 	.word	0x00058fd0


	//   ....[219]....
        /*2fc8*/ 	.word	0x00059030


	//   ....[220]....
        /*2fcc*/ 	.word	0x00059080


	//   ....[221]....
        /*2fd0*/ 	.word	0x00059120


	//   ....[222]....
        /*2fd4*/ 	.word	0x00059170


	//   ....[223]....
        /*2fd8*/ 	.word	0x000591d0


	//   ....[224]....
        /*2fdc*/ 	.word	0x00059220


	//   ....[225]....
        /*2fe0*/ 	.word	0x00059380


	//   ....[226]....
        /*2fe4*/ 	.word	0x000593d0


	//   ....[227]....
        /*2fe8*/ 	.word	0x00059430


	//   ....[228]....
        /*2fec*/ 	.word	0x00059480


	//   ....[229]....
        /*2ff0*/ 	.word	0x00059520


	//   ....[230]....
        /*2ff4*/ 	.word	0x00059570


	//   ....[231]....
        /*2ff8*/ 	.word	0x000595d0


	//   ....[232]....
        /*2ffc*/ 	.word	0x00059620


	//   ....[233]....
        /*3000*/ 	.word	0x00059700


	//   ....[234]....
        /*3004*/ 	.word	0x00059750


	//   ....[235]....
        /*3008*/ 	.word	0x000597b0


	//   ....[236]....
        /*300c*/ 	.word	0x00059800


	//   ....[237]....
        /*3010*/ 	.word	0x000598a0


	//   ....[238]....
        /*3014*/ 	.word	0x000598f0


	//   ....[239]....
        /*3018*/ 	.word	0x00059950


	//   ....[240]....
        /*301c*/ 	.word	0x000599a0


	//   ....[241]....
        /*3020*/ 	.word	0x00059ac0


	//   ....[242]....
        /*3024*/ 	.word	0x00059b10


	//   ....[243]....
        /*3028*/ 	.word	0x00059b70


	//   ....[244]....
        /*302c*/ 	.word	0x00059bc0


	//   ....[245]....
        /*3030*/ 	.word	0x00059c60


	//   ....[246]....
        /*3034*/ 	.word	0x00059cb0


	//   ....[247]....
        /*3038*/ 	.word	0x00059d10


	//   ....[248]....
        /*303c*/ 	.word	0x00059d60


	//   ....[249]....
        /*3040*/ 	.word	0x00059e40


	//   ....[250]....
        /*3044*/ 	.word	0x00059e90


	//   ....[251]....
        /*3048*/ 	.word	0x00059ef0


	//   ....[252]....
        /*304c*/ 	.word	0x00059f40


	//   ....[253]....
        /*3050*/ 	.word	0x00059fe0


	//   ....[254]....
        /*3054*/ 	.word	0x0005a030


	//   ....[255]....
        /*3058*/ 	.word	0x0005a090


	//   ....[0]....
        /*305c*/ 	.word	0x0005a0e0


	//   ....[1]....
        /*3060*/ 	.word	0x0005a380


	//   ....[2]....
        /*3064*/ 	.word	0x0005a3d0


	//   ....[3]....
        /*3068*/ 	.word	0x0005a430


	//   ....[4]....
        /*306c*/ 	.word	0x0005a480


	//   ....[5]....
        /*3070*/ 	.word	0x0005a520


	//   ....[6]....
        /*3074*/ 	.word	0x0005a570


	//   ....[7]....
        /*3078*/ 	.word	0x0005a5d0


	//   ....[8]....
        /*307c*/ 	.word	0x0005a620


	//   ....[9]....
        /*3080*/ 	.word	0x0005a700


	//   ....[10]....
        /*3084*/ 	.word	0x0005a750


	//   ....[11]....
        /*3088*/ 	.word	0x0005a7b0


	//   ....[12]....
        /*308c*/ 	.word	0x0005a800


	//   ....[13]....
        /*3090*/ 	.word	0x0005a8a0


	//   ....[14]....
        /*3094*/ 	.word	0x0005a8f0


	//   ....[15]....
        /*3098*/ 	.word	0x0005a950


	//   ....[16]....
        /*309c*/ 	.word	0x0005a9a0


	//   ....[17]....
        /*30a0*/ 	.word	0x0005aac0


	//   ....[18]....
        /*30a4*/ 	.word	0x0005ab10


	//   ....[19]....
        /*30a8*/ 	.word	0x0005ab70


	//   ....[20]....
        /*30ac*/ 	.word	0x0005abc0


	//   ....[21]....
        /*30b0*/ 	.word	0x0005ac60


	//   ....[22]....
        /*30b4*/ 	.word	0x0005acb0


	//   ....[23]....
        /*30b8*/ 	.word	0x0005ad10


	//   ....[24]....
        /*30bc*/ 	.word	0x0005ad60


	//   ....[25]....
        /*30c0*/ 	.word	0x0005ae40


	//   ....[26]....
        /*30c4*/ 	.word	0x0005ae90


	//   ....[27]....
        /*30c8*/ 	.word	0x0005aef0


	//   ....[28]....
        /*30cc*/ 	.word	0x0005af40


	//   ....[29]....
        /*30d0*/ 	.word	0x0005afe0


	//   ....[30]....
        /*30d4*/ 	.word	0x0005b030


	//   ....[31]....
        /*30d8*/ 	.word	0x0005b090


	//   ....[32]....
        /*30dc*/ 	.word	0x0005b0e0


	//   ....[33]....
        /*30e0*/ 	.word	0x0005b240


	//   ....[34]....
        /*30e4*/ 	.word	0x0005b290


	//   ....[35]....
        /*30e8*/ 	.word	0x0005b2f0


	//   ....[36]....
        /*30ec*/ 	.word	0x0005b340


	//   ....[37]....
        /*30f0*/ 	.word	0x0005b3e0


	//   ....[38]....
        /*30f4*/ 	.word	0x0005b430


	//   ....[39]....
        /*30f8*/ 	.word	0x0005b490


	//   ....[40]....
        /*30fc*/ 	.word	0x0005b4e0


	//   ....[41]....
        /*3100*/ 	.word	0x0005b5c0


	//   ....[42]....
        /*3104*/ 	.word	0x0005b610


	//   ....[43]....
        /*3108*/ 	.word	0x0005b670


	//   ....[44]....
        /*310c*/ 	.word	0x0005b6c0


	//   ....[45]....
        /*3110*/ 	.word	0x0005b760


	//   ....[46]....
        /*3114*/ 	.word	0x0005b7b0


	//   ....[47]....
        /*3118*/ 	.word	0x0005b810


	//   ....[48]....
        /*311c*/ 	.word	0x0005b860


	//   ....[49]....
        /*3120*/ 	.word	0x0005b980


	//   ....[50]....
        /*3124*/ 	.word	0x0005b9d0


	//   ....[51]....
        /*3128*/ 	.word	0x0005ba30


	//   ....[52]....
        /*312c*/ 	.word	0x0005ba80


	//   ....[53]....
        /*3130*/ 	.word	0x0005bb20


	//   ....[54]....
        /*3134*/ 	.word	0x0005bb70


	//   ....[55]....
        /*3138*/ 	.word	0x0005bbd0


	//   ....[56]....
        /*313c*/ 	.word	0x0005bc20


	//   ....[57]....
        /*3140*/ 	.word	0x0005bd00


	//   ....[58]....
        /*3144*/ 	.word	0x0005bd50


	//   ....[59]....
        /*3148*/ 	.word	0x0005bdb0


	//   ....[60]....
        /*314c*/ 	.word	0x0005be00


	//   ....[61]....
        /*3150*/ 	.word	0x0005bea0


	//   ....[62]....
        /*3154*/ 	.word	0x0005bef0


	//   ....[63]....
        /*3158*/ 	.word	0x0005bf50


	//   ....[64]....
        /*315c*/ 	.word	0x0005bfa0


	//   ....[65]....
        /*3160*/ 	.word	0x0005c140


	//   ....[66]....
        /*3164*/ 	.word	0x0005c190


	//   ....[67]....
        /*3168*/ 	.word	0x0005c1f0


	//   ....[68]....
        /*316c*/ 	.word	0x0005c240


	//   ....[69]....
        /*3170*/ 	.word	0x0005c2e0


	//   ....[70]....
        /*3174*/ 	.word	0x0005c330


	//   ....[71]....
        /*3178*/ 	.word	0x0005c390


	//   ....[72]....
        /*317c*/ 	.word	0x0005c3e0


	//   ....[73]....
        /*3180*/ 	.word	0x0005c4c0


	//   ....[74]....
        /*3184*/ 	.word	0x0005c510


	//   ....[75]....
        /*3188*/ 	.word	0x0005c570


	//   ....[76]....
        /*318c*/ 	.word	0x0005c5c0


	//   ....[77]....
        /*3190*/ 	.word	0x0005c660


	//   ....[78]....
        /*3194*/ 	.word	0x0005c6b0


	//   ....[79]....
        /*3198*/ 	.word	0x0005c710


	//   ....[80]....
        /*319c*/ 	.word	0x0005c760


	//   ....[81]....
        /*31a0*/ 	.word	0x0005c880


	//   ....[82]....
        /*31a4*/ 	.word	0x0005c8d0


	//   ....[83]....
        /*31a8*/ 	.word	0x0005c930


	//   ....[84]....
        /*31ac*/ 	.word	0x0005c980


	//   ....[85]....
        /*31b0*/ 	.word	0x0005ca20


	//   ....[86]....
        /*31b4*/ 	.word	0x0005ca70


	//   ....[87]....
        /*31b8*/ 	.word	0x0005cad0


	//   ....[88]....
        /*31bc*/ 	.word	0x0005cb20


	//   ....[89]....
        /*31c0*/ 	.word	0x0005cc00


	//   ....[90]....
        /*31c4*/ 	.word	0x0005cc50


	//   ....[91]....
        /*31c8*/ 	.word	0x0005ccb0


	//   ....[92]....
        /*31cc*/ 	.word	0x0005cd00


	//   ....[93]....
        /*31d0*/ 	.word	0x0005cda0


	//   ....[94]....
        /*31d4*/ 	.word	0x0005cdf0


	//   ....[95]....
        /*31d8*/ 	.word	0x0005ce50


	//   ....[96]....
        /*31dc*/ 	.word	0x0005cea0


	//   ....[97]....
        /*31e0*/ 	.word	0x0005d000


	//   ....[98]....
        /*31e4*/ 	.word	0x0005d050


	//   ....[99]....
        /*31e8*/ 	.word	0x0005d0b0


	//   ....[100]....
        /*31ec*/ 	.word	0x0005d100


	//   ....[101]....
        /*31f0*/ 	.word	0x0005d1a0


	//   ....[102]....
        /*31f4*/ 	.word	0x0005d1f0


	//   ....[103]....
        /*31f8*/ 	.word	0x0005d250


	//   ....[104]....
        /*31fc*/ 	.word	0x0005d2a0


	//   ....[105]....
        /*3200*/ 	.word	0x0005d380


	//   ....[106]....
        /*3204*/ 	.word	0x0005d3d0


	//   ....[107]....
        /*3208*/ 	.word	0x0005d430


	//   ....[108]....
        /*320c*/ 	.word	0x0005d480


	//   ....[109]....
        /*3210*/ 	.word	0x0005d520


	//   ....[110]....
        /*3214*/ 	.word	0x0005d570


	//   ....[111]....
        /*3218*/ 	.word	0x0005d5d0


	//   ....[112]....
        /*321c*/ 	.word	0x0005d620


	//   ....[113]....
        /*3220*/ 	.word	0x0005d740


	//   ....[114]....
        /*3224*/ 	.word	0x0005d790


	//   ....[115]....
        /*3228*/ 	.word	0x0005d7f0


	//   ....[116]....
        /*322c*/ 	.word	0x0005d840


	//   ....[117]....
        /*3230*/ 	.word	0x0005d8e0


	//   ....[118]....
        /*3234*/ 	.word	0x0005d930


	//   ....[119]....
        /*3238*/ 	.word	0x0005d990


	//   ....[120]....
        /*323c*/ 	.word	0x0005d9e0


	//   ....[121]....
        /*3240*/ 	.word	0x0005dac0


	//   ....[122]....
        /*3244*/ 	.word	0x0005db10


	//   ....[123]....
        /*3248*/ 	.word	0x0005db70


	//   ....[124]....
        /*324c*/ 	.word	0x0005dbc0


	//   ....[125]....
        /*3250*/ 	.word	0x0005dc60


	//   ....[126]....
        /*3254*/ 	.word	0x0005dcb0


	//   ....[127]....
        /*3258*/ 	.word	0x0005dd10


	//   ....[128]....
        /*325c*/ 	.word	0x0005dd60


	//   ....[129]....
        /*3260*/ 	.word	0x0005df40


	//   ....[130]....
        /*3264*/ 	.word	0x0005df90


	//   ....[131]....
        /*3268*/ 	.word	0x0005dff0


	//   ....[132]....
        /*326c*/ 	.word	0x0005e040


	//   ....[133]....
        /*3270*/ 	.word	0x0005e0e0


	//   ....[134]....
        /*3274*/ 	.word	0x0005e130


	//   ....[135]....
        /*3278*/ 	.word	0x0005e190


	//   ....[136]....
        /*327c*/ 	.word	0x0005e1e0


	//   ....[137]....
        /*3280*/ 	.word	0x0005e2c0


	//   ....[138]....
        /*3284*/ 	.word	0x0005e310


	//   ....[139]....
        /*3288*/ 	.word	0x0005e370


	//   ....[140]....
        /*328c*/ 	.word	0x0005e3c0


	//   ....[141]....
        /*3290*/ 	.word	0x0005e460


	//   ....[142]....
        /*3294*/ 	.word	0x0005e4b0


	//   ....[143]....
        /*3298*/ 	.word	0x0005e510


	//   ....[144]....
        /*329c*/ 	.word	0x0005e560


	//   ....[145]....
        /*32a0*/ 	.word	0x0005e680


	//   ....[146]....
        /*32a4*/ 	.word	0x0005e6d0


	//   ....[147]....
        /*32a8*/ 	.word	0x0005e730


	//   ....[148]....
        /*32ac*/ 	.word	0x0005e780


	//   ....[149]....
        /*32b0*/ 	.word	0x0005e820


	//   ....[150]....
        /*32b4*/ 	.word	0x0005e870


	//   ....[151]....
        /*32b8*/ 	.word	0x0005e8d0


	//   ....[152]....
        /*32bc*/ 	.word	0x0005e920


	//   ....[153]....
        /*32c0*/ 	.word	0x0005ea00


	//   ....[154]....
        /*32c4*/ 	.word	0x0005ea50


	//   ....[155]....
        /*32c8*/ 	.word	0x0005eab0


	//   ....[156]....
        /*32cc*/ 	.word	0x0005eb00


	//   ....[157]....
        /*32d0*/ 	.word	0x0005eba0


	//   ....[158]....
        /*32d4*/ 	.word	0x0005ebf0


	//   ....[159]....
        /*32d8*/ 	.word	0x0005ec50


	//   ....[160]....
        /*32dc*/ 	.word	0x0005eca0


	//   ....[161]....
        /*32e0*/ 	.word	0x0005ee00


	//   ....[162]....
        /*32e4*/ 	.word	0x0005ee50


	//   ....[163]....
        /*32e8*/ 	.word	0x0005eeb0


	//   ....[164]....
        /*32ec*/ 	.word	0x0005ef00


	//   ....[165]....
        /*32f0*/ 	.word	0x0005efa0


	//   ....[166]....
        /*32f4*/ 	.word	0x0005eff0


	//   ....[167]....
        /*32f8*/ 	.word	0x0005f050


	//   ....[168]....
        /*32fc*/ 	.word	0x0005f0a0


	//   ....[169]....
        /*3300*/ 	.word	0x0005f180


	//   ....[170]....
        /*3304*/ 	.word	0x0005f1d0


	//   ....[171]....
        /*3308*/ 	.word	0x0005f230


	//   ....[172]....
        /*330c*/ 	.word	0x0005f280


	//   ....[173]....
        /*3310*/ 	.word	0x0005f320


	//   ....[174]....
        /*3314*/ 	.word	0x0005f370


	//   ....[175]....
        /*3318*/ 	.word	0x0005f3d0


	//   ....[176]....
        /*331c*/ 	.word	0x0005f420


	//   ....[177]....
        /*3320*/ 	.word	0x0005f540


	//   ....[178]....
        /*3324*/ 	.word	0x0005f590


	//   ....[179]....
        /*3328*/ 	.word	0x0005f5f0


	//   ....[180]....
        /*332c*/ 	.word	0x0005f640


	//   ....[181]....
        /*3330*/ 	.word	0x0005f6e0


	//   ....[182]....
        /*3334*/ 	.word	0x0005f730


	//   ....[183]....
        /*3338*/ 	.word	0x0005f790


	//   ....[184]....
        /*333c*/ 	.word	0x0005f7e0


	//   ....[185]....
        /*3340*/ 	.word	0x0005f8c0


	//   ....[186]....
        /*3344*/ 	.word	0x0005f910


	//   ....[187]....
        /*3348*/ 	.word	0x0005f970


	//   ....[188]....
        /*334c*/ 	.word	0x0005f9c0


	//   ....[189]....
        /*3350*/ 	.word	0x0005fa60


	//   ....[190]....
        /*3354*/ 	.word	0x0005fab0


	//   ....[191]....
        /*3358*/ 	.word	0x0005fb10


	//   ....[192]....
        /*335c*/ 	.word	0x0005fb60


	//   ....[193]....
        /*3360*/ 	.word	0x0005fd00


	//   ....[194]....
        /*3364*/ 	.word	0x0005fd50


	//   ....[195]....
        /*3368*/ 	.word	0x0005fdb0


	//   ....[196]....
        /*336c*/ 	.word	0x0005fe00


	//   ....[197]....
        /*3370*/ 	.word	0x0005fea0


	//   ....[198]....
        /*3374*/ 	.word	0x0005fef0


	//   ....[199]....
        /*3378*/ 	.word	0x0005ff50


	//   ....[200]....
        /*337c*/ 	.word	0x0005ffa0


	//   ....[201]....
        /*3380*/ 	.word	0x00060080


	//   ....[202]....
        /*3384*/ 	.word	0x000600d0


	//   ....[203]....
        /*3388*/ 	.word	0x00060130


	//   ....[204]....
        /*338c*/ 	.word	0x00060180


	//   ....[205]....
        /*3390*/ 	.word	0x00060220


	//   ....[206]....
        /*3394*/ 	.word	0x00060270


	//   ....[207]....
        /*3398*/ 	.word	0x000602d0


	//   ....[208]....
        /*339c*/ 	.word	0x00060320


	//   ....[209]....
        /*33a0*/ 	.word	0x00060440


	//   ....[210]....
        /*33a4*/ 	.word	0x00060490


	//   ....[211]....
        /*33a8*/ 	.word	0x000604f0


	//   ....[212]....
        /*33ac*/ 	.word	0x00060540


	//   ....[213]....
        /*33b0*/ 	.word	0x000605e0


	//   ....[214]....
        /*33b4*/ 	.word	0x00060630


	//   ....[215]....
        /*33b8*/ 	.word	0x00060690


	//   ....[216]....
        /*33bc*/ 	.word	0x000606e0


	//   ....[217]....
        /*33c0*/ 	.word	0x000607c0


	//   ....[218]....
        /*33c4*/ 	.word	0x00060810


	//   ....[219]....
        /*33c8*/ 	.word	0x00060870


	//   ....[220]....
        /*33cc*/ 	.word	0x000608c0


	//   ....[221]....
        /*33d0*/ 	.word	0x00060960


	//   ....[222]....
        /*33d4*/ 	.word	0x000609b0


	//   ....[223]....
        /*33d8*/ 	.word	0x00060a10


	//   ....[224]....
        /*33dc*/ 	.word	0x00060a60


	//   ....[225]....
        /*33e0*/ 	.word	0x00060bc0


	//   ....[226]....
        /*33e4*/ 	.word	0x00060c10


	//   ....[227]....
        /*33e8*/ 	.word	0x00060c70


	//   ....[228]....
        /*33ec*/ 	.word	0x00060cc0


	//   ....[229]....
        /*33f0*/ 	.word	0x00060d60


	//   ....[230]....
        /*33f4*/ 	.word	0x00060db0


	//   ....[231]....
        /*33f8*/ 	.word	0x00060e10


	//   ....[232]....
        /*33fc*/ 	.word	0x00060e60


	//   ....[233]....
        /*3400*/ 	.word	0x00060f40


	//   ....[234]....
        /*3404*/ 	.word	0x00060f90


	//   ....[235]....
        /*3408*/ 	.word	0x00060ff0


	//   ....[236]....
        /*340c*/ 	.word	0x00061040


	//   ....[237]....
        /*3410*/ 	.word	0x000610e0


	//   ....[238]....
        /*3414*/ 	.word	0x00061130


	//   ....[239]....
        /*3418*/ 	.word	0x00061190


	//   ....[240]....
        /*341c*/ 	.word	0x000611e0


	//   ....[241]....
        /*3420*/ 	.word	0x00061300


	//   ....[242]....
        /*3424*/ 	.word	0x00061350


	//   ....[243]....
        /*3428*/ 	.word	0x000613b0


	//   ....[244]....
        /*342c*/ 	.word	0x00061400


	//   ....[245]....
        /*3430*/ 	.word	0x000614a0


	//   ....[246]....
        /*3434*/ 	.word	0x000614f0


	//   ....[247]....
        /*3438*/ 	.word	0x00061550


	//   ....[248]....
        /*343c*/ 	.word	0x000615a0


	//   ....[249]....
        /*3440*/ 	.word	0x00061680


	//   ....[250]....
        /*3444*/ 	.word	0x000616d0


	//   ....[251]....
        /*3448*/ 	.word	0x00061730


	//   ....[252]....
        /*344c*/ 	.word	0x00061780


	//   ....[253]....
        /*3450*/ 	.word	0x00061820


	//   ....[254]....
        /*3454*/ 	.word	0x00061870


	//   ....[255]....
        /*3458*/ 	.word	0x000618d0


	//   ....[0]....
        /*345c*/ 	.word	0x00061920


	//   ....[1]....
        /*3460*/ 	.word	0x00061b40


	//   ....[2]....
        /*3464*/ 	.word	0x00061b90


	//   ....[3]....
        /*3468*/ 	.word	0x00061bf0


	//   ....[4]....
        /*346c*/ 	.word	0x00061c40


	//   ....[5]....
        /*3470*/ 	.word	0x00061ce0


	//   ....[6]....
        /*3474*/ 	.word	0x00061d30


	//   ....[7]....
        /*3478*/ 	.word	0x00061d90


	//   ....[8]....
        /*347c*/ 	.word	0x00061de0


	//   ....[9]....
        /*3480*/ 	.word	0x00061ec0


	//   ....[10]....
        /*3484*/ 	.word	0x00061f10


	//   ....[11]....
        /*3488*/ 	.word	0x00061f70


	//   ....[12]....
        /*348c*/ 	.word	0x00061fc0


	//   ....[13]....
        /*3490*/ 	.word	0x00062060


	//   ....[14]....
        /*3494*/ 	.word	0x000620b0


	//   ....[15]....
        /*3498*/ 	.word	0x00062110


	//   ....[16]....
        /*349c*/ 	.word	0x00062160


	//   ....[17]....
        /*34a0*/ 	.word	0x00062280


	//   ....[18]....
        /*34a4*/ 	.word	0x000622d0


	//   ....[19]....
        /*34a8*/ 	.word	0x00062330


	//   ....[20]....
        /*34ac*/ 	.word	0x00062380


	//   ....[21]....
        /*34b0*/ 	.word	0x00062420


	//   ....[22]....
        /*34b4*/ 	.word	0x00062470


	//   ....[23]....
        /*34b8*/ 	.word	0x000624d0


	//   ....[24]....
        /*34bc*/ 	.word	0x00062520


	//   ....[25]....
        /*34c0*/ 	.word	0x00062600


	//   ....[26]....
        /*34c4*/ 	.word	0x00062650


	//   ....[27]....
        /*34c8*/ 	.word	0x000626b0


	//   ....[28]....
        /*34cc*/ 	.word	0x00062700


	//   ....[29]....
        /*34d0*/ 	.word	0x000627a0


	//   ....[30]....
        /*34d4*/ 	.word	0x000627f0


	//   ....[31]....
        /*34d8*/ 	.word	0x00062850


	//   ....[32]....
        /*34dc*/ 	.word	0x000628a0


	//   ....[33]....
        /*34e0*/ 	.word	0x00062a00


	//   ....[34]....
        /*34e4*/ 	.word	0x00062a50


	//   ....[35]....
        /*34e8*/ 	.word	0x00062ab0


	//   ....[36]....
        /*34ec*/ 	.word	0x00062b00


	//   ....[37]....
        /*34f0*/ 	.word	0x00062ba0


	//   ....[38]....
        /*34f4*/ 	.word	0x00062bf0


	//   ....[39]....
        /*34f8*/ 	.word	0x00062c50


	//   ....[40]....
        /*34fc*/ 	.word	0x00062ca0


	//   ....[41]....
        /*3500*/ 	.word	0x00062d80


	//   ....[42]....
        /*3504*/ 	.word	0x00062dd0


	//   ....[43]....
        /*3508*/ 	.word	0x00062e30


	//   ....[44]....
        /*350c*/ 	.word	0x00062e80


	//   ....[45]....
        /*3510*/ 	.word	0x00062f20


	//   ....[46]....
        /*3514*/ 	.word	0x00062f70


	//   ....[47]....
        /*3518*/ 	.word	0x00062fd0


	//   ....[48]....
        /*351c*/ 	.word	0x00063020


	//   ....[49]....
        /*3520*/ 	.word	0x00063140


	//   ....[50]....
        /*3524*/ 	.word	0x00063190


	//   ....[51]....
        /*3528*/ 	.word	0x000631f0


	//   ....[52]....
        /*352c*/ 	.word	0x00063240


	//   ....[53]....
        /*3530*/ 	.word	0x000632e0


	//   ....[54]....
        /*3534*/ 	.word	0x00063330


	//   ....[55]....
        /*3538*/ 	.word	0x00063390


	//   ....[56]....
        /*353c*/ 	.word	0x000633e0


	//   ....[57]....
        /*3540*/ 	.word	0x000634c0


	//   ....[58]....
        /*3544*/ 	.word	0x00063510


	//   ....[59]....
        /*3548*/ 	.word	0x00063570


	//   ....[60]....
        /*354c*/ 	.word	0x000635c0


	//   ....[61]....
        /*3550*/ 	.word	0x00063660


	//   ....[62]....
        /*3554*/ 	.word	0x000636b0


	//   ....[63]....
        /*3558*/ 	.word	0x00063710


	//   ....[64]....
        /*355c*/ 	.word	0x00063760


	//   ....[65]....
        /*3560*/ 	.word	0x00063900


	//   ....[66]....
        /*3564*/ 	.word	0x00063950


	//   ....[67]....
        /*3568*/ 	.word	0x000639b0


	//   ....[68]....
        /*356c*/ 	.word	0x00063a00


	//   ....[69]....
        /*3570*/ 	.word	0x00063aa0


	//   ....[70]....
        /*3574*/ 	.word	0x00063af0


	//   ....[71]....
        /*3578*/ 	.word	0x00063b50


	//   ....[72]....
        /*357c*/ 	.word	0x00063ba0


	//   ....[73]....
        /*3580*/ 	.word	0x00063c80


	//   ....[74]....
        /*3584*/ 	.word	0x00063cd0


	//   ....[75]....
        /*3588*/ 	.word	0x00063d30


	//   ....[76]....
        /*358c*/ 	.word	0x00063d80


	//   ....[77]....
        /*3590*/ 	.word	0x00063e20


	//   ....[78]....
        /*3594*/ 	.word	0x00063e70


	//   ....[79]....
        /*3598*/ 	.word	0x00063ed0


	//   ....[80]....
        /*359c*/ 	.word	0x00063f20


	//   ....[81]....
        /*35a0*/ 	.word	0x00064040


	//   ....[82]....
        /*35a4*/ 	.word	0x00064090


	//   ....[83]....
        /*35a8*/ 	.word	0x000640f0


	//   ....[84]....
        /*35ac*/ 	.word	0x00064140


	//   ....[85]....
        /*35b0*/ 	.word	0x000641e0


	//   ....[86]....
        /*35b4*/ 	.word	0x00064230


	//   ....[87]....
        /*35b8*/ 	.word	0x00064290


	//   ....[88]....
        /*35bc*/ 	.word	0x000642e0


	//   ....[89]....
        /*35c0*/ 	.word	0x000643c0


	//   ....[90]....
        /*35c4*/ 	.word	0x00064410


	//   ....[91]....
        /*35c8*/ 	.word	0x00064470


	//   ....[92]....
        /*35cc*/ 	.word	0x000644c0


	//   ....[93]....
        /*35d0*/ 	.word	0x00064560


	//   ....[94]....
        /*35d4*/ 	.word	0x000645b0


	//   ....[95]....
        /*35d8*/ 	.word	0x00064610


	//   ....[96]....
        /*35dc*/ 	.word	0x00064660


	//   ....[97]....
        /*35e0*/ 	.word	0x000647c0


	//   ....[98]....
        /*35e4*/ 	.word	0x00064810


	//   ....[99]....
        /*35e8*/ 	.word	0x00064870


	//   ....[100]....
        /*35ec*/ 	.word	0x000648c0


	//   ....[101]....
        /*35f0*/ 	.word	0x00064960


	//   ....[102]....
        /*35f4*/ 	.word	0x000649b0


	//   ....[103]....
        /*35f8*/ 	.word	0x00064a10


	//   ....[104]....
        /*35fc*/ 	.word	0x00064a60


	//   ....[105]....
        /*3600*/ 	.word	0x00064b40


	//   ....[106]....
        /*3604*/ 	.word	0x00064b90


	//   ....[107]....
        /*3608*/ 	.word	0x00064bf0


	//   ....[108]....
        /*360c*/ 	.word	0x00064c40


	//   ....[109]....
        /*3610*/ 	.word	0x00064ce0


	//   ....[110]....
        /*3614*/ 	.word	0x00064d30


	//   ....[111]....
        /*3618*/ 	.word	0x00064d90


	//   ....[112]....
        /*361c*/ 	.word	0x00064de0


	//   ....[113]....
        /*3620*/ 	.word	0x00064f00


	//   ....[114]....
        /*3624*/ 	.word	0x00064f50


	//   ....[115]....
        /*3628*/ 	.word	0x00064fb0


	//   ....[116]....
        /*362c*/ 	.word	0x00065000


	//   ....[117]....
        /*3630*/ 	.word	0x000650a0


	//   ....[118]....
        /*3634*/ 	.word	0x000650f0


	//   ....[119]....
        /*3638*/ 	.word	0x00065150


	//   ....[120]....
        /*363c*/ 	.word	0x000651a0


	//   ....[121]....
        /*3640*/ 	.word	0x00065280


	//   ....[122]....
        /*3644*/ 	.word	0x000652d0


	//   ....[123]....
        /*3648*/ 	.word	0x00065330


	//   ....[124]....
        /*364c*/ 	.word	0x00065380


	//   ....[125]....
        /*3650*/ 	.word	0x00065420


	//   ....[126]....
        /*3654*/ 	.word	0x00065470


	//   ....[127]....
        /*3658*/ 	.word	0x000654d0


	//   ....[128]....
        /*365c*/ 	.word	0x00065520


	//   ....[129]....
        /*3660*/ 	.word	0x00065700


	//   ....[130]....
        /*3664*/ 	.word	0x00065750


	//   ....[131]....
        /*3668*/ 	.word	0x000657b0


	//   ....[132]....
        /*366c*/ 	.word	0x00065800


	//   ....[133]....
        /*3670*/ 	.word	0x000658a0


	//   ....[134]....
        /*3674*/ 	.word	0x000658f0


	//   ....[135]....
        /*3678*/ 	.word	0x00065950


	//   ....[136]....
        /*367c*/ 	.word	0x000659a0


	//   ....[137]....
        /*3680*/ 	.word	0x00065a80


	//   ....[138]....
        /*3684*/ 	.word	0x00065ad0


	//   ....[139]....
        /*3688*/ 	.word	0x00065b30


	//   ....[140]....
        /*368c*/ 	.word	0x00065b80


	//   ....[141]....
        /*3690*/ 	.word	0x00065c20


	//   ....[142]....
        /*3694*/ 	.word	0x00065c70


	//   ....[143]....
        /*3698*/ 	.word	0x00065cd0


	//   ....[144]....
        /*369c*/ 	.word	0x00065d20


	//   ....[145]....
        /*36a0*/ 	.word	0x00065e40


	//   ....[146]....
        /*36a4*/ 	.word	0x00065e90


	//   ....[147]....
        /*36a8*/ 	.word	0x00065ef0


	//   ....[148]....
        /*36ac*/ 	.word	0x00065f40


	//   ....[149]....
        /*36b0*/ 	.word	0x00065fe0


	//   ....[150]....
        /*36b4*/ 	.word	0x00066030


	//   ....[151]....
        /*36b8*/ 	.word	0x00066090


	//   ....[152]....
        /*36bc*/ 	.word	0x000660e0


	//   ....[153]....
        /*36c0*/ 	.word	0x000661c0


	//   ....[154]....
        /*36c4*/ 	.word	0x00066210


	//   ....[155]....
        /*36c8*/ 	.word	0x00066270


	//   ....[156]....
        /*36cc*/ 	.word	0x000662c0


	//   ....[157]....
        /*36d0*/ 	.word	0x00066360


	//   ....[158]....
        /*36d4*/ 	.word	0x000663b0


	//   ....[159]....
        /*36d8*/ 	.word	0x00066410


	//   ....[160]....
        /*36dc*/ 	.word	0x00066460


	//   ....[161]....
        /*36e0*/ 	.word	0x000665c0


	//   ....[162]....
        /*36e4*/ 	.word	0x00066610


	//   ....[163]....
        /*36e8*/ 	.word	0x00066670


	//   ....[164]....
        /*36ec*/ 	.word	0x000666c0


	//   ....[165]....
        /*36f0*/ 	.word	0x00066760


	//   ....[166]....
        /*36f4*/ 	.word	0x000667b0


	//   ....[167]....
        /*36f8*/ 	.word	0x00066810


	//   ....[168]....
        /*36fc*/ 	.word	0x00066860


	//   ....[169]....
        /*3700*/ 	.word	0x00066940


	//   ....[170]....
        /*3704*/ 	.word	0x00066990


	//   ....[171]....
        /*3708*/ 	.word	0x000669f0


	//   ....[172]....
        /*370c*/ 	.word	0x00066a40


	//   ....[173]....
        /*3710*/ 	.word	0x00066ae0


	//   ....[174]....
        /*3714*/ 	.word	0x00066b30


	//   ....[175]....
        /*3718*/ 	.word	0x00066b90


	//   ....[176]....
        /*371c*/ 	.word	0x00066be0


	//   ....[177]....
        /*3720*/ 	.word	0x00066d00


	//   ....[178]....
        /*3724*/ 	.word	0x00066d50


	//   ....[179]....
        /*3728*/ 	.word	0x00066db0


	//   ....[180]....
        /*372c*/ 	.word	0x00066e00


	//   ....[181]....
        /*3730*/ 	.word	0x00066ea0


	//   ....[182]....
        /*3734*/ 	.word	0x00066ef0


	//   ....[183]....
        /*3738*/ 	.word	0x00066f50


	//   ....[184]....
        /*373c*/ 	.word	0x00066fa0


	//   ....[185]....
        /*3740*/ 	.word	0x00067080


	//   ....[186]....
        /*3744*/ 	.word	0x000670d0


	//   ....[187]....
        /*3748*/ 	.word	0x00067130


	//   ....[188]....
        /*374c*/ 	.word	0x00067180


	//   ....[189]....
        /*3750*/ 	.word	0x00067220


	//   ....[190]....
        /*3754*/ 	.word	0x00067270


	//   ....[191]....
        /*3758*/ 	.word	0x000672d0


	//   ....[192]....
        /*375c*/ 	.word	0x00067320


	//   ....[193]....
        /*3760*/ 	.word	0x000674c0


	//   ....[194]....
        /*3764*/ 	.word	0x00067510


	//   ....[195]....
        /*3768*/ 	.word	0x00067570


	//   ....[196]....
        /*376c*/ 	.word	0x000675c0


	//   ....[197]....
        /*3770*/ 	.word	0x00067660


	//   ....[198]....
        /*3774*/ 	.word	0x000676b0


	//   ....[199]....
        /*3778*/ 	.word	0x00067710


	//   ....[200]....
        /*377c*/ 	.word	0x00067760


	//   ....[201]....
        /*3780*/ 	.word	0x00067840


	//   ....[202]....
        /*3784*/ 	.word	0x00067890


	//   ....[203]....
        /*3788*/ 	.word	0x000678f0


	//   ....[204]....
        /*378c*/ 	.word	0x00067940


	//   ....[205]....
        /*3790*/ 	.word	0x000679e0


	//   ....[206]....
        /*3794*/ 	.word	0x00067a30


	//   ....[207]....
        /*3798*/ 	.word	0x00067a90


	//   ....[208]....
        /*379c*/ 	.word	0x00067ae0


	//   ....[209]....
        /*37a0*/ 	.word	0x00067c00


	//   ....[210]....
        /*37a4*/ 	.word	0x00067c50


	//   ....[211]....
        /*37a8*/ 	.word	0x00067cb0


	//   ....[212]....
        /*37ac*/ 	.word	0x00067d00


	//   ....[213]....
        /*37b0*/ 	.word	0x00067da0


	//   ....[214]....
        /*37b4*/ 	.word	0x00067df0


	//   ....[215]....
        /*37b8*/ 	.word	0x00067e50


	//   ....[216]....
        /*37bc*/ 	.word	0x00067ea0


	//   ....[217]....
        /*37c0*/ 	.word	0x00067f80


	//   ....[218]....
        /*37c4*/ 	.word	0x00067fd0


	//   ....[219]....
        /*37c8*/ 	.word	0x00068030


	//   ....[220]....
        /*37cc*/ 	.word	0x00068080


	//   ....[221]....
        /*37d0*/ 	.word	0x00068120


	//   ....[222]....
        /*37d4*/ 	.word	0x00068170


	//   ....[223]....
        /*37d8*/ 	.word	0x000681d0


	//   ....[224]....
        /*37dc*/ 	.word	0x00068220


	//   ....[225]....
        /*37e0*/ 	.word	0x00068380


	//   ....[226]....
        /*37e4*/ 	.word	0x000683d0


	//   ....[227]....
        /*37e8*/ 	.word	0x00068430


	//   ....[228]....
        /*37ec*/ 	.word	0x00068480


	//   ....[229]....
        /*37f0*/ 	.word	0x00068520


	//   ....[230]....
        /*37f4*/ 	.word	0x00068570


	//   ....[231]....
        /*37f8*/ 	.word	0x000685d0


	//   ....[232]....
        /*37fc*/ 	.word	0x00068620


	//   ....[233]....
        /*3800*/ 	.word	0x00068700


	//   ....[234]....
        /*3804*/ 	.word	0x00068750


	//   ....[235]....
        /*3808*/ 	.word	0x000687b0


	//   ....[236]....
        /*380c*/ 	.word	0x00068800


	//   ....[237]....
        /*3810*/ 	.word	0x000688a0


	//   ....[238]....
        /*3814*/ 	.word	0x000688f0


	//   ....[239]....
        /*3818*/ 	.word	0x00068950


	//   ....[240]....
        /*381c*/ 	.word	0x000689a0


	//   ....[241]....
        /*3820*/ 	.word	0x00068ac0


	//   ....[242]....
        /*3824*/ 	.word	0x00068b10


	//   ....[243]....
        /*3828*/ 	.word	0x00068b70


	//   ....[244]....
        /*382c*/ 	.word	0x00068bc0


	//   ....[245]....
        /*3830*/ 	.word	0x00068c60


	//   ....[246]....
        /*3834*/ 	.word	0x00068cb0


	//   ....[247]....
        /*3838*/ 	.word	0x00068d10


	//   ....[248]....
        /*383c*/ 	.word	0x00068d60


	//   ....[249]....
        /*3840*/ 	.word	0x00068e40


	//   ....[250]....
        /*3844*/ 	.word	0x00068e90


	//   ....[251]....
        /*3848*/ 	.word	0x00068ef0


	//   ....[252]....
        /*384c*/ 	.word	0x00068f40


	//   ....[253]....
        /*3850*/ 	.word	0x00068fe0


	//   ....[254]....
        /*3854*/ 	.word	0x00069030


	//   ....[255]....
        /*3858*/ 	.word	0x00069090


	//   ....[0]....
        /*385c*/ 	.word	0x000690e0


	//   ....[1]....
        /*3860*/ 	.word	0x00069340


	//   ....[2]....
        /*3864*/ 	.word	0x00069390


	//   ....[3]....
        /*3868*/ 	.word	0x000693f0


	//   ....[4]....
        /*386c*/ 	.word	0x00069440


	//   ....[5]....
        /*3870*/ 	.word	0x000694e0


	//   ....[6]....
        /*3874*/ 	.word	0x00069530


	//   ....[7]....
        /*3878*/ 	.word	0x00069590


	//   ....[8]....
        /*387c*/ 	.word	0x000695e0


	//   ....[9]....
        /*3880*/ 	.word	0x000696c0


	//   ....[10]....
        /*3884*/ 	.word	0x00069710


	//   ....[11]....
        /*3888*/ 	.word	0x00069770


	//   ....[12]....
        /*388c*/ 	.word	0x000697c0


	//   ....[13]....
        /*3890*/ 	.word	0x00069860


	//   ....[14]....
        /*3894*/ 	.word	0x000698b0


	//   ....[15]....
        /*3898*/ 	.word	0x00069910


	//   ....[16]....
        /*389c*/ 	.word	0x00069960


	//   ....[17]....
        /*38a0*/ 	.word	0x00069a80


	//   ....[18]....
        /*38a4*/ 	.word	0x00069ad0


	//   ....[19]....
        /*38a8*/ 	.word	0x00069b30


	//   ....[20]....
        /*38ac*/ 	.word	0x00069b80


	//   ....[21]....
        /*38b0*/ 	.word	0x00069c20


	//   ....[22]....
        /*38b4*/ 	.word	0x00069c70


	//   ....[23]....
        /*38b8*/ 	.word	0x00069cd0


	//   ....[24]....
        /*38bc*/ 	.word	0x00069d20


	//   ....[25]....
        /*38c0*/ 	.word	0x00069e00


	//   ....[26]....
        /*38c4*/ 	.word	0x00069e50


	//   ....[27]....
        /*38c8*/ 	.word	0x00069eb0


	//   ....[28]....
        /*38cc*/ 	.word	0x00069f00


	//   ....[29]....
        /*38d0*/ 	.word	0x00069fa0


	//   ....[30]....
        /*38d4*/ 	.word	0x00069ff0


	//   ....[31]....
        /*38d8*/ 	.word	0x0006a050


	//   ....[32]....
        /*38dc*/ 	.word	0x0006a0a0


	//   ....[33]....
        /*38e0*/ 	.word	0x0006a200


	//   ....[34]....
        /*38e4*/ 	.word	0x0006a250


	//   ....[35]....
        /*38e8*/ 	.word	0x0006a2b0


	//   ....[36]....
        /*38ec*/ 	.word	0x0006a300


	//   ....[37]....
        /*38f0*/ 	.word	0x0006a3a0


	//   ....[38]....
        /*38f4*/ 	.word	0x0006a3f0


	//   ....[39]....
        /*38f8*/ 	.word	0x0006a450


	//   ....[40]....
        /*38fc*/ 	.word	0x0006a4a0


	//   ....[41]....
        /*3900*/ 	.word	0x0006a580


	//   ....[42]....
        /*3904*/ 	.word	0x0006a5d0


	//   ....[43]....
        /*3908*/ 	.word	0x0006a630


	//   ....[44]....
        /*390c*/ 	.word	0x0006a680


	//   ....[45]....
        /*3910*/ 	.word	0x0006a720


	//   ....[46]....
        /*3914*/ 	.word	0x0006a770


	//   ....[47]....
        /*3918*/ 	.word	0x0006a7d0


	//   ....[48]....
        /*391c*/ 	.word	0x0006a820


	//   ....[49]....
        /*3920*/ 	.word	0x0006a940


	//   ....[50]....
        /*3924*/ 	.word	0x0006a990


	//   ....[51]....
        /*3928*/ 	.word	0x0006a9f0


	//   ....[52]....
        /*392c*/ 	.word	0x0006aa40


	//   ....[53]....
        /*3930*/ 	.word	0x0006aae0


	//   ....[54]....
        /*3934*/ 	.word	0x0006ab30


	//   ....[55]....
        /*3938*/ 	.word	0x0006ab90


	//   ....[56]....
        /*393c*/ 	.word	0x0006abe0


	//   ....[57]....
        /*3940*/ 	.word	0x0006acc0


	//   ....[58]....
        /*3944*/ 	.word	0x0006ad10


	//   ....[59]....
        /*3948*/ 	.word	0x0006ad70


	//   ....[60]....
        /*394c*/ 	.word	0x0006adc0


	//   ....[61]....
        /*3950*/ 	.word	0x0006ae60


	//   ....[62]....
        /*3954*/ 	.word	0x0006aeb0


	//   ....[63]....
        /*3958*/ 	.word	0x0006af10


	//   ....[64]....
        /*395c*/ 	.word	0x0006af60


	//   ....[65]....
        /*3960*/ 	.word	0x0006b100


	//   ....[66]....
        /*3964*/ 	.word	0x0006b150


	//   ....[67]....
        /*3968*/ 	.word	0x0006b1b0


	//   ....[68]....
        /*396c*/ 	.word	0x0006b200


	//   ....[69]....
        /*3970*/ 	.word	0x0006b2a0


	//   ....[70]....
        /*3974*/ 	.word	0x0006b2f0


	//   ....[71]....
        /*3978*/ 	.word	0x0006b350


	//   ....[72]....
        /*397c*/ 	.word	0x0006b3a0


	//   ....[73]....
        /*3980*/ 	.word	0x0006b480


	//   ....[74]....
        /*3984*/ 	.word	0x0006b4d0


	//   ....[75]....
        /*3988*/ 	.word	0x0006b530


	//   ....[76]....
        /*398c*/ 	.word	0x0006b580


	//   ....[77]....
        /*3990*/ 	.word	0x0006b620


	//   ....[78]....
        /*3994*/ 	.word	0x0006b670


	//   ....[79]....
        /*3998*/ 	.word	0x0006b6d0


	//   ....[80]....
        /*399c*/ 	.word	0x0006b720


	//   ....[81]....
        /*39a0*/ 	.word	0x0006b840


	//   ....[82]....
        /*39a4*/ 	.word	0x0006b890


	//   ....[83]....
        /*39a8*/ 	.word	0x0006b8f0


	//   ....[84]....
        /*39ac*/ 	.word	0x0006b940


	//   ....[85]....
        /*39b0*/ 	.word	0x0006b9e0


	//   ....[86]....
        /*39b4*/ 	.word	0x0006ba30


	//   ....[87]....
        /*39b8*/ 	.word	0x0006ba90


	//   ....[88]....
        /*39bc*/ 	.word	0x0006bae0


	//   ....[89]....
        /*39c0*/ 	.word	0x0006bbc0


	//   ....[90]....
        /*39c4*/ 	.word	0x0006bc10


	//   ....[91]....
        /*39c8*/ 	.word	0x0006bc70


	//   ....[92]....
        /*39cc*/ 	.word	0x0006bcc0


	//   ....[93]....
        /*39d0*/ 	.word	0x0006bd60


	//   ....[94]....
        /*39d4*/ 	.word	0x0006bdb0


	//   ....[95]....
        /*39d8*/ 	.word	0x0006be10


	//   ....[96]....
        /*39dc*/ 	.word	0x0006be60


	//   ....[97]....
        /*39e0*/ 	.word	0x0006bfc0


	//   ....[98]....
        /*39e4*/ 	.word	0x0006c010


	//   ....[99]....
        /*39e8*/ 	.word	0x0006c070


	//   ....[100]....
        /*39ec*/ 	.word	0x0006c0c0


	//   ....[101]....
        /*39f0*/ 	.word	0x0006c160


	//   ....[102]....
        /*39f4*/ 	.word	0x0006c1b0


	//   ....[103]....
        /*39f8*/ 	.word	0x0006c210


	//   ....[104]....
        /*39fc*/ 	.word	0x0006c260


	//   ....[105]....
        /*3a00*/ 	.word	0x0006c340


	//   ....[106]....
        /*3a04*/ 	.word	0x0006c390


	//   ....[107]....
        /*3a08*/ 	.word	0x0006c3f0


	//   ....[108]....
        /*3a0c*/ 	.word	0x0006c440


	//   ....[109]....
        /*3a10*/ 	.word	0x0006c4e0


	//   ....[110]....
        /*3a14*/ 	.word	0x0006c530


	//   ....[111]....
        /*3a18*/ 	.word	0x0006c590


	//   ....[112]....
        /*3a1c*/ 	.word	0x0006c5e0


	//   ....[113]....
        /*3a20*/ 	.word	0x0006c700


	//   ....[114]....
        /*3a24*/ 	.word	0x0006c750


	//   ....[115]....
        /*3a28*/ 	.word	0x0006c7b0


	//   ....[116]....
        /*3a2c*/ 	.word	0x0006c800


	//   ....[117]....
        /*3a30*/ 	.word	0x0006c8a0


	//   ....[118]....
        /*3a34*/ 	.word	0x0006c8f0


	//   ....[119]....
        /*3a38*/ 	.word	0x0006c950


	//   ....[120]....
        /*3a3c*/ 	.word	0x0006c9a0


	//   ....[121]....
        /*3a40*/ 	.word	0x0006ca80


	//   ....[122]....
        /*3a44*/ 	.word	0x0006cad0


	//   ....[123]....
        /*3a48*/ 	.word	0x0006cb30


	//   ....[124]....
        /*3a4c*/ 	.word	0x0006cb80


	//   ....[125]....
        /*3a50*/ 	.word	0x0006cc20


	//   ....[126]....
        /*3a54*/ 	.word	0x0006cc70


	//   ....[127]....
        /*3a58*/ 	.word	0x0006ccd0


	//   ....[128]....
        /*3a5c*/ 	.word	0x0006cd20


	//   ....[129]....
        /*3a60*/ 	.word	0x0006cf00


	//   ....[130]....
        /*3a64*/ 	.word	0x0006cf50


	//   ....[131]....
        /*3a68*/ 	.word	0x0006cfb0


	//   ....[132]....
        /*3a6c*/ 	.word	0x0006d000


	//   ....[133]....
        /*3a70*/ 	.word	0x0006d0a0


	//   ....[134]....
        /*3a74*/ 	.word	0x0006d0f0


	//   ....[135]....
        /*3a78*/ 	.word	0x0006d150


	//   ....[136]....
        /*3a7c*/ 	.word	0x0006d1a0


	//   ....[137]....
        /*3a80*/ 	.word	0x0006d280


	//   ....[138]....
        /*3a84*/ 	.word	0x0006d2d0


	//   ....[139]....
        /*3a88*/ 	.word	0x0006d330


	//   ....[140]....
        /*3a8c*/ 	.word	0x0006d380


	//   ....[141]....
        /*3a90*/ 	.word	0x0006d420


	//   ....[142]....
        /*3a94*/ 	.word	0x0006d470


	//   ....[143]....
        /*3a98*/ 	.word	0x0006d4d0


	//   ....[144]....
        /*3a9c*/ 	.word	0x0006d520


	//   ....[145]....
        /*3aa0*/ 	.word	0x0006d640


	//   ....[146]....
        /*3aa4*/ 	.word	0x0006d690


	//   ....[147]....
        /*3aa8*/ 	.word	0x0006d6f0


	//   ....[148]....
        /*3aac*/ 	.word	0x0006d740


	//   ....[149]....
        /*3ab0*/ 	.word	0x0006d7e0


	//   ....[150]....
        /*3ab4*/ 	.word	0x0006d830


	//   ....[151]....
        /*3ab8*/ 	.word	0x0006d890


	//   ....[152]....
        /*3abc*/ 	.word	0x0006d8e0


	//   ....[153]....
        /*3ac0*/ 	.word	0x0006d9c0


	//   ....[154]....
        /*3ac4*/ 	.word	0x0006da10


	//   ....[155]....
        /*3ac8*/ 	.word	0x0006da70


	//   ....[156]....
        /*3acc*/ 	.word	0x0006dac0


	//   ....[157]....
        /*3ad0*/ 	.word	0x0006db60


	//   ....[158]....
        /*3ad4*/ 	.word	0x0006dbb0


	//   ....[159]....
        /*3ad8*/ 	.word	0x0006dc10


	//   ....[160]....
        /*3adc*/ 	.word	0x0006dc60


	//   ....[161]....
        /*3ae0*/ 	.word	0x0006ddc0


	//   ....[162]....
        /*3ae4*/ 	.word	0x0006de10


	//   ....[163]....
        /*3ae8*/ 	.word	0x0006de70


	//   ....[164]....
        /*3aec*/ 	.word	0x0006dec0


	//   ....[165]....
        /*3af0*/ 	.word	0x0006df60


	//   ....[166]....
        /*3af4*/ 	.word	0x0006dfb0


	//   ....[167]....
        /*3af8*/ 	.word	0x0006e010


	//   ....[168]....
        /*3afc*/ 	.word	0x0006e060


	//   ....[169]....
        /*3b00*/ 	.word	0x0006e140


	//   ....[170]....
        /*3b04*/ 	.word	0x0006e190


	//   ....[171]....
        /*3b08*/ 	.word	0x0006e1f0


	//   ....[172]....
        /*3b0c*/ 	.word	0x0006e240


	//   ....[173]....
        /*3b10*/ 	.word	0x0006e2e0


	//   ....[174]....
        /*3b14*/ 	.word	0x0006e330


	//   ....[175]....
        /*3b18*/ 	.word	0x0006e390


	//   ....[176]....
        /*3b1c*/ 	.word	0x0006e3e0


	//   ....[177]....
        /*3b20*/ 	.word	0x0006e500


	//   ....[178]....
        /*3b24*/ 	.word	0x0006e550


	//   ....[179]....
        /*3b28*/ 	.word	0x0006e5b0


	//   ....[180]....
        /*3b2c*/ 	.word	0x0006e600


	//   ....[181]....
        /*3b30*/ 	.word	0x0006e6a0


	//   ....[182]....
        /*3b34*/ 	.word	0x0006e6f0


	//   ....[183]....
        /*3b38*/ 	.word	0x0006e750


	//   ....[184]....
        /*3b3c*/ 	.word	0x0006e7a0


	//   ....[185]....
        /*3b40*/ 	.word	0x0006e880


	//   ....[186]....
        /*3b44*/ 	.word	0x0006e8d0


	//   ....[187]....
        /*3b48*/ 	.word	0x0006e930


	//   ....[188]....
        /*3b4c*/ 	.word	0x0006e980


	//   ....[189]....
        /*3b50*/ 	.word	0x0006ea20


	//   ....[190]....
        /*3b54*/ 	.word	0x0006ea70


	//   ....[191]....
        /*3b58*/ 	.word	0x0006ead0


	//   ....[192]....
        /*3b5c*/ 	.word	0x0006eb20


	//   ....[193]....
        /*3b60*/ 	.word	0x0006ecc0


	//   ....[194]....
        /*3b64*/ 	.word	0x0006ed10


	//   ....[195]....
        /*3b68*/ 	.word	0x0006ed70


	//   ....[196]....
        /*3b6c*/ 	.word	0x0006edc0


	//   ....[197]....
        /*3b70*/ 	.word	0x0006ee60


	//   ....[198]....
        /*3b74*/ 	.word	0x0006eeb0


	//   ....[199]....
        /*3b78*/ 	.word	0x0006ef10


	//   ....[200]....
        /*3b7c*/ 	.word	0x0006ef60


	//   ....[201]....
        /*3b80*/ 	.word	0x0006f040


	//   ....[202]....
        /*3b84*/ 	.word	0x0006f090


	//   ....[203]....
        /*3b88*/ 	.word	0x0006f0f0


	//   ....[204]....
        /*3b8c*/ 	.word	0x0006f140


	//   ....[205]....
        /*3b90*/ 	.word	0x0006f1e0


	//   ....[206]....
        /*3b94*/ 	.word	0x0006f230


	//   ....[207]....
        /*3b98*/ 	.word	0x0006f290


	//   ....[208]....
        /*3b9c*/ 	.word	0x0006f2e0


	//   ....[209]....
        /*3ba0*/ 	.word	0x0006f400


	//   ....[210]....
        /*3ba4*/ 	.word	0x0006f450


	//   ....[211]....
        /*3ba8*/ 	.word	0x0006f4b0


	//   ....[212]....
        /*3bac*/ 	.word	0x0006f500


	//   ....[213]....
        /*3bb0*/ 	.word	0x0006f5a0


	//   ....[214]....
        /*3bb4*/ 	.word	0x0006f5f0


	//   ....[215]....
        /*3bb8*/ 	.word	0x0006f650


	//   ....[216]....
        /*3bbc*/ 	.word	0x0006f6a0


	//   ....[217]....
        /*3bc0*/ 	.word	0x0006f780


	//   ....[218]....
        /*3bc4*/ 	.word	0x0006f7d0


	//   ....[219]....
        /*3bc8*/ 	.word	0x0006f830


	//   ....[220]....
        /*3bcc*/ 	.word	0x0006f880


	//   ....[221]....
        /*3bd0*/ 	.word	0x0006f920


	//   ....[222]....
        /*3bd4*/ 	.word	0x0006f970


	//   ....[223]....
        /*3bd8*/ 	.word	0x0006f9d0


	//   ....[224]....
        /*3bdc*/ 	.word	0x0006fa20


	//   ....[225]....
        /*3be0*/ 	.word	0x0006fb80


	//   ....[226]....
        /*3be4*/ 	.word	0x0006fbd0


	//   ....[227]....
        /*3be8*/ 	.word	0x0006fc30


	//   ....[228]....
        /*3bec*/ 	.word	0x0006fc80


	//   ....[229]....
        /*3bf0*/ 	.word	0x0006fd20


	//   ....[230]....
        /*3bf4*/ 	.word	0x0006fd70


	//   ....[231]....
        /*3bf8*/ 	.word	0x0006fdd0


	//   ....[232]....
        /*3bfc*/ 	.word	0x0006fe20


	//   ....[233]....
        /*3c00*/ 	.word	0x0006ff00


	//   ....[234]....
        /*3c04*/ 	.word	0x0006ff50


	//   ....[235]....
        /*3c08*/ 	.word	0x0006ffb0


	//   ....[236]....
        /*3c0c*/ 	.word	0x00070000


	//   ....[237]....
        /*3c10*/ 	.word	0x000700a0


	//   ....[238]....
        /*3c14*/ 	.word	0x000700f0


	//   ....[239]....
        /*3c18*/ 	.word	0x00070150


	//   ....[240]....
        /*3c1c*/ 	.word	0x000701a0


	//   ....[241]....
        /*3c20*/ 	.word	0x000702c0


	//   ....[242]....
        /*3c24*/ 	.word	0x00070310


	//   ....[243]....
        /*3c28*/ 	.word	0x00070370


	//   ....[244]....
        /*3c2c*/ 	.word	0x000703c0


	//   ....[245]....
        /*3c30*/ 	.word	0x00070460


	//   ....[246]....
        /*3c34*/ 	.word	0x000704b0


	//   ....[247]....
        /*3c38*/ 	.word	0x00070510


	//   ....[248]....
        /*3c3c*/ 	.word	0x00070560


	//   ....[249]....
        /*3c40*/ 	.word	0x00070640


	//   ....[250]....
        /*3c44*/ 	.word	0x00070690


	//   ....[251]....
        /*3c48*/ 	.word	0x000706f0


	//   ....[252]....
        /*3c4c*/ 	.word	0x00070740


	//   ....[253]....
        /*3c50*/ 	.word	0x000707e0


	//   ....[254]....
        /*3c54*/ 	.word	0x00070830


	//   ....[255]....
        /*3c58*/ 	.word	0x00070890


	//   ....[0]....
        /*3c5c*/ 	.word	0x000708e0


	//   ....[1]....
        /*3c60*/ 	.word	0x00070b00


	//   ....[2]....
        /*3c64*/ 	.word	0x00070b50


	//   ....[3]....
        /*3c68*/ 	.word	0x00070bb0


	//   ....[4]....
        /*3c6c*/ 	.word	0x00070c00


	//   ....[5]....
        /*3c70*/ 	.word	0x00070ca0


	//   ....[6]....
        /*3c74*/ 	.word	0x00070cf0


	//   ....[7]....
        /*3c78*/ 	.word	0x00070d50


	//   ....[8]....
        /*3c7c*/ 	.word	0x00070da0


	//   ....[9]....
        /*3c80*/ 	.word	0x00070e80


	//   ....[10]....
        /*3c84*/ 	.word	0x00070ed0


	//   ....[11]....
        /*3c88*/ 	.word	0x00070f30


	//   ....[12]....
        /*3c8c*/ 	.word	0x00070f80


	//   ....[13]....
        /*3c90*/ 	.word	0x00071020


	//   ....[14]....
        /*3c94*/ 	.word	0x00071070


	//   ....[15]....
        /*3c98*/ 	.word	0x000710d0


	//   ....[16]....
        /*3c9c*/ 	.word	0x00071120


	//   ....[17]....
        /*3ca0*/ 	.word	0x00071240


	//   ....[18]....
        /*3ca4*/ 	.word	0x00071290


	//   ....[19]....
        /*3ca8*/ 	.word	0x000712f0


	//   ....[20]....
        /*3cac*/ 	.word	0x00071340


	//   ....[21]....
        /*3cb0*/ 	.word	0x000713e0


	//   ....[22]....
        /*3cb4*/ 	.word	0x00071430


	//   ....[23]....
        /*3cb8*/ 	.word	0x00071490


	//   ....[24]....
        /*3cbc*/ 	.word	0x000714e0


	//   ....[25]....
        /*3cc0*/ 	.word	0x000715c0


	//   ....[26]....
        /*3cc4*/ 	.word	0x00071610


	//   ....[27]....
        /*3cc8*/ 	.word	0x00071670


	//   ....[28]....
        /*3ccc*/ 	.word	0x000716c0


	//   ....[29]....
        /*3cd0*/ 	.word	0x00071760


	//   ....[30]....
        /*3cd4*/ 	.word	0x000717b0


	//   ....[31]....
        /*3cd8*/ 	.word	0x00071810


	//   ....[32]....
        /*3cdc*/ 	.word	0x00071860


	//   ....[33]....
        /*3ce0*/ 	.word	0x000719c0


	//   ....[34]....
        /*3ce4*/ 	.word	0x00071a10


	//   ....[35]....
        /*3ce8*/ 	.word	0x00071a70


	//   ....[36]....
        /*3cec*/ 	.word	0x00071ac0


	//   ....[37]....
        /*3cf0*/ 	.word	0x00071b60


	//   ....[38]....
        /*3cf4*/ 	.word	0x00071bb0


	//   ....[39]....
        /*3cf8*/ 	.word	0x00071c10


	//   ....[40]....
        /*3cfc*/ 	.word	0x00071c60


	//   ....[41]....
        /*3d00*/ 	.word	0x00071d40


	//   ....[42]....
        /*3d04*/ 	.word	0x00071d90


	//   ....[43]....
        /*3d08*/ 	.word	0x00071df0


	//   ....[44]....
        /*3d0c*/ 	.word	0x00071e40


	//   ....[45]....
        /*3d10*/ 	.word	0x00071ee0


	//   ....[46]....
        /*3d14*/ 	.word	0x00071f30


	//   ....[47]....
        /*3d18*/ 	.word	0x00071f90


	//   ....[48]....
        /*3d1c*/ 	.word	0x00071fe0


	//   ....[49]....
        /*3d20*/ 	.word	0x00072100


	//   ....[50]....
        /*3d24*/ 	.word	0x00072150


	//   ....[51]....
        /*3d28*/ 	.word	0x000721b0


	//   ....[52]....
        /*3d2c*/ 	.word	0x00072200


	//   ....[53]....
        /*3d30*/ 	.word	0x000722a0


	//   ....[54]....
        /*3d34*/ 	.word	0x000722f0


	//   ....[55]....
        /*3d38*/ 	.word	0x00072350


	//   ....[56]....
        /*3d3c*/ 	.word	0x000723a0


	//   ....[57]....
        /*3d40*/ 	.word	0x00072480


	//   ....[58]....
        /*3d44*/ 	.word	0x000724d0


	//   ....[59]....
        /*3d48*/ 	.word	0x00072530


	//   ....[60]....
        /*3d4c*/ 	.word	0x00072580


	//   ....[61]....
        /*3d50*/ 	.word	0x00072620


	//   ....[62]....
        /*3d54*/ 	.word	0x00072670


	//   ....[63]....
        /*3d58*/ 	.word	0x000726d0


	//   ....[64]....
        /*3d5c*/ 	.word	0x00072720


	//   ....[65]....
        /*3d60*/ 	.word	0x000728c0


	//   ....[66]....
        /*3d64*/ 	.word	0x00072910


	//   ....[67]....
        /*3d68*/ 	.word	0x00072970


	//   ....[68]....
        /*3d6c*/ 	.word	0x000729c0


	//   ....[69]....
        /*3d70*/ 	.word	0x00072a60


	//   ....[70]....
        /*3d74*/ 	.word	0x00072ab0


	//   ....[71]....
        /*3d78*/ 	.word	0x00072b10


	//   ....[72]....
        /*3d7c*/ 	.word	0x00072b60


	//   ....[73]....
        /*3d80*/ 	.word	0x00072c40


	//   ....[74]....
        /*3d84*/ 	.word	0x00072c90


	//   ....[75]....
        /*3d88*/ 	.word	0x00072cf0


	//   ....[76]....
        /*3d8c*/ 	.word	0x00072d40


	//   ....[77]....
        /*3d90*/ 	.word	0x00072de0


	//   ....[78]....
        /*3d94*/ 	.word	0x00072e30


	//   ....[79]....
        /*3d98*/ 	.word	0x00072e90


	//   ....[80]....
        /*3d9c*/ 	.word	0x00072ee0


	//   ....[81]....
        /*3da0*/ 	.word	0x00073000


	//   ....[82]....
        /*3da4*/ 	.word	0x00073050


	//   ....[83]....
        /*3da8*/ 	.word	0x000730b0


	//   ....[84]....
        /*3dac*/ 	.word	0x00073100


	//   ....[85]....
        /*3db0*/ 	.word	0x000731a0


	//   ....[86]....
        /*3db4*/ 	.word	0x000731f0


	//   ....[87]....
        /*3db8*/ 	.word	0x00073250


	//   ....[88]....
        /*3dbc*/ 	.word	0x000732a0


	//   ....[89]....
        /*3dc0*/ 	.word	0x00073380


	//   ....[90]....
        /*3dc4*/ 	.word	0x000733d0


	//   ....[91]....
        /*3dc8*/ 	.word	0x00073430


	//   ....[92]....
        /*3dcc*/ 	.word	0x00073480


	//   ....[93]....
        /*3dd0*/ 	.word	0x00073520


	//   ....[94]....
        /*3dd4*/ 	.word	0x00073570


	//   ....[95]....
        /*3dd8*/ 	.word	0x000735d0


	//   ....[96]....
        /*3ddc*/ 	.word	0x00073620


	//   ....[97]....
        /*3de0*/ 	.word	0x00073780


	//   ....[98]....
        /*3de4*/ 	.word	0x000737d0


	//   ....[99]....
        /*3de8*/ 	.word	0x00073830


	//   ....[100]....
        /*3dec*/ 	.word	0x00073880


	//   ....[101]....
        /*3df0*/ 	.word	0x00073920


	//   ....[102]....
        /*3df4*/ 	.word	0x00073970


	//   ....[103]....
        /*3df8*/ 	.word	0x000739d0


	//   ....[104]....
        /*3dfc*/ 	.word	0x00073a20


	//   ....[105]....
        /*3e00*/ 	.word	0x00073b00


	//   ....[106]....
        /*3e04*/ 	.word	0x00073b50


	//   ....[107]....
        /*3e08*/ 	.word	0x00073bb0


	//   ....[108]....
        /*3e0c*/ 	.word	0x00073c00


	//   ....[109]....
        /*3e10*/ 	.word	0x00073ca0


	//   ....[110]....
        /*3e14*/ 	.word	0x00073cf0


	//   ....[111]....
        /*3e18*/ 	.word	0x00073d50


	//   ....[112]....
        /*3e1c*/ 	.word	0x00073da0


	//   ....[113]....
        /*3e20*/ 	.word	0x00073ec0


	//   ....[114]....
        /*3e24*/ 	.word	0x00073f10


	//   ....[115]....
        /*3e28*/ 	.word	0x00073f70


	//   ....[116]....
        /*3e2c*/ 	.word	0x00073fc0


	//   ....[117]....
        /*3e30*/ 	.word	0x00074060


	//   ....[118]....
        /*3e34*/ 	.word	0x000740b0


	//   ....[119]....
        /*3e38*/ 	.word	0x00074110


	//   ....[120]....
        /*3e3c*/ 	.word	0x00074160


	//   ....[121]....
        /*3e40*/ 	.word	0x00074240


	//   ....[122]....
        /*3e44*/ 	.word	0x00074290


	//   ....[123]....
        /*3e48*/ 	.word	0x000742f0


	//   ....[124]....
        /*3e4c*/ 	.word	0x00074340


	//   ....[125]....
        /*3e50*/ 	.word	0x000743e0


	//   ....[126]....
        /*3e54*/ 	.word	0x00074430


	//   ....[127]....
        /*3e58*/ 	.word	0x00074490


	//   ....[128]....
        /*3e5c*/ 	.word	0x000744e0


	//   ....[129]....
        /*3e60*/ 	.word	0x000746c0


	//   ....[130]....
        /*3e64*/ 	.word	0x00074710


	//   ....[131]....
        /*3e68*/ 	.word	0x00074770


	//   ....[132]....
        /*3e6c*/ 	.word	0x000747c0


	//   ....[133]....
        /*3e70*/ 	.word	0x00074860


	//   ....[134]....
        /*3e74*/ 	.word	0x000748b0


	//   ....[135]....
        /*3e78*/ 	.word	0x00074910


	//   ....[136]....
        /*3e7c*/ 	.word	0x00074960


	//   ....[137]....
        /*3e80*/ 	.word	0x00074a40


	//   ....[138]....
        /*3e84*/ 	.word	0x00074a90


	//   ....[139]....
        /*3e88*/ 	.word	0x00074af0


	//   ....[140]....
        /*3e8c*/ 	.word	0x00074b40


	//   ....[141]....
        /*3e90*/ 	.word	0x00074be0


	//   ....[142]....
        /*3e94*/ 	.word	0x00074c30


	//   ....[143]....
        /*3e98*/ 	.word	0x00074c90


	//   ....[144]....
        /*3e9c*/ 	.word	0x00074ce0


	//   ....[145]....
        /*3ea0*/ 	.word	0x00074e00


	//   ....[146]....
        /*3ea4*/ 	.word	0x00074e50


	//   ....[147]....
        /*3ea8*/ 	.word	0x00074eb0


	//   ....[148]....
        /*3eac*/ 	.word	0x00074f00


	//   ....[149]....
        /*3eb0*/ 	.word	0x00074fa0


	//   ....[150]....
        /*3eb4*/ 	.word	0x00074ff0


	//   ....[151]....
        /*3eb8*/ 	.word	0x00075050


	//   ....[152]....
        /*3ebc*/ 	.word	0x000750a0


	//   ....[153]....
        /*3ec0*/ 	.word	0x00075180


	//   ....[154]....
        /*3ec4*/ 	.word	0x000751d0


	//   ....[155]....
        /*3ec8*/ 	.word	0x00075230


	//   ....[156]....
        /*3ecc*/ 	.word	0x00075280


	//   ....[157]....
        /*3ed0*/ 	.word	0x00075320


	//   ....[158]....
        /*3ed4*/ 	.word	0x00075370


	//   ....[159]....
        /*3ed8*/ 	.word	0x000753d0


	//   ....[160]....
        /*3edc*/ 	.word	0x00075420


	//   ....[161]....
        /*3ee0*/ 	.word	0x00075580


	//   ....[162]....
        /*3ee4*/ 	.word	0x000755d0


	//   ....[163]....
        /*3ee8*/ 	.word	0x00075630


	//   ....[164]....
        /*3eec*/ 	.word	0x00075680


	//   ....[165]....
        /*3ef0*/ 	.word	0x00075720


	//   ....[166]....
        /*3ef4*/ 	.word	0x00075770


	//   ....[167]....
        /*3ef8*/ 	.word	0x000757d0


	//   ....[168]....
        /*3efc*/ 	.word	0x00075820


	//   ....[169]....
        /*3f00*/ 	.word	0x00075900


	//   ....[170]....
        /*3f04*/ 	.word	0x00075950


	//   ....[171]....
        /*3f08*/ 	.word	0x000759b0


	//   ....[172]....
        /*3f0c*/ 	.word	0x00075a00


	//   ....[173]....
        /*3f10*/ 	.word	0x00075aa0


	//   ....[174]....
        /*3f14*/ 	.word	0x00075af0


	//   ....[175]....
        /*3f18*/ 	.word	0x00075b50


	//   ....[176]....
        /*3f1c*/ 	.word	0x00075ba0


	//   ....[177]....
        /*3f20*/ 	.word	0x00075cc0


	//   ....[178]....
        /*3f24*/ 	.word	0x00075d10


	//   ....[179]....
        /*3f28*/ 	.word	0x00075d70


	//   ....[180]....
        /*3f2c*/ 	.word	0x00075dc0


	//   ....[181]....
        /*3f30*/ 	.word	0x00075e60


	//   ....[182]....
        /*3f34*/ 	.word	0x00075eb0


	//   ....[183]....
        /*3f38*/ 	.word	0x00075f10


	//   ....[184]....
        /*3f3c*/ 	.word	0x00075f60


	//   ....[185]....
        /*3f40*/ 	.word	0x00076040


	//   ....[186]....
        /*3f44*/ 	.word	0x00076090


	//   ....[187]....
        /*3f48*/ 	.word	0x000760f0


	//   ....[188]....
        /*3f4c*/ 	.word	0x00076140


	//   ....[189]....
        /*3f50*/ 	.word	0x000761e0


	//   ....[190]....
        /*3f54*/ 	.word	0x00076230


	//   ....[191]....
        /*3f58*/ 	.word	0x00076290


	//   ....[192]....
        /*3f5c*/ 	.word	0x000762e0


	//   ....[193]....
        /*3f60*/ 	.word	0x00076480


	//   ....[194]....
        /*3f64*/ 	.word	0x000764d0


	//   ....[195]....
        /*3f68*/ 	.word	0x00076530


	//   ....[196]....
        /*3f6c*/ 	.word	0x00076580


	//   ....[197]....
        /*3f70*/ 	.word	0x00076620


	//   ....[198]....
        /*3f74*/ 	.word	0x00076670


	//   ....[199]....
        /*3f78*/ 	.word	0x000766d0


	//   ....[200]....
        /*3f7c*/ 	.word	0x00076720


	//   ....[201]....
        /*3f80*/ 	.word	0x00076800


	//   ....[202]....
        /*3f84*/ 	.word	0x00076850


	//   ....[203]....
        /*3f88*/ 	.word	0x000768b0


	//   ....[204]....
        /*3f8c*/ 	.word	0x00076900


	//   ....[205]....
        /*3f90*/ 	.word	0x000769a0


	//   ....[206]....
        /*3f94*/ 	.word	0x000769f0


	//   ....[207]....
        /*3f98*/ 	.word	0x00076a50


	//   ....[208]....
        /*3f9c*/ 	.word	0x00076aa0


	//   ....[209]....
        /*3fa0*/ 	.word	0x00076bc0


	//   ....[210]....
        /*3fa4*/ 	.word	0x00076c10


	//   ....[211]....
        /*3fa8*/ 	.word	0x00076c70


	//   ....[212]....
        /*3fac*/ 	.word	0x00076cc0


	//   ....[213]....
        /*3fb0*/ 	.word	0x00076d60


	//   ....[214]....
        /*3fb4*/ 	.word	0x00076db0


	//   ....[215]....
        /*3fb8*/ 	.word	0x00076e10


	//   ....[216]....
        /*3fbc*/ 	.word	0x00076e60


	//   ....[217]....
        /*3fc0*/ 	.word	0x00076f40


	//   ....[218]....
        /*3fc4*/ 	.word	0x00076f90


	//   ....[219]....
        /*3fc8*/ 	.word	0x00076ff0


	//   ....[220]....
        /*3fcc*/ 	.word	0x00077040


	//   ....[221]....
        /*3fd0*/ 	.word	0x000770e0


	//   ....[222]....
        /*3fd4*/ 	.word	0x00077130


	//   ....[223]....
        /*3fd8*/ 	.word	0x00077190


	//   ....[224]....
        /*3fdc*/ 	.word	0x000771e0


	//   ....[225]....
        /*3fe0*/ 	.word	0x00077340


	//   ....[226]....
        /*3fe4*/ 	.word	0x00077390


	//   ....[227]....
        /*3fe8*/ 	.word	0x000773f0


	//   ....[228]....
        /*3fec*/ 	.word	0x00077440


	//   ....[229]....
        /*3ff0*/ 	.word	0x000774e0


	//   ....[230]....
        /*3ff4*/ 	.word	0x00077530


	//   ....[231]....
        /*3ff8*/ 	.word	0x00077590


	//   ....[232]....
        /*3ffc*/ 	.word	0x000775e0


	//   ....[233]....
        /*4000*/ 	.word	0x000776c0


	//   ....[234]....
        /*4004*/ 	.word	0x00077710


	//   ....[235]....
        /*4008*/ 	.word	0x00077770


	//   ....[236]....
        /*400c*/ 	.word	0x000777c0


	//   ....[237]....
        /*4010*/ 	.word	0x00077860


	//   ....[238]....
        /*4014*/ 	.word	0x000778b0


	//   ....[239]....
        /*4018*/ 	.word	0x00077910


	//   ....[240]....
        /*401c*/ 	.word	0x00077960


	//   ....[241]....
        /*4020*/ 	.word	0x00077a80


	//   ....[242]....
        /*4024*/ 	.word	0x00077ad0


	//   ....[243]....
        /*4028*/ 	.word	0x00077b30


	//   ....[244]....
        /*402c*/ 	.word	0x00077b80


	//   ....[245]....
        /*4030*/ 	.word	0x00077c20


	//   ....[246]....
        /*4034*/ 	.word	0x00077c70


	//   ....[247]....
        /*4038*/ 	.word	0x00077cd0


	//   ....[248]....
        /*403c*/ 	.word	0x00077d20


	//   ....[249]....
        /*4040*/ 	.word	0x00077e00


	//   ....[250]....
        /*4044*/ 	.word	0x00077e50


	//   ....[251]....
        /*4048*/ 	.word	0x00077eb0


	//   ....[252]....
        /*404c*/ 	.word	0x00077f00


	//   ....[253]....
        /*4050*/ 	.word	0x00077fa0


	//   ....[254]....
        /*4054*/ 	.word	0x00077ff0


	//   ....[255]....
        /*4058*/ 	.word	0x00078050


	//   ....[0]....
        /*405c*/ 	.word	0x00078090


	//----- nvinfo : EIATTR_CRS_STACK_SIZE
	.align		4
.L_17:
        /*4060*/ 	.byte	0x04, 0x1e
        /*4062*/ 	.short	(.L_19 - .L_18)
.L_18:
        /*4064*/ 	.word	0x00000000


	//----- nvinfo : EIATTR_CBANK_PARAM_SIZE
	.align		4
.L_19:
        /*4068*/ 	.byte	0x03, 0x19
        /*406a*/ 	.short	0x0018


	//----- nvinfo : EIATTR_PARAM_CBANK
	.align		4
        /*406c*/ 	.byte	0x04, 0x0a
        /*406e*/ 	.short	(.L_21 - .L_20)
	.align		4
.L_20:
        /*4070*/ 	.word	index@(.nv.constant0._Z9RF_kernelPfiiS_)
        /*4074*/ 	.short	0x0380
        /*4076*/ 	.short	0x0018


	//----- nvinfo : EIATTR_SW_WAR
	.align		4
.L_21:
        /*4078*/ 	.byte	0x04, 0x36
        /*407a*/ 	.short	(.L_23 - .L_22)
.L_22:
        /*407c*/ 	.word	0x00000008
.L_23:


//--------------------- .nv.callgraph             --------------------------
	.section	.nv.callgraph,"",@"SHT_CUDA_CALLGRAPH"
	.align	4
	.sectionentsize	8
	.align		4
        /*0000*/ 	.word	0x00000000
	.align		4
        /*0004*/ 	.word	0xffffffff
	.align		4
        /*0008*/ 	.word	0x00000000
	.align		4
        /*000c*/ 	.word	0xfffffffe
	.align		4
        /*0010*/ 	.word	0x00000000
	.align		4
        /*0014*/ 	.word	0xfffffffd
	.align		4
        /*0018*/ 	.word	0x00000000
	.align		4
        /*001c*/ 	.word	0xfffffffc


//--------------------- .text._Z9RF_kernelPfiiS_  --------------------------
	.section	.text._Z9RF_kernelPfiiS_,"ax",@progbits
	.align	128
        .global         _Z9RF_kernelPfiiS_
        .type           _Z9RF_kernelPfiiS_,@function
        .size           _Z9RF_kernelPfiiS_,(.L_x_2048 - _Z9RF_kernelPfiiS_)
        .other          _Z9RF_kernelPfiiS_,@"STO_CUDA_ENTRY STV_DEFAULT"
_Z9RF_kernelPfiiS_:
.text._Z9RF_kernelPfiiS_:
[----:B------:R-:W-:Y:S01]  /*0000*/  LDC R1, c[0x0][0x37c] ;  /* 0x0000df00ff017b82 */ /* 0x000fe20000000800 */
[----:B------:R-:W0:Y:S07]  /*0010*/  S2R R3, SR_TID.X ;  /* 0x0000000000037919 */ /* 0x000e2e0000002100 */
[----:B------:R-:W0:Y:S01]  /*0020*/  S2UR UR4, SR_CTAID.X ;  /* 0x00000000000479c3 */ /* 0x000e220000002500 */
[----:B------:R-:W1:Y:S07]  /*0030*/  LDCU UR5, c[0x0][0x388] ;  /* 0x00007100ff0577ac */ /* 0x000e6e0008000800 */
[----:B------:R-:W0:Y:S02]  /*0040*/  LDC R0, c[0x0][0x360] ;  /* 0x0000d800ff007b82 */ /* 0x000e240000000800 */
[----:B0-----:R-:W-:-:S05]  /*0050*/  IMAD R0, R0, UR4, R3 ;  /* 0x0000000400007c24 */ /* 0x001fca000f8e0203 */
[----:B-1----:R-:W-:-:S13]  /*0060*/  ISETP.GE.AND P0, PT, R0, UR5, PT ;  /* 0x0000000500007c0c */ /* 0x002fda000bf06270 */
[----:B------:R-:W-:Y:S05]  /*0070*/  @P0 EXIT ;  /* 0x000000000000094d */ /* 0x000fea0003800000 */
[----:B------:R-:W0:Y:S01]  /*0080*/  LDC.64 R2, c[0x0][0x380] ;  /* 0x0000e000ff027b82 */ /* 0x000e220000000a00 */
[----:B------:R-:W1:Y:S01]  /*0090*/  LDCU.64 UR4, c[0x0][0x358] ;  /* 0x00006b00ff0477ac */ /* 0x000e620008000a00 */
[----:B------:R-:W2:Y:S01]  /*00a0*/  LDCU UR6, c[0x0][0x38c] ;  /* 0x00007180ff0677ac */ /* 0x000ea20008000800 */
[----:B0-----:R-:W-:-:S06]  /*00b0*/  IMAD.WIDE R2, R0, 0x4, R2 ;  /* 0x0000000400027825 */ /* 0x001fcc00078e0202 */
[----:B-1----:R-:W3:Y:S01]  /*00c0*/  LDG.E R2, desc[UR4][R2.64] ;  /* 0x0000000402027981 */ /* 0x002ee2000c1e1900 */
[----:B--2---:R-:W-:-:S06]  /*00d0*/  UIADD3 UR7, UPT, UPT, UR6, 0x7ff, URZ ;  /* 0x000007ff06077890 */ /* 0x004fcc000fffe0ff */
[----:B------:R-:W-:-:S04]  /*00e0*/  I2FP.F32.S32 R5, UR7 ;  /* 0x0000000700057c45 */ /* 0x000fc80008201400 */
[----:B---3--:R-:W-:-:S13]  /*00f0*/  FSETP.GT.AND P0, PT, R2, R5, PT ;  /* 0x000000050200720b */ /* 0x008fda0003f04000 */
[----:B------:R-:W-:Y:S05]  /*0100*/  @!P0 BRA `(.L_x_0) ;  /* 0x000003bc00f88947 */ /* 0x000fea0003800000 */
[----:B------:R-:W-:-:S06]  /*0110*/  UIADD3 UR7, UPT, UPT, UR6, 0xbff, URZ ;  /* 0x00000bff06077890 */ /* 0x000fcc000fffe0ff */
[----:B------:R-:W-:-:S04]  /*0120*/  I2FP.F32.S32 R3, UR7 ;  /* 0x0000000700037c45 */ /* 0x000fc80008201400 */
[----:B------:R-:W-:-:S13]  /*0130*/  FSETP.GT.AND P0, PT, R2, R3, PT ;  /* 0x000000030200720b */ /* 0x000fda0003f04000 */
        /* <DEDUP_REMOVED lines=39> */
[----:B------:R-:W-:-:S13]  /*03b0*/  FSETP.NEU.AND P0, PT, R2, R3, PT ;  /* 0x000000030200720b */ /* 0x000fda0003f0d000 */
[----:B------:R-:W0:Y:S01]  /*03c0*/  @!P0 LDC.64 R2, c[0x0][0x390] ;  /* 0x0000e400ff028b82 */ /* 0x000e220000000a00 */
[----:B------:R-:W-:Y:S02]  /*03d0*/  @!P0 IMAD.MOV.U32 R5, RZ, RZ, 0x457ff000 ;  /* 0x457ff000ff058424 */ /* 0x000fe400078e00ff */
[----:B0-----:R-:W-:-:S05]  /*03e0*/  @!P0 IMAD.WIDE R2, R0, 0x4, R2 ;  /* 0x0000000400028825 */ /* 0x001fca00078e0202 */
[----:B------:R0:W-:Y:S01]  /*03f0*/  @!P0 STG.E desc[UR4][R2.64], R5 ;  /* 0x0000000502008986 */ /* 0x0001e2000c101904 */
[----:B------:R-:W-:Y:S05]  /*0400*/  @!P0 EXIT ;  /* 0x000000000000894d */ /* 0x000fea0003800000 */
[----:B0-----:R-:W0:Y:S01]  /*0410*/  LDC.64 R2, c[0x0][0x390] ;  /* 0x0000e400ff027b82 */ /* 0x001e220000000a00 */
[----:B------:R-:W-:Y:S02]  /*0420*/  IMAD.MOV.U32 R5, RZ, RZ, 0x457fe000 ;  /* 0x457fe000ff057424 */ /* 0x000fe400078e00ff */
[----:B0-----:R-:W-:-:S05]  /*0430*/  IMAD.WIDE R2, R0, 0x4, R2 ;  /* 0x0000000400027825 */ /* 0x001fca00078e0202 */
[----:B------:R-:W-:Y:S01]  /*0440*/  STG.E desc[UR4][R2.64], R5 ;  /* 0x0000000502007986 */ /* 0x000fe2000c101904 */
[----:B------:R-:W-:Y:S05]  /*0450*/  EXIT ;  /* 0x000000000000794d */ /* 0x000fea0003800000 */
.L_x_10:
[----:B------:R-:W-:-:S13]  /*0460*/  FSETP.NEU.AND P0, PT, R2, R3, PT ;  /* 0x000000030200720b */ /* 0x000fda0003f0d000 */
[----:B------:R-:W0:Y:S01]  /*0470*/  @!P0 LDC.64 R2, c[0x0][0x390] ;  /* 0x0000e400ff028b82 */ /* 0x000e220000000a00 */
[----:B------:R-:W-:Y:S02]  /*0480*/  @!P0 IMAD.MOV.U32 R5, RZ, RZ, 0x457fd000 ;  /* 0x457fd000ff058424 */ /* 0x000fe400078e00ff */
[----:B0-----:R-:W-:-:S05]  /*0490*/  @!P0 IMAD.WIDE R2, R0, 0x4, R2 ;  /* 0x0000000400028825 */ /* 0x001fca00078e0202 */
[----:B------:R0:W-:Y:S01]  /*04a0*/  @!P0 STG.E desc[UR4][R2.64], R5 ;  /* 0x0000000502008986 */ /* 0x0001e2000c101904 */
[----:B------:R-:W-:Y:S05]  /*04b0*/  @!P0 EXIT ;  /* 0x000000000000894d */ /* 0x000fea0003800000 */
[----:B0-----:R-:W0:Y:S01]  /*04c0*/  LDC.64 R2, c[0x0][0x390] ;  /* 0x0000e400ff027b82 */ /* 0x001e220000000a00 */
[----:B------:R-:W-:Y:S02]  /*04d0*/  HFMA2 R5, -RZ, RZ, 5.49609375, -2 ;  /* 0x457fc000ff057431 */ /* 0x000fe400000001ff */
[----:B0-----:R-:W-:-:S05]  /*04e0*/  IMAD.WIDE R2, R0, 0x4, R2 ;  /* 0x0000000400027825 */ /* 0x001fca00078e0202 */
[----:B------:R-:W-:Y:S01]  /*04f0*/  STG.E desc[UR4][R2.64], R5 ;  /* 0x0000000502007986 */ /* 0x000fe2000c101904 */
[----:B------:R-:W-:Y:S05]  /*0500*/  EXIT ;  /* 0x000000000000794d */ /* 0x000fea0003800000 */
.L_x_9:
[----:B------:R-:W-:-:S06]  /*0510*/  UIADD3 UR7, UPT, UPT, UR6, 0xff9, URZ ;  /* 0x00000ff906077890 */ /* 0x000fcc000fffe0ff */
[----:B------:R-:W-:-:S04]  /*0520*/  I2FP.F32.S32 R5, UR7 ;  /* 0x0000000700057c45 */ /* 0x000fc80008201400 */
[----:B------:R-:W-:-:S13]  /*0530*/  FSETP.GT.AND P0, PT, R2, R5, PT ;  /* 0x000000050200720b */ /* 0x000fda0003f04000 */
[----:B------:R-:W-:Y:S05]  /*0540*/  @!P0 BRA `(.L_x_11) ;  /* 0x00000000002c8947 */ /* 0x000fea0003800000 */
        /* <DEDUP_REMOVED lines=11> */
.L_x_11:
[----:B------:R-:W-:-:S13]  /*0600*/  FSETP.NEU.AND P0, PT, R2, R5, PT ;  /* 0x000000050200720b */ /* 0x000fda0003f0d000 */
[----:B------:R-:W0:Y:S01]  /*0610*/  @!P0 LDC.64 R2, c[0x0][0x390] ;  /* 0x0000e400ff028b82 */ /* 0x000e220000000a00 */
[----:B------:R-:W-:Y:S02]  /*0620*/  @!P0 IMAD.MOV.U32 R5, RZ, RZ, 0x457f9000 ;  /* 0x457f9000ff058424 */ /* 0x000fe400078e00ff */
[----:B0-----:R-:W-:-:S05]  /*0630*/  @!P0 IMAD.WIDE R2, R0, 0x4, R2 ;  /* 0x0000000400028825 */ /* 0x001fca00078e0202 */
[----:B------:R0:W-:Y:S01]  /*0640*/  @!P0 STG.E desc[UR4][R2.64], R5 ;  /* 0x0000000502008986 */ /* 0x0001e2000c101904 */
[----:B------:R-:W-:Y:S05]  /*0650*/  @!P0 EXIT ;  /* 0x000000000000894d */ /* 0x000fea0003800000 */
[----:B0-----:R-:W0:Y:S01]  /*0660*/  LDC.64 R2, c[0x0][0x390] ;  /* 0x0000e400ff027b82 */ /* 0x001e220000000a00 */
[----:B------:R-:W-:Y:S01]  /*0670*/  MOV R5, 0x457f8000 ;  /* 0x457f800000057802 */ /* 0x000fe20000000f00 */
[----:B0-----:R-:W-:-:S05]  /*0680*/  IMAD.WIDE R2, R0, 0x4, R2 ;  /* 0x0000000400027825 */ /* 0x001fca00078e0202 */
[----:B------:R-:W-:Y:S01]  /*0690*/  STG.E desc[UR4][R2.64], R5 ;  /* 0x0000000502007986 */ /* 0x000fe2000c101904 */
[----:B------:R-:W-:Y:S05]  /*06a0*/  EXIT ;  /* 0x000000000000794d */ /* 0x000fea0003800000 */
.L_x_8:
        /* <DEDUP_REMOVED lines=19> */
.L_x_13:
[----:B------:R-:W-:-:S13]  /*07e0*/  FSETP.NEU.AND P0, PT, R2, R5, PT ;  /* 0x000000050200720b */ /* 0x000fda0003f0d000 */
[----:B------:R-:W0:Y:S01]  /*07f0*/  @!P0 LDC.64 R2, c[0x0][0x390] ;  /* 0x0000e400ff028b82 */ /* 0x000e220000000a00 */
[----:B------:R-:W-:Y:S02]  /*0800*/  @!P0 IMAD.MOV.U32 R5, RZ, RZ, 0x457f5000 ;  /* 0x457f5000ff058424 */ /* 0x000fe400078e00ff */
[----:B0-----:R-:W-:-:S05]  /*0810*/  @!P0 IMAD.WIDE R2, R0, 0x4, R2 ;  /* 0x0000000400028825 */ /* 0x001fca00078e0202 */
[----:B------:R0:W-:Y:S01]  /*0820*/  @!P0 STG.E desc[UR4][R2.64], R5 ;  /* 0x0000000502008986 */ /* 0x0001e2000c101904 */
[----:B------:R-:W-:Y:S05]  /*0830*/  @!P0 EXIT ;  /* 0x000000000000894d */ /* 0x000fea0003800000 */
[----:B0-----:R-:W0:Y:S01]  /*0840*/  LDC.64 R2, c[0x0][0x390] ;  /* 0x0000e400ff027b82 */ /* 0x001e220000000a00 */
[----:B------:R-:W-:Y:S02]  /*0850*/  HFMA2 R5, -RZ, RZ, 5.49609375, 2 ;  /* 0x457f4000ff057431 */ /* 0x000fe400000001ff */
[----:B0-----:R-:W-:-:S05]  /*0860*/  IMAD.WIDE R2, R0, 0x4, R2 ;  /* 0x0000000400027825 */ /* 0x001fca00078e0202 */
[----:B------:R-:W-:Y:S01]  /*0870*/  STG.E desc[UR4][R2.64], R5 ;  /* 0x0000000502007986 */ /* 0x000fe2000c101904 */
[----:B------:R-:W-:Y:S05]  /*0880*/  EXIT ;  /* 0x000000000000794d */ /* 0x000fea0003800000 */
.L_x_12:
        /* <DEDUP_REMOVED lines=15> */
.L_x_14:
        /* <DEDUP_REMOVED lines=11> */
.L_x_7:
        /* <DEDUP_REMOVED lines=23> */
.L_x_17:
[----:B------:R-:W-:-:S13]  /*0ba0*/  FSETP.NEU.AND P0, PT, R2, R5, PT ;  /* 0x000000050200720b */ /* 0x000fda0003f0d000 */
[----:B------:R-:W0:Y:S01]  /*0bb0*/  @!P0 LDC.64 R2, c[0x0][0x390] ;  /* 0x0000e400ff028b82 */ /* 0x000e220000000a00 */
[----:B------:R-:W-:Y:S02]  /*0bc0*/  @!P0 IMAD.MOV.U32 R5, RZ, RZ, 0x457ed000 ;  /* 0x457ed000ff058424 */ /* 0x000fe400078e00ff */
[----:B0-----:R-:W-:-:S05]  /*0bd0*/  @!P0 IMAD.WIDE R2, R0, 0x4, R2 ;  /* 0x0000000400028825 */ /* 0x001fca00078e0202 */
[----:B------:R0:W-:Y:S01]  /*0be0*/  @!P0 STG.E desc[UR4][R2.64], R5 ;  /* 0x0000000502008986 */ /* 0x0001e2000c101904 */
[----:B------:R-:W-:Y:S05]  /*0bf0*/  @!P0 EXIT ;  /* 0x000000000000894d */ /* 0x000fea0003800000 */
[----:B0-----:R-:W0:Y:S01]  /*0c00*/  LDC.64 R2, c[0x0][0x390] ;  /* 0x0000e400ff027b82 */ /* 0x001e220000000a00 */
[----:B------:R-:W-:Y:S02]  /*0c10*/  HFMA2 R5, -RZ, RZ, 5.4921875, -2 ;  /* 0x457ec000ff057431 */ /* 0x000fe400000001ff */
[----:B0-----:R-:W-:-:S05]  /*0c20*/  IMAD.WIDE R2, R0, 0x4, R2 ;  /* 0x0000000400027825 */ /* 0x001fca00078e0202 */
[----:B------:R-:W-:Y:S01]  /*0c30*/  STG.E desc[UR4][R2.64], R5 ;  /* 0x0000000502007986 */ /* 0x000fe2000c101904 */
[----:B------:R-:W-:Y:S05]  /*0c40*/  EXIT ;  /* 0x000000000000794d */ /* 0x000fea0003800000 */
.L_x_16:
        /* <DEDUP_REMOVED lines=15> */
.L_x_18:
        /* <DEDUP_REMOVED lines=11> */
.L_x_15:
        /* <DEDUP_REMOVED lines=19> */
.L_x_20:
[----:B------:R-:W-:-:S13]  /*0f20*/  FSETP.NEU.AND P0, PT, R2, R3, PT ;  /* 0x000000030200720b */ /* 0x000fda0003f0d000 */
[----:B------:R-:W0:Y:S01]  /*0f30*/  @!P0 LDC.64 R2, c[0x0][0x390] ;  /* 0x0000e400ff028b82 */ /* 0x000e220000000a00 */
[----:B------:R-:W-:Y:S02]  /*0f40*/  @!P0 IMAD.MOV.U32 R5, RZ, RZ, 0x457e5000 ;  /* 0x457e5000ff058424 */ /* 0x000fe400078e00ff */
[----:B0-----:R-:W-:-:S05]  /*0f50*/  @!P0 IMAD.WIDE R2, R0, 0x4, R2 ;  /* 0x0000000400028825 */ /* 0x001fca00078e0202 */
[----:B------:R0:W-:Y:S01]  /*0f60*/  @!P0 STG.E desc[UR4][R2.64], R5 ;  /* 0x0000000502008986 */ /* 0x0001e2000c101904 */
[----:B------:R-:W-:Y:S05]  /*0f70*/  @!P0 EXIT ;  /* 0x000000000000894d */ /* 0x000fea0003800000 */
[----:B0-----:R-:W0:Y:S01]  /*0f80*/  LDC.64 R2, c[0x0][0x390] ;  /* 0x0000e400ff027b82 */ /* 0x001e220000000a00 */
[----:B------:R-:W-:Y:S02]  /*0f90*/  HFMA2 R5, -RZ, RZ, 5.4921875, 2 ;  /* 0x457e4000ff057431 */ /* 0x000fe400000001ff */
[----:B0-----:R-:W-:-:S05]  /*0fa0*/  IMAD.WIDE R2, R0, 0x4, R2 ;  /* 0x0000000400027825 */ /* 0x001fca00078e0202 */
[----:B------:R-:W-:Y:S01]  /*0fb0*/  STG.E desc[UR4][R2.64], R5 ;  /* 0x0000000502007986 */ /* 0x000fe2000c101904 */
[----:B------:R-:W-:Y:S05]  /*0fc0*/  EXIT ;  /* 0x000000000000794d */ /* 0x000fea0003800000 */
.L_x_19:
        /* <DEDUP_REMOVED lines=15> */
.L_x_21:
        /* <DEDUP_REMOVED lines=11> */
.L_x_6:
        /* <DEDUP_REMOVED lines=27> */
.L_x_25:
[----:B------:R-:W-:-:S13]  /*1320*/  FSETP.NEU.AND P0, PT, R2, R5, PT ;  /* 0x000000050200720b */ /* 0x000fda0003f0d000 */
[----:B------:R-:W0:Y:S01]  /*1330*/  @!P0 LDC.64 R2, c[0x0][0x390] ;  /* 0x0000e400ff028b82 */ /* 0x000e220000000a00 */
[----:B------:R-:W-:Y:S02]  /*1340*/  @!P0 IMAD.MOV.U32 R5, RZ, RZ, 0x457dd000 ;  /* 0x457dd000ff058424 */ /* 0x000fe400078e00ff */
[----:B0-----:R-:W-:-:S05]  /*1350*/  @!P0 IMAD.WIDE R2, R0, 0x4, R2 ;  /* 0x0000000400028825 */ /* 0x001fca00078e0202 */
[----:B------:R0:W-:Y:S01]  /*1360*/  @!P0 STG.E desc[UR4][R2.64], R5 ;  /* 0x0000000502008986 */ /* 0x0001e2000c101904 */
[----:B------:R-:W-:Y:S05]  /*1370*/  @!P0 EXIT ;  /* 0x000000000000894d */ /* 0x000fea0003800000 */
[----:B0-----:R-:W0:Y:S01]  /*1380*/  LDC.64 R2, c[0x0][0x390] ;  /* 0x0000e400ff027b82 */ /* 0x001e220000000a00 */
[----:B------:R-:W-:Y:S02]  /*1390*/  HFMA2 R5, -RZ, RZ, 5.48828125, -2 ;  /* 0x457dc000ff057431 */ /* 0x000fe400000001ff */
[----:B0-----:R-:W-:-:S05]  /*13a0*/  IMAD.WIDE R2, R0, 0x4, R2 ;  /* 0x0000000400027825 */ /* 0x001fca00078e0202 */
[----:B------:R-:W-:Y:S01]  /*13b0*/  STG.E desc[UR4][R2.64], R5 ;  /* 0x0000000502007986 */ /* 0x000fe2000c101904 */
[----:B------:R-:W-:Y:S05]  /*13c0*/  EXIT ;  /* 0x000000000000794d */ /* 0x000fea0003800000 */
.L_x_24:
        /* <DEDUP_REMOVED lines=15> */
.L_x_26:
        /* <DEDUP_REMOVED lines=11> */
.L_x_23:
        /* <DEDUP_REMOVED lines=19> */
.L_x_28:
[----:B------:R-:W-:-:S13]  /*16a0*/  FSETP.NEU.AND P0, PT, R2, R3, PT ;  /* 0x000000030200720b */ /* 0x000fda0003f0d000 */
[----:B------:R-:W0:Y:S01]  /*16b0*/  @!P0 LDC.64 R2, c[0x0][0x390] ;  /* 0x0000e400ff028b82 */ /* 0x000e220000000a00 */
[----:B------:R-:W-:Y:S02]  /*16c0*/  @!P0 IMAD.MOV.U32 R5, RZ, RZ, 0x457d5000 ;  /* 0x457d5000ff058424 */ /* 0x000fe400078e00ff */
[----:B0-----:R-:W-:-:S05]  /*16d0*/  @!P0 IMAD.WIDE R2, R0, 0x4, R2 ;  /* 0x0000000400028825 */ /* 0x001fca00078e0202 */
[----:B------:R0:W-:Y:S01]  /*16e0*/  @!P0 STG.E desc[UR4][R2.64], R5 ;  /* 0x0000000502008986 */ /* 0x0001e2000c101904 */
[----:B------:R-:W-:Y:S05]  /*16f0*/  @!P0 EXIT ;  /* 0x000000000000894d */ /* 0x000fea0003800000 */
[----:B0-----:R-:W0:Y:S01]  /*1700*/  LDC.64 R2, c[0x0][0x390] ;  /* 0x0000e400ff027b82 */ /* 0x001e220000000a00 */
[----:B------:R-:W-:Y:S02]  /*1710*/  HFMA2 R5, -RZ, RZ, 5.48828125, 2 ;  /* 0x457d4000ff057431 */ /* 0x000fe400000001ff */
[----:B0-----:R-:W-:-:S05]  /*1720*/  IMAD.WIDE R2, R0, 0x4, R2 ;  /* 0x0000000400027825 */ /* 0x001fca00078e0202 */
[----:B------:R-:W-:Y:S01]  /*1730*/  STG.E desc[UR4][R2.64], R5 ;  /* 0x0000000502007986 */ /* 0x000fe2000c101904 */
[----:B------:R-:W-:Y:S05]  /*1740*/  EXIT ;  /* 0x000000000000794d */ /* 0x000fea0003800000 */
.L_x_27:
        /* <DEDUP_REMOVED lines=15> */
.L_x_29:
        /* <DEDUP_REMOVED lines=11> */
.L_x_22:
        /* <DEDUP_REMOVED lines=23> */
.L_x_32:
[----:B------:R-:W-:-:S13]  /*1a60*/  FSETP.NEU.AND P0, PT, R2, R3, PT ;  /* 0x000000030200720b */ /* 0x000fda0003f0d000 */
[----:B------:R-:W0:Y:S01]  /*1a70*/  @!P0 LDC.64 R2, c[0x0][0x390] ;  /* 0x0000e400ff028b82 */ /* 0x000e220000000a00 */
[----:B------:R-:W-:Y:S02]  /*1a80*/  @!P0 IMAD.MOV.U32 R5, RZ, RZ, 0x457cd000 ;  /* 0x457cd000ff058424 */ /* 0x000fe400078e00ff */
[----:B0-----:R-:W-:-:S05]  /*1a90*/  @!P0 IMAD.WIDE R2, R0, 0x4, R2 ;  /* 0x0000000400028825 */ /* 0x001fca00078e0202 */
[----:B------:R0:W-:Y:S01]  /*1aa0*/  @!P0 STG.E desc[UR4][R2.64], R5 ;  /* 0x0000000502008986 */ /* 0x0001e2000c101904 */
[----:B------:R-:W-:Y:S05]  /*1ab0*/  @!P0 EXIT ;  /* 0x000000000000894d */ /* 0x000fea0003800000 */
[----:B0-----:R-:W0:Y:S01]  /*1ac0*/  LDC.64 R2, c[0x0][0x390] ;  /* 0x0000e400ff027b82 */ /* 0x001e220000000a00 */
[----:B------:R-:W-:Y:S02]  /*1ad0*/  HFMA2 R5, -RZ, RZ, 5.484375, -2 ;  /* 0x457cc000ff057431 */ /* 0x000fe400000001ff */
[----:B0-----:R-:W-:-:S05]  /*1ae0*/  IMAD.WIDE R2, R0, 0x4, R2 ;  /* 0x0000000400027825 */ /* 0x001fca00078e0202 */
[----:B------:R-:W-:Y:S01]  /*1af0*/  STG.E desc[UR4][R2.64], R5 ;  /* 0x0000000502007986 */ /* 0x000fe2000c101904 */
[----:B------:R-:W-:Y:S05]  /*1b00*/  EXIT ;  /* 0x000000000000794d */ /* 0x000fea0003800000 */
.L_x_31:
        /* <DEDUP_REMOVED lines=15> */
.L_x_33:
        /* <DEDUP_REMOVED lines=11> */
.L_x_30:
        /* <DEDUP_REMOVED lines=19> */
.L_x_35:
[----:B------:R-:W-:-:S13]  /*1de0*/  FSETP.NEU.AND P0, PT, R2, R5, PT ;  /* 0x000000050200720b */ /* 0x000fda0003f0d000 */
[----:B------:R-:W0:Y:S01]  /*1df0*/  @!P0 LDC.64 R2, c[0x0][0x390] ;  /* 0x0000e400ff028b82 */ /* 0x000e220000000a00 */
[----:B------:R-:W-:Y:S02]  /*1e00*/  @!P0 IMAD.MOV.U32 R5, RZ, RZ, 0x457c5000 ;  /* 0x457c5000ff058424 */ /* 0x000fe400078e00ff */
[----:B0-----:R-:W-:-:S05]  /*1e10*/  @!P0 IMAD.WIDE R2, R0, 0x4, R2 ;  /* 0x0000000400028825 */ /* 0x001fca00078e0202 */
[----:B------:R0:W-:Y:S01]  /*1e20*/  @!P0 STG.E desc[UR4][R2.64], R5 ;  /* 0x0000000502008986 */ /* 0x0001e2000c101904 */
[----:B------:R-:W-:Y:S05]  /*1e30*/  @!P0 EXIT ;  /* 0x000000000000894d */ /* 0x000fea0003800000 */
[----:B0-----:R-:W0:Y:S01]  /*1e40*/  LDC.64 R2, c[0x0][0x390] ;  /* 0x0000e400ff027b82 */ /* 0x001e220000000a00 */
[----:B------:R-:W-:Y:S02]  /*1e50*/  HFMA2 R5, -RZ, RZ, 5.484375, 2 ;  /* 0x457c4000ff057431 */ /* 0x000fe400000001ff */
[----:B0-----:R-:W-:-:S05]  /*1e60*/  IMAD.WIDE R2, R0, 0x4, R2 ;  /* 0x0000000400027825 */ /* 0x001fca00078e0202 */
[----:B------:R-:W-:Y:S01]  /*1e70*/  STG.E desc[UR4][R2.64], R5 ;  /* 0x0000000502007986 */ /* 0x000fe2000c101904 */
[----:B------:R-:W-:Y:S05]  /*1e80*/  EXIT ;  /* 0x000000000000794d */ /* 0x000fea0003800000 */
.L_x_34:
        /* <DEDUP_REMOVED lines=15> */
.L_x_36:
        /* <DEDUP_REMOVED lines=11> */
.L_x_5:
        /* <DEDUP_REMOVED lines=31> */
.L_x_41:
[----:B------:R-:W-:-:S13]  /*2220*/  FSETP.NEU.AND P0, PT, R2, R5, PT ;  /* 0x000000050200720b */ /* 0x000fda0003f0d000 */
[----:B------:R-:W0:Y:S01]  /*2230*/  @!P0 LDC.64 R2, c[0x0][0x390] ;  /* 0x0000e400ff028b82 */ /* 0x000e220000000a00 */
[----:B------:R-:W-:Y:S02]  /*2240*/  @!P0 IMAD.MOV.U32 R5, RZ, RZ, 0x457bd000 ;  /* 0x457bd000ff058424 */ /* 0x000fe400078e00ff */
[----:B0-----:R-:W-:-:S05]  /*2250*/  @!P0 IMAD.WIDE R2, R0, 0x4, R2 ;  /* 0x0000000400028825 */ /* 0x001fca00078e0202 */
[----:B------:R0:W-:Y:S01]  /*2260*/  @!P0 STG.E desc[UR4][R2.64], R5 ;  /* 0x0000000502008986 */ /* 0x0001e2000c101904 */
[----:B------:R-:W-:Y:S05]  /*2270*/  @!P0 EXIT ;  /* 0x000000000000894d */ /* 0x000fea0003800000 */
[----:B0-----:R-:W0:Y:S01]  /*2280*/  LDC.64 R2, c[0x0][0x390] ;  /* 0x0000e400ff027b82 */ /* 0x001e220000000a00 */
[----:B------:R-:W-:Y:S02]  /*2290*/  HFMA2 R5, -RZ, RZ, 5.48046875, -2 ;  /* 0x457bc000ff057431 */ /* 0x000fe400000001ff */
[----:B0-----:R-:W-:-:S05]  /*22a0*/  IMAD.WIDE R2, R0, 0x4, R2 ;  /* 0x0000000400027825 */ /* 0x001fca00078e0202 */
[----:B------:R-:W-:Y:S01]  /*22b0*/  STG.E desc[UR4][R2.64], R5 ;  /* 0x0000000502007986 */ /* 0x000fe2000c101904 */
[----:B------:R-:W-:Y:S05]  /*22c0*/  EXIT ;  /* 0x000000000000794d */ /* 0x000fea0003800000 */
.L_x_40:
        /* <DEDUP_REMOVED lines=15> */
.L_x_42:
        /* <DEDUP_REMOVED lines=11> */
.L_x_39:
        /* <DEDUP_REMOVED lines=19> */
.L_x_44:
[----:B------:R-:W-:-:S13]  /*25a0*/  FSETP.NEU.AND P0, PT, R2, R3, PT ;  /* 0x000000030200720b */ /* 0x000fda0003f0d000 */
[----:B------:R-:W0:Y:S01]  /*25b0*/  @!P0 LDC.64 R2, c[0x0][0x390] ;  /* 0x0000e400ff028b82 */ /* 0x000e220000000a00 */
[----:B------:R-:W-:Y:S02]  /*25c0*/  @!P0 IMAD.MOV.U32 R5, RZ, RZ, 0x457b5000 ;  /* 0x457b5000ff058424 */ /* 0x000fe400078e00ff */
[----:B0-----:R-:W-:-:S05]  /*25d0*/  @!P0 IMAD.WIDE R2, R0, 0x4, R2 ;  /* 0x0000000400028825 */ /* 0x001fca00078e0202 */
[----:B------:R0:W-:Y:S01]  /*25e0*/  @!P0 STG.E desc[UR4][R2.64], R5 ;  /* 0x0000000502008986 */ /* 0x0001e2000c101904 */
[----:B------:R-:W-:Y:S05]  /*25f0*/  @!P0 EXIT ;  /* 0x000000000000894d */ /* 0x000fea0003800000 */
[----:B0-----:R-:W0:Y:S01]  /*2600*/  LDC.64 R2, c[0x0][0x390] ;  /* 0x0000e400ff027b82 */ /* 0x001e220000000a00 */
[----:B------:R-:W-:Y:S02]  /*2610*/  HFMA2 R5, -RZ, RZ, 5.48046875, 2 ;  /* 0x457b4000ff057431 */ /* 0x000fe400000001ff */
[----:B0-----:R-:W-:-:S05]  /*2620*/  IMAD.WIDE R2, R0, 0x4, R2 ;  /* 0x0000000400027825 */ /* 0x001fca00078e0202 */
[----:B------:R-:W-:Y:S01]  /*2630*/  STG.E desc[UR4][R2.64], R5 ;  /* 0x0000000502007986 */ /* 0x000fe2000c101904 */
[----:B------:R-:W-:Y:S05]  /*2640*/  EXIT ;  /* 0x000000000000794d */ /* 0x000fea0003800000 */
.L_x_43:
        /* <DEDUP_REMOVED lines=15> */
.L_x_45:
        /* <DEDUP_REMOVED lines=11> */
.L_x_38:
        /* <DEDUP_REMOVED lines=23> */
.L_x_48:
[----:B------:R-:W-:-:S13]  /*2960*/  FSETP.NEU.AND P0, PT, R2, R3, PT ;  /* 0x000000030200720b */ /* 0x000fda0003f0d000 */
[----:B------:R-:W0:Y:S01]  /*2970*/  @!P0 LDC.64 R2, c[0x0][0x390] ;  /* 0x0000e400ff028b82 */ /* 0x000e220000000a00 */
[----:B------:R-:W-:Y:S02]  /*2980*/  @!P0 IMAD.MOV.U32 R5, RZ, RZ, 0x457ad000 ;  /* 0x457ad000ff058424 */ /* 0x000fe400078e00ff */
[----:B0-----:R-:W-:-:S05]  /*2990*/  @!P0 IMAD.WIDE R2, R0, 0x4, R2 ;  /* 0x0000000400028825 */ /* 0x001fca00078e0202 */
[----:B------:R0:W-:Y:S01]  /*29a0*/  @!P0 STG.E desc[UR4][R2.64], R5 ;  /* 0x0000000502008986 */ /* 0x0001e2000c101904 */
[----:B------:R-:W-:Y:S05]  /*29b0*/  @!P0 EXIT ;  /* 0x000000000000894d */ /* 0x000fea0003800000 */
[----:B0-----:R-:W0:Y:S01]  /*29c0*/  LDC.64 R2, c[0x0][0x390] ;  /* 0x0000e400ff027b82 */ /* 0x001e220000000a00 */
[----:B------:R-:W-:Y:S02]  /*29d0*/  HFMA2 R5, -RZ, RZ, 5.4765625, -2 ;  /* 0x457ac000ff057431 */ /* 0x000fe400000001ff */
[----:B0-----:R-:W-:-:S05]  /*29e0*/  IMAD.WIDE R2, R0, 0x4, R2 ;  /* 0x0000000400027825 */ /* 0x001fca00078e0202 */
[----:B------:R-:W-:Y:S01]  /*29f0*/  STG.E desc[UR4][R2.64], R5 ;  /* 0x0000000502007986 */ /* 0x000fe2000c101904 */
[----:B------:R-:W-:Y:S05]  /*2a00*/  EXIT ;  /* 0x000000000000794d */ /* 0x000fea0003800000 */
.L_x_47:
        /* <DEDUP_REMOVED lines=15> */
.L_x_49:
        /* <DEDUP_REMOVED lines=11> */
.L_x_46:
        /* <DEDUP_REMOVED lines=19> */
.L_x_51:
[----:B------:R-:W-:-:S13]  /*2ce0*/  FSETP.NEU.AND P0, PT, R2, R5, PT ;  /* 0x000000050200720b */ /* 0x000fda0003f0d000 */
[----:B------:R-:W0:Y:S01]  /*2cf0*/  @!P0 LDC.64 R2, c[0x0][0x390] ;  /* 0x0000e400ff028b82 */ /* 0x000e220000000a00 */
[----:B------:R-:W-:Y:S02]  /*2d00*/  @!P0 IMAD.MOV.U32 R5, RZ, RZ, 0x457a5000 ;  /* 0x457a5000ff058424 */ /* 0x000fe400078e00ff */
[----:B0-----:R-:W-:-:S05]  /*2d10*/  @!P0 IMAD.WIDE R2, R0, 0x4, R2 ;  /* 0x0000000400028825 */ /* 0x001fca00078e0202 */
[----:B------:R0:W-:Y:S01]  /*2d20*/  @!P0 STG.E desc[UR4][R2.64], R5 ;  /* 0x0000000502008986 */ /* 0x0001e2000c101904 */
[----:B------:R-:W-:Y:S05]  /*2d30*/  @!P0 EXIT ;  /* 0x000000000000894d */ /* 0x000fea0003800000 */
[----:B0-----:R-:W0:Y:S01]  /*2d40*/  LDC.64 R2, c[0x0][0x390] ;  /* 0x0000e400ff027b82 */ /* 0x001e220000000a00 */
[----:B------:R-:W-:Y:S02]  /*2d50*/  HFMA2 R5, -RZ, RZ, 5.4765625, 2 ;  /* 0x457a4000ff057431 */ /* 0x000fe400000001ff */
[----:B0-----:R-:W-:-:S05]  /*2d60*/  IMAD.WIDE R2, R0, 0x4, R2 ;  /* 0x0000000400027825 */ /* 0x001fca00078e0202 */
[----:B------:R-:W-:Y:S01]  /*2d70*/  STG.E desc[UR4][R2.64], R5 ;  /* 0x0000000502007986 */ /* 0x000fe2000c101904 */
[----:B------:R-:W-:Y:S05]  /*2d80*/  EXIT ;  /* 0x000000000000794d */ /* 0x000fea0003800000 */
.L_x_50:
        /* <DEDUP_REMOVED lines=15> */
.L_x_52:
        /* <DEDUP_REMOVED lines=11> */
.L_x_37:
        /* <DEDUP_REMOVED lines=27> */
.L_x_56:
[----:B------:R-:W-:-:S13]  /*30e0*/  FSETP.NEU.AND P0, PT, R2, R3, PT ;  /* 0x000000030200720b */ /* 0x000fda0003f0d000 */
[----:B------:R-:W0:Y:S01]  /*30f0*/  @!P0 LDC.64 R2, c[0x0][0x390] ;  /* 0x0000e400ff028b82 */ /* 0x000e220000000a00 */
[----:B------:R-:W-:Y:S02]  /*3100*/  @!P0 IMAD.MOV.U32 R5, RZ, RZ, 0x4579d000 ;  /* 0x4579d000ff058424 */ /* 0x000fe400078e00ff */
[----:B0-----:R-:W-:-:S05]  /*3110*/  @!P0 IMAD.WIDE R2, R0, 0x4, R2 ;  /* 0x0000000400028825 */ /* 0x001fca00078e0202 */
[----:B------:R0:W-:Y:S01]  /*3120*/  @!P0 STG.E desc[UR4][R2.64], R5 ;  /* 0x0000000502008986 */ /* 0x0001e2000c101904 */
[----:B------:R-:W-:Y:S05]  /*3130*/  @!P0 EXIT ;  /* 0x000000000000894d */ /* 0x000fea0003800000 */
[----:B0-----:R-:W0:Y:S01]  /*3140*/  LDC.64 R2, c[0x0][0x390] ;  /* 0x0000e400ff027b82 */ /* 0x001e220000000a00 */
[----:B------:R-:W-:Y:S02]  /*3150*/  HFMA2 R5, -RZ, RZ, 5.47265625, -2 ;  /* 0x4579c000ff057431 */ /* 0x000fe400000001ff */
[----:B0-----:R-:W-:-:S05]  /*3160*/  IMAD.WIDE R2, R0, 0x4, R2 ;  /* 0x0000000400027825 */ /* 0x001fca00078e0202 */
[----:B------:R-:W-:Y:S01]  /*3170*/  STG.E desc[UR4][R2.64], R5 ;  /* 0x0000000502007986 */ /* 0x000fe2000c101904 */
[----:B------:R-:W-:Y:S05]  /*3180*/  EXIT ;  /* 0x000000000000794d */ /* 0x000fea0003800000 */
.L_x_55:
        /* <DEDUP_REMOVED lines=15> */
.L_x_57:
        /* <DEDUP_REMOVED lines=11> */
.L_x_54:
        /* <DEDUP_REMOVED lines=19> */
.L_x_59:
[----:B------:R-:W-:-:S13]  /*3460*/  FSETP.NEU.AND P0, PT, R2, R5, PT ;  /* 0x000000050200720b */ /* 0x000fda0003f0d000 */
[----:B------:R-:W0:Y:S01]  /*3470*/  @!P0 LDC.64 R2, c[0x0][0x390] ;  /* 0x0000e400ff028b82 */ /* 0x000e220000000a00 */
[----:B------:R-:W-:Y:S02]  /*3480*/  @!P0 IMAD.MOV.U32 R5, RZ, RZ, 0x45795000 ;  /* 0x45795000ff058424 */ /* 0x000fe400078e00ff */
[----:B0-----:R-:W-:-:S05]  /*3490*/  @!P0 IMAD.WIDE R2, R0, 0x4, R2 ;  /* 0x0000000400028825 */ /* 0x001fca00078e0202 */
[----:B------:R0:W-:Y:S01]  /*34a0*/  @!P0 STG.E desc[UR4][R2.64], R5 ;  /* 0x0000000502008986 */ /* 0x0001e2000c101904 */
[----:B------:R-:W-:Y:S05]  /*34b0*/  @!P0 EXIT ;  /* 0x000000000000894d */ /* 0x000fea0003800000 */
[----:B0-----:R-:W0:Y:S01]  /*34c0*/  LDC.64 R2, c[0x0][0x390] ;  /* 0x0000e400ff027b82 */ /* 0x001e220000000a00 */
[----:B------:R-:W-:Y:S02]  /*34d0*/  HFMA2 R5, -RZ, RZ, 5.47265625, 2 ;  /* 0x45794000ff057431 */ /* 0x000fe400000001ff */
[----:B0-----:R-:W-:-:S05]  /*34e0*/  IMAD.WIDE R2, R0, 0x4, R2 ;  /* 0x0000000400027825 */ /* 0x001fca00078e0202 */
[----:B------:R-:W-:Y:S01]  /*34f0*/  STG.E desc[UR4][R2.64], R5 ;  /* 0x0000000502007986 */ /* 0x000fe2000c101904 */
[----:B------:R-:W-:Y:S05]  /*3500*/  EXIT ;  /* 0x000000000000794d */ /* 0x000fea0003800000 */
.L_x_58:
        /* <DEDUP_REMOVED lines=15> */
.L_x_60:
        /* <DEDUP_REMOVED lines=11> */
.L_x_53:
        /* <DEDUP_REMOVED lines=23> */
.L_x_63:
[----:B------:R-:W-:-:S13]  /*3820*/  FSETP.NEU.AND P0, PT, R2, R5, PT ;  /* 0x000000050200720b */ /* 0x000fda0003f0d000 */
[----:B------:R-:W0:Y:S01]  /*3830*/  @!P0 LDC.64 R2, c[0x0][0x390] ;  /* 0x0000e400ff028b82 */ /* 0x000e220000000a00 */
[----:B------:R-:W-:Y:S02]  /*3840*/  @!P0 IMAD.MOV.U32 R5, RZ, RZ, 0x4578d000 ;  /* 0x4578d000ff058424 */ /* 0x000fe400078e00ff */
[----:B0-----:R-:W-:-:S05]  /*3850*/  @!P0 IMAD.WIDE R2, R0, 0x4, R2 ;  /* 0x0000000400028825 */ /* 0x001fca00078e0202 */
[----:B------:R0:W-:Y:S01]  /*3860*/  @!P0 STG.E desc[UR4][R2.64], R5 ;  /* 0x0000000502008986 */ /* 0x0001e2000c101904 */
[----:B------:R-:W-:Y:S05]  /*3870*/  @!P0 EXIT ;  /* 0x000000000000894d */ /* 0x000fea0003800000 */
[----:B0-----:R-:W0:Y:S01]  /*3880*/  LDC.64 R2, c[0x0][0x390] ;  /* 0x0000e400ff027b82 */ /* 0x001e220000000a00 */
[----:B------:R-:W-:Y:S02]  /*3890*/  HFMA2 R5, -RZ, RZ, 5.46875, -2 ;  /* 0x4578c000ff057431 */ /* 0x000fe400000001ff */
[----:B0-----:R-:W-:-:S05]  /*38a0*/  IMAD.WIDE R2, R0, 0x4, R2 ;  /* 0x0000000400027825 */ /* 0x001fca00078e0202 */
[----:B------:R-:W-:Y:S01]  /*38b0*/  STG.E desc[UR4][R2.64], R5 ;  /* 0x0000000502007986 */ /* 0x000fe2000c101904 */
[----:B------:R-:W-:Y:S05]  /*38c0*/  EXIT ;  /* 0x000000000000794d */ /* 0x000fea0003800000 */
.L_x_62:
        /* <DEDUP_REMOVED lines=15> */
.L_x_64:
        /* <DEDUP_REMOVED lines=11> */
.L_x_61:
        /* <DEDUP_REMOVED lines=19> */
.L_x_66:
[----:B------:R-:W-:-:S13]  /*3ba0*/  FSETP.NEU.AND P0, PT, R2, R3, PT ;  /* 0x000000030200720b */ /* 0x000fda0003f0d000 */
[----:B------:R-:W0:Y:S01]  /*3bb0*/  @!P0 LDC.64 R2, c[0x0][0x390] ;  /* 0x0000e400ff028b82 */ /* 0x000e220000000a00 */
[----:B------:R-:W-:Y:S02]  /*3bc0*/  @!P0 IMAD.MOV.U32 R5, RZ, RZ, 0x45785000 ;  /* 0x45785000ff058424 */ /* 0x000fe400078e00ff */
[----:B0-----:R-:W-:-:S05]  /*3bd0*/  @!P0 IMAD.WIDE R2, R0, 0x4, R2 ;  /* 0x0000000400028825 */ /* 0x001fca00078e0202 */
[----:B------:R0:W-:Y:S01]  /*3be0*/  @!P0 STG.E desc[UR4][R2.64], R5 ;  /* 0x0000000502008986 */ /* 0x0001e2000c101904 */
[----:B------:R-:W-:Y:S05]  /*3bf0*/  @!P0 EXIT ;  /* 0x000000000000894d */ /* 0x000fea0003800000 */
[----:B0-----:R-:W0:Y:S01]  /*3c00*/  LDC.64 R2, c[0x0][0x390] ;  /* 0x0000e400ff027b82 */ /* 0x001e220000000a00 */
[----:B------:R-:W-:Y:S02]  /*3c10*/  HFMA2 R5, -RZ, RZ, 5.46875, 2 ;  /* 0x45784000ff057431 */ /* 0x000fe400000001ff */
[----:B0-----:R-:W-:-:S05]  /*3c20*/  IMAD.WIDE R2, R0, 0x4, R2 ;  /* 0x0000000400027825 */ /* 0x001fca00078e0202 */
[----:B------:R-:W-:Y:S01]  /*3c30*/  STG.E desc[UR4][R2.64], R5 ;  /* 0x0000000502007986 */ /* 0x000fe2000c101904 */
[----:B------:R-:W-:Y:S05]  /*3c40*/  EXIT ;  /* 0x000000000000794d */ /* 0x000fea0003800000 */
.L_x_65:
        /* <DEDUP_REMOVED lines=15> */
.L_x_67:
        /* <DEDUP_REMOVED lines=11> */
.L_x_4:
        /* <DEDUP_REMOVED lines=35> */
.L_x_73:
[----:B------:R-:W-:-:S13]  /*4020*/  FSETP.NEU.AND P0, PT, R2, R5, PT ;  /* 0x000000050200720b */ /* 0x000fda0003f0d000 */
[----:B------:R-:W0:Y:S01]  /*4030*/  @!P0 LDC.64 R2, c[0x0][0x390] ;  /* 0x0000e400ff028b82 */ /* 0x000e220000000a00 */
[----:B------:R-:W-:Y:S02]  /*4040*/  @!P0 IMAD.MOV.U32 R5, RZ, RZ, 0x4577d000 ;  /* 0x4577d000ff058424 */ /* 0x000fe400078e00ff */
[----:B0-----:R-:W-:-:S05]  /*4050*/  @!P0 IMAD.WIDE R2, R0, 0x4, R2 ;  /* 0x0000000400028825 */ /* 0x001fca00078e0202 */
[----:B------:R0:W-:Y:S01]  /*4060*/  @!P0 STG.E desc[UR4][R2.64], R5 ;  /* 0x0000000502008986 */ /* 0x0001e2000c101904 */
[----:B------:R-:W-:Y:S05]  /*4070*/  @!P0 EXIT ;  /* 0x000000000000894d */ /* 0x000fea0003800000 */
[----:B0-----:R-:W0:Y:S01]  /*4080*/  LDC.64 R2, c[0x0][0x390] ;  /* 0x0000e400ff027b82 */ /* 0x001e220000000a00 */
[----:B------:R-:W-:Y:S02]  /*4090*/  HFMA2 R5, -RZ, RZ, 5.46484375, -2 ;  /* 0x4577c000ff057431 */ /* 0x000fe400000001ff */
[----:B0-----:R-:W-:-:S05]  /*40a0*/  IMAD.WIDE R2, R0, 0x4, R2 ;  /* 0x0000000400027825 */ /* 0x001fca00078e0202 */
[----:B------:R-:W-:Y:S01]  /*40b0*/  STG.E desc[UR4][R2.64], R5 ;  /* 0x0000000502007986 */ /* 0x000fe2000c101904 */
[----:B------:R-:W-:Y:S05]  /*40c0*/  EXIT ;  /* 0x000000000000794d */ /* 0x000fea0003800000 */
.L_x_72:
        /* <DEDUP_REMOVED lines=15> */
.L_x_74:
        /* <DEDUP_REMOVED lines=11> */
.L_x_71:
        /* <DEDUP_REMOVED lines=19> */
.L_x_76:
[----:B------:R-:W-:-:S13]  /*43a0*/  FSETP.NEU.AND P0, PT, R2, R3, PT ;  /* 0x000000030200720b */ /* 0x000fda0003f0d000 */
[----:B------:R-:W0:Y:S01]  /*43b0*/  @!P0 LDC.64 R2, c[0x0][0x390] ;  /* 0x0000e400ff028b82 */ /* 0x000e220000000a00 */
[----:B------:R-:W-:Y:S02]  /*43c0*/  @!P0 IMAD.MOV.U32 R5, RZ, RZ, 0x45775000 ;  /* 0x45775000ff058424 */ /* 0x000fe400078e00ff */
[----:B0-----:R-:W-:-:S05]  /*43d0*/  @!P0 IMAD.WIDE R2, R0, 0x4, R2 ;  /* 0x0000000400028825 */ /* 0x001fca00078e0202 */
[----:B------:R0:W-:Y:S01]  /*43e0*/  @!P0 STG.E desc[UR4][R2.64], R5 ;  /* 0x0000000502008986 */ /* 0x0001e2000c101904 */
[----:B------:R-:W-:Y:S05]  /*43f0*/  @!P0 EXIT ;  /* 0x000000000000894d */ /* 0x000fea0003800000 */
[----:B0-----:R-:W0:Y:S01]  /*4400*/  LDC.64 R2, c[0x0][0x390] ;  /* 0x0000e400ff027b82 */ /* 0x001e220000000a00 */
[----:B------:R-:W-:Y:S02]  /*4410*/  HFMA2 R5, -RZ, RZ, 5.46484375, 2 ;  /* 0x45774000ff057431 */ /* 0x000fe400000001ff */
[----:B0-----:R-:W-:-:S05]  /*4420*/  IMAD.WIDE R2, R0, 0x4, R2 ;  /* 0x0000000400027825 */ /* 0x001fca00078e0202 */
[----:B------:R-:W-:Y:S01]  /*4430*/  STG.E desc[UR4][R2.64], R5 ;  /* 0x0000000502007986 */ /* 0x000fe2000c101904 */
[----:B------:R-:W-:Y:S05]  /*4440*/  EXIT ;  /* 0x000000000000794d */ /* 0x000fea0003800000 */
.L_x_75:
        /* <DEDUP_REMOVED lines=15> */
.L_x_77:
        /* <DEDUP_REMOVED lines=11> */
.L_x_70:
        /* <DEDUP_REMOVED lines=23> */
.L_x_80:
[----:B------:R-:W-:-:S13]  /*4760*/  FSETP.NEU.AND P0, PT, R2, R3, PT ;  /* 0x000000030200720b */ /* 0x000fda0003f0d000 */
[----:B------:R-:W0:Y:S01]  /*4770*/  @!P0 LDC.64 R2, c[0x0][0x390] ;  /* 0x0000e400ff028b82 */ /* 0x000e220000000a00 */
[----:B------:R-:W-:Y:S02]  /*4780*/  @!P0 IMAD.MOV.U32 R5, RZ, RZ, 0x4576d000 ;  /* 0x4576d000ff058424 */ /* 0x000fe400078e00ff */
[----:B0-----:R-:W-:-:S05]  /*4790*/  @!P0 IMAD.WIDE R2, R0, 0x4, R2 ;  /* 0x0000000400028825 */ /* 0x001fca00078e0202 */
[----:B------:R0:W-:Y:S01]  /*47a0*/  @!P0 STG.E desc[UR4][R2.64], R5 ;  /* 0x0000000502008986 */ /* 0x0001e2000c101904 */
[----:B------:R-:W-:Y:S05]  /*47b0*/  @!P0 EXIT ;  /* 0x000000000000894d */ /* 0x000fea0003800000 */
[----:B0-----:R-:W0:Y:S01]  /*47c0*/  LDC.64 R2, c[0x0][0x390] ;  /* 0x0000e400ff027b82 */ /* 0x001e220000000a00 */
[----:B------:R-:W-:Y:S02]  /*47d0*/  HFMA2 R5, -RZ, RZ, 5.4609375, -2 ;  /* 0x4576c000ff057431 */ /* 0x000fe400000001ff */
[----:B0-----:R-:W-:-:S05]  /*47e0*/  IMAD.WIDE R2, R0, 0x4, R2 ;  /* 0x0000000400027825 */ /* 0x001fca00078e0202 */
[----:B------:R-:W-:Y:S01]  /*47f0*/  STG.E desc[UR4][R2.64], R5 ;  /* 0x0000000502007986 */ /* 0x000fe2000c101904 */
[----:B------:R-:W-:Y:S05]  /*4800*/  EXIT ;  /* 0x000000000000794d */ /* 0x000fea0003800000 */
.L_x_79:
        /* <DEDUP_REMOVED lines=15> */
.L_x_81:
        /* <DEDUP_REMOVED lines=11> */
.L_x_78:
        /* <DEDUP_REMOVED lines=19> */
.L_x_83:
[----:B------:R-:W-:-:S13]  /*4ae0*/  FSETP.NEU.AND P0, PT, R2, R5, PT ;  /* 0x000000050200720b */ /* 0x000fda0003f0d000 */
[----:B------:R-:W0:Y:S01]  /*4af0*/  @!P0 LDC.64 R2, c[0x0][0x390] ;  /* 0x0000e400ff028b82 */ /* 0x000e220000000a00 */
[----:B------:R-:W-:Y:S02]  /*4b00*/  @!P0 IMAD.MOV.U32 R5, RZ, RZ, 0x45765000 ;  /* 0x45765000ff058424 */ /* 0x000fe400078e00ff */
[----:B0-----:R-:W-:-:S05]  /*4b10*/  @!P0 IMAD.WIDE R2, R0, 0x4, R2 ;  /* 0x0000000400028825 */ /* 0x001fca00078e0202 */
[----:B------:R0:W-:Y:S01]  /*4b20*/  @!P0 STG.E desc[UR4][R2.64], R5 ;  /* 0x0000000502008986 */ /* 0x0001e2000c101904 */
[----:B------:R-:W-:Y:S05]  /*4b30*/  @!P0 EXIT ;  /* 0x000000000000894d */ /* 0x000fea0003800000 */
[----:B0-----:R-:W0:Y:S01]  /*4b40*/  LDC.64 R2, c[0x0][0x390] ;  /* 0x0000e400ff027b82 */ /* 0x001e220000000a00 */
[----:B------:R-:W-:Y:S02]  /*4b50*/  HFMA2 R5, -RZ, RZ, 5.4609375, 2 ;  /* 0x45764000ff057431 */ /* 0x000fe400000001ff */
[----:B0-----:R-:W-:-:S05]  /*4b60*/  IMAD.WIDE R2, R0, 0x4, R2 ;  /* 0x0000000400027825 */ /* 0x001fca00078e0202 */
[----:B------:R-:W-:Y:S01]  /*4b70*/  STG.E desc[UR4][R2.64], R5 ;  /* 0x0000000502007986 */ /* 0x000fe2000c101904 */
[----:B------:R-:W-:Y:S05]  /*4b80*/  EXIT ;  /* 0x000000000000794d */ /* 0x000fea0003800000 */
.L_x_82:
        /* <DEDUP_REMOVED lines=15> */
.L_x_84:
        /* <DEDUP_REMOVED lines=11> */
.L_x_69:
        /* <DEDUP_REMOVED lines=27> */
.L_x_88:
[----:B------:R-:W-:-:S13]  /*4ee0*/  FSETP.NEU.AND P0, PT, R2, R3, PT ;  /* 0x000000030200720b */ /* 0x000fda0003f0d000 */
[----:B------:R-:W0:Y:S01]  /*4ef0*/  @!P0 LDC.64 R2, c[0x0][0x390] ;  /* 0x0000e400ff028b82 */ /* 0x000e220000000a00 */
[----:B------:R-:W-:Y:S02]  /*4f00*/  @!P0 IMAD.MOV.U32 R5, RZ, RZ, 0x4575d000 ;  /* 0x4575d000ff058424 */ /* 0x000fe400078e00ff */
[----:B0-----:R-:W-:-:S05]  /*4f10*/  @!P0 IMAD.WIDE R2, R0, 0x4, R2 ;  /* 0x0000000400028825 */ /* 0x001fca00078e0202 */
[----:B------:R0:W-:Y:S01]  /*4f20*/  @!P0 STG.E desc[UR4][R2.64], R5 ;  /* 0x0000000502008986 */ /* 0x0001e2000c101904 */
[----:B------:R-:W-:Y:S05]  /*4f30*/  @!P0 EXIT ;  /* 0x000000000000894d */ /* 0x000fea0003800000 */
[----:B0-----:R-:W0:Y:S01]  /*4f40*/  LDC.64 R2, c[0x0][0x390] ;  /* 0x0000e400ff027b82 */ /* 0x001e220000000a00 */
[----:B------:R-:W-:Y:S02]  /*4f50*/  HFMA2 R5, -RZ, RZ, 5.45703125, -2 ;  /* 0x4575c000ff057431 */ /* 0x000fe400000001ff */
[----:B0-----:R-:W-:-:S05]  /*4f60*/  IMAD.WIDE R2, R0, 0x4, R2 ;  /* 0x0000000400027825 */ /* 0x001fca00078e0202 */
[----:B------:R-:W-:Y:S01]  /*4f70*/  STG.E desc[UR4][R2.64], R5 ;  /* 0x0000000502007986 */ /* 0x000fe2000c101904 */
[----:B------:R-:W-:Y:S05]  /*4f80*/  EXIT ;  /* 0x000000000000794d */ /* 0x000fea0003800000 */
.L_x_87:
        /* <DEDUP_REMOVED lines=15> */
.L_x_89:
        /* <DEDUP_REMOVED lines=11> */
.L_x_86:
        /* <DEDUP_REMOVED lines=19> */
.L_x_91:
[----:B------:R-:W-:-:S13]  /*5260*/  FSETP.NEU.AND P0, PT, R2, R5, PT ;  /* 0x000000050200720b */ /* 0x000fda0003f0d000 */
[----:B------:R-:W0:Y:S01]  /*5270*/  @!P0 LDC.64 R2, c[0x0][0x390] ;  /* 0x0000e400ff028b82 */ /* 0x000e220000000a00 */
[----:B------:R-:W-:Y:S02]  /*5280*/  @!P0 IMAD.MOV.U32 R5, RZ, RZ, 0x45755000 ;  /* 0x45755000ff058424 */ /* 0x000fe400078e00ff */
[----:B0-----:R-:W-:-:S05]  /*5290*/  @!P0 IMAD.WIDE R2, R0, 0x4, R2 ;  /* 0x0000000400028825 */ /* 0x001fca00078e0202 */
[----:B------:R0:W-:Y:S01]  /*52a0*/  @!P0 STG.E desc[UR4][R2.64], R5 ;  /* 0x0000000502008986 */ /* 0x0001e2000c101904 */
[----:B------:R-:W-:Y:S05]  /*52b0*/  @!P0 EXIT ;  /* 0x000000000000894d */ /* 0x000fea0003800000 */
[----:B0-----:R-:W0:Y:S01]  /*52c0*/  LDC.64 R2, c[0x0][0x390] ;  /* 0x0000e400ff027b82 */ /* 0x001e220000000a00 */
[----:B------:R-:W-:Y:S02]  /*52d0*/  HFMA2 R5, -RZ, RZ, 5.45703125, 2 ;  /* 0x45754000ff057431 */ /* 0x000fe400000001ff */
[----:B0-----:R-:W-:-:S05]  /*52e0*/  IMAD.WIDE R2, R0, 0x4, R2 ;  /* 0x0000000400027825 */ /* 0x001fca00078e0202 */
[----:B------:R-:W-:Y:S01]  /*52f0*/  STG.E desc[UR4][R2.64], R5 ;  /* 0x0000000502007986 */ /* 0x000fe2000c101904 */
[----:B------:R-:W-:Y:S05]  /*5300*/  EXIT ;  /* 0x000000000000794d */ /* 0x000fea0003800000 */
.L_x_90:
        /* <DEDUP_REMOVED lines=15> */
.L_x_92:
        /* <DEDUP_REMOVED lines=11> */
.L_x_85:
        /* <DEDUP_REMOVED lines=23> */
.L_x_95:
[----:B------:R-:W-:-:S13]  /*5620*/  FSETP.NEU.AND P0, PT, R2, R5, PT ;  /* 0x000000050200720b */ /* 0x000fda0003f0d000 */
[----:B------:R-:W0:Y:S01]  /*5630*/  @!P0 LDC.64 R2, c[0x0][0x390] ;  /* 0x0000e400ff028b82 */ /* 0x000e220000000a00 */
[----:B------:R-:W-:Y:S02]  /*5640*/  @!P0 IMAD.MOV.U32 R5, RZ, RZ, 0x4574d000 ;  /* 0x4574d000ff058424 */ /* 0x000fe400078e00ff */
[----:B0-----:R-:W-:-:S05]  /*5650*/  @!P0 IMAD.WIDE R2, R0, 0x4, R2 ;  /* 0x0000000400028825 */ /* 0x001fca00078e0202 */
[----:B------:R0:W-:Y:S01]  /*5660*/  @!P0 STG.E desc[UR4][R2.64], R5 ;  /* 0x0000000502008986 */ /* 0x0001e2000c101904 */
[----:B------:R-:W-:Y:S05]  /*5670*/  @!P0 EXIT ;  /* 0x000000000000894d */ /* 0x000fea0003800000 */
[----:B0-----:R-:W0:Y:S01]  /*5680*/  LDC.64 R2, c[0x0][0x390] ;  /* 0x0000e400ff027b82 */ /* 0x001e220000000a00 */
[----:B------:R-:W-:Y:S02]  /*5690*/  HFMA2 R5, -RZ, RZ, 5.453125, -2 ;  /* 0x4574c000ff057431 */ /* 0x000fe400000001ff */
[----:B0-----:R-:W-:-:S05]  /*56a0*/  IMAD.WIDE R2, R0, 0x4, R2 ;  /* 0x0000000400027825 */ /* 0x001fca00078e0202 */
[----:B------:R-:W-:Y:S01]  /*56b0*/  STG.E desc[UR4][R2.64], R5 ;  /* 0x0000000502007986 */ /* 0x000fe2000c101904 */
[----:B------:R-:W-:Y:S05]  /*56c0*/  EXIT ;  /* 0x000000000000794d */ /* 0x000fea0003800000 */
.L_x_94:
        /* <DEDUP_REMOVED lines=15> */
.L_x_96:
        /* <DEDUP_REMOVED lines=11> */
.L_x_93:
        /* <DEDUP_REMOVED lines=19> */
.L_x_98:
[----:B------:R-:W-:-:S13]  /*59a0*/  FSETP.NEU.AND P0, PT, R2, R3, PT ;  /* 0x000000030200720b */ /* 0x000fda0003f0d000 */
[----:B------:R-:W0:Y:S01]  /*59b0*/  @!P0 LDC.64 R2, c[0x0][0x390] ;  /* 0x0000e400ff028b82 */ /* 0x000e220000000a00 */
[----:B------:R-:W-:Y:S02]  /*59c0*/  @!P0 IMAD.MOV.U32 R5, RZ, RZ, 0x45745000 ;  /* 0x45745000ff058424 */ /* 0x000fe400078e00ff */
[----:B0-----:R-:W-:-:S05]  /*59d0*/  @!P0 IMAD.WIDE R2, R0, 0x4, R2 ;  /* 0x0000000400028825 */ /* 0x001fca00078e0202 */
[----:B------:R0:W-:Y:S01]  /*59e0*/  @!P0 STG.E desc[UR4][R2.64], R5 ;  /* 0x0000000502008986 */ /* 0x0001e2000c101904 */
[----:B------:R-:W-:Y:S05]  /*59f0*/  @!P0 EXIT ;  /* 0x000000000000894d */ /* 0x000fea0003800000 */
[----:B0-----:R-:W0:Y:S01]  /*5a00*/  LDC.64 R2, c[0x0][0x390] ;  /* 0x0000e400ff027b82 */ /* 0x001e220000000a00 */
[----:B------:R-:W-:Y:S02]  /*5a10*/  HFMA2 R5, -RZ, RZ, 5.453125, 2 ;  /* 0x45744000ff057431 */ /* 0x000fe400000001ff */
[----:B0-----:R-:W-:-:S05]  /*5a20*/  IMAD.WIDE R2, R0, 0x4, R2 ;  /* 0x0000000400027825 */ /* 0x001fca00078e0202 */
[----:B------:R-:W-:Y:S01]  /*5a30*/  STG.E desc[UR4][R2.64], R5 ;  /* 0x0000000502007986 */ /* 0x000fe2000c101904 */
[----:B------:R-:W-:Y:S05]  /*5a40*/  EXIT ;  /* 0x000000000000794d */ /* 0x000fea0003800000 */
.L_x_97:
        /* <DEDUP_REMOVED lines=15> */
.L_x_99:
        /* <DEDUP_REMOVED lines=11> */
.L_x_68:
        /* <DEDUP_REMOVED lines=31> */
.L_x_104:
[----:B------:R-:W-:-:S13]  /*5de0*/  FSETP.NEU.AND P0, PT, R2, R3, PT ;  /* 0x000000030200720b */ /* 0x000fda0003f0d000 */
[----:B------:R-:W0:Y:S01]  /*5df0*/  @!P0 LDC.64 R2, c[0x0][0x390] ;  /* 0x0000e400ff028b82 */ /* 0x000e220000000a00 */
[----:B------:R-:W-:Y:S02]  /*5e00*/  @!P0 IMAD.MOV.U32 R5, RZ, RZ, 0x4573d000 ;  /* 0x4573d000ff058424 */ /* 0x000fe400078e00ff */
[----:B0-----:R-:W-:-:S05]  /*5e10*/  @!P0 IMAD.WIDE R2, R0, 0x4, R2 ;  /* 0x0000000400028825 */ /* 0x001fca00078e0202 */
[----:B------:R0:W-:Y:S01]  /*5e20*/  @!P0 STG.E desc[UR4][R2.64], R5 ;  /* 0x0000000502008986 */ /* 0x0001e2000c101904 */
[----:B------:R-:W-:Y:S05]  /*5e30*/  @!P0 EXIT ;  /* 0x000000000000894d */ /* 0x000fea0003800000 */
[----:B0-----:R-:W0:Y:S01]  /*5e40*/  LDC.64 R2, c[0x0][0x390] ;  /* 0x0000e400ff027b82 */ /* 0x001e220000000a00 */
[----:B------:R-:W-:Y:S02]  /*5e50*/  HFMA2 R5, -RZ, RZ, 5.44921875, -2 ;  /* 0x4573c000ff057431 */ /* 0x000fe400000001ff */
[----:B0-----:R-:W-:-:S05]  /*5e60*/  IMAD.WIDE R2, R0, 0x4, R2 ;  /* 0x0000000400027825 */ /* 0x001fca00078e0202 */
[----:B------:R-:W-:Y:S01]  /*5e70*/  STG.E desc[UR4][R2.64], R5 ;  /* 0x0000000502007986 */ /* 0x000fe2000c101904 */
[----:B------:R-:W-:Y:S05]  /*5e80*/  EXIT ;  /* 0x000000000000794d */ /* 0x000fea0003800000 */
.L_x_103:
        /* <DEDUP_REMOVED lines=15> */
.L_x_105:
        /* <DEDUP_REMOVED lines=11> */
.L_x_102:
        /* <DEDUP_REMOVED lines=19> */
.L_x_107:
[----:B------:R-:W-:-:S13]  /*6160*/  FSETP.NEU.AND P0, PT, R2, R5, PT ;  /* 0x000000050200720b */ /* 0x000fda0003f0d000 */
[----:B------:R-:W0:Y:S01]  /*6170*/  @!P0 LDC.64 R2, c[0x0][0x390] ;  /* 0x0000e400ff028b82 */ /* 0x000e220000000a00 */
[----:B------:R-:W-:Y:S02]  /*6180*/  @!P0 IMAD.MOV.U32 R5, RZ, RZ, 0x45735000 ;  /* 0x45735000ff058424 */ /* 0x000fe400078e00ff */
[----:B0-----:R-:W-:-:S05]  /*6190*/  @!P0 IMAD.WIDE R2, R0, 0x4, R2 ;  /* 0x0000000400028825 */ /* 0x001fca00078e0202 */
[----:B------:R0:W-:Y:S01]  /*61a0*/  @!P0 STG.E desc[UR4][R2.64], R5 ;  /* 0x0000000502008986 */ /* 0x0001e2000c101904 */
[----:B------:R-:W-:Y:S05]  /*61b0*/  @!P0 EXIT ;  /* 0x000000000000894d */ /* 0x000fea0003800000 */
[----:B0-----:R-:W0:Y:S01]  /*61c0*/  LDC.64 R2, c[0x0][0x390] ;  /* 0x0000e400ff027b82 */ /* 0x001e220000000a00 */
[----:B------:R-:W-:Y:S02]  /*61d0*/  HFMA2 R5, -RZ, RZ, 5.44921875, 2 ;  /* 0x45734000ff057431 */ /* 0x000fe400000001ff */
[----:B0-----:R-:W-:-:S05]  /*61e0*/  IMAD.WIDE R2, R0, 0x4, R2 ;  /* 0x0000000400027825 */ /* 0x001fca00078e0202 */
[----:B------:R-:W-:Y:S01]  /*61f0*/  STG.E desc[UR4][R2.64], R5 ;  /* 0x0000000502007986 */ /* 0x000fe2000c101904 */
[----:B------:R-:W-:Y:S05]  /*6200*/  EXIT ;  /* 0x000000000000794d */ /* 0x000fea0003800000 */
.L_x_106:
        /* <DEDUP_REMOVED lines=15> */
.L_x_108:
        /* <DEDUP_REMOVED lines=11> */
.L_x_101:
        /* <DEDUP_REMOVED lines=23> */
.L_x_111:
[----:B------:R-:W-:-:S13]  /*6520*/  FSETP.NEU.AND P0, PT, R2, R5, PT ;  /* 0x000000050200720b */ /* 0x000fda0003f0d000 */
[----:B------:R-:W0:Y:S01]  /*6530*/  @!P0 LDC.64 R2, c[0x0][0x390] ;  /* 0x0000e400ff028b82 */ /* 0x000e220000000a00 */
[----:B------:R-:W-:Y:S02]  /*6540*/  @!P0 IMAD.MOV.U32 R5, RZ, RZ, 0x4572d000 ;  /* 0x4572d000ff058424 */ /* 0x000fe400078e00ff */
[----:B0-----:R-:W-:-:S05]  /*6550*/  @!P0 IMAD.WIDE R2, R0, 0x4, R2 ;  /* 0x0000000400028825 */ /* 0x001fca00078e0202 */
[----:B------:R0:W-:Y:S01]  /*6560*/  @!P0 STG.E desc[UR4][R2.64], R5 ;  /* 0x0000000502008986 */ /* 0x0001e2000c101904 */
[----:B------:R-:W-:Y:S05]  /*6570*/  @!P0 EXIT ;  /* 0x000000000000894d */ /* 0x000fea0003800000 */
[----:B0-----:R-:W0:Y:S01]  /*6580*/  LDC.64 R2, c[0x0][0x390] ;  /* 0x0000e400ff027b82 */ /* 0x001e220000000a00 */
[----:B------:R-:W-:Y:S02]  /*6590*/  HFMA2 R5, -RZ, RZ, 5.4453125, -2 ;  /* 0x4572c000ff057431 */ /* 0x000fe400000001ff */
[----:B0-----:R-:W-:-:S05]  /*65a0*/  IMAD.WIDE R2, R0, 0x4, R2 ;  /* 0x0000000400027825 */ /* 0x001fca00078e0202 */
[----:B------:R-:W-:Y:S01]  /*65b0*/  STG.E desc[UR4][R2.64], R5 ;  /* 0x0000000502007986 */ /* 0x000fe2000c101904 */
[----:B------:R-:W-:Y:S05]  /*65c0*/  EXIT ;  /* 0x000000000000794d */ /* 0x000fea0003800000 */
.L_x_110:
        /* <DEDUP_REMOVED lines=15> */
.L_x_112:
        /* <DEDUP_REMOVED lines=11> */
.L_x_109:
        /* <DEDUP_REMOVED lines=19> */
.L_x_114:
[----:B------:R-:W-:-:S13]  /*68a0*/  FSETP.NEU.AND P0, PT, R2, R3, PT ;  /* 0x000000030200720b */ /* 0x000fda0003f0d000 */
[----:B------:R-:W0:Y:S01]  /*68b0*/  @!P0 LDC.64 R2, c[0x0][0x390] ;  /* 0x0000e400ff028b82 */ /* 0x000e220000000a00 */
[----:B------:R-:W-:Y:S02]  /*68c0*/  @!P0 IMAD.MOV.U32 R5, RZ, RZ, 0x45725000 ;  /* 0x45725000ff058424 */ /* 0x000fe400078e00ff */
[----:B0-----:R-:W-:-:S05]  /*68d0*/  @!P0 IMAD.WIDE R2, R0, 0x4, R2 ;  /* 0x0000000400028825 */ /* 0x001fca00078e0202 */
[----:B------:R0:W-:Y:S01]  /*68e0*/  @!P0 STG.E desc[UR4][R2.64], R5 ;  /* 0x0000000502008986 */ /* 0x0001e2000c101904 */
[----:B------:R-:W-:Y:S05]  /*68f0*/  @!P0 EXIT ;  /* 0x000000000000894d */ /* 0x000fea0003800000 */
[----:B0-----:R-:W0:Y:S01]  /*6900*/  LDC.64 R2, c[0x0][0x390] ;  /* 0x0000e400ff027b82 */ /* 0x001e220000000a00 */
[----:B------:R-:W-:Y:S02]  /*6910*/  HFMA2 R5, -RZ, RZ, 5.4453125, 2 ;  /* 0x45724000ff057431 */ /* 0x000fe400000001ff */
[----:B0-----:R-:W-:-:S05]  /*6920*/  IMAD.WIDE R2, R0, 0x4, R2 ;  /* 0x0000000400027825 */ /* 0x001fca00078e0202 */
[----:B------:R-:W-:Y:S01]  /*6930*/  STG.E desc[UR4][R2.64], R5 ;  /* 0x0000000502007986 */ /* 0x000fe2000c101904 */
[----:B------:R-:W-:Y:S05]  /*6940*/  EXIT ;  /* 0x000000000000794d */ /* 0x000fea0003800000 */
.L_x_113:
        /* <DEDUP_REMOVED lines=15> */
.L_x_115:
        /* <DEDUP_REMOVED lines=11> */
.L_x_100:
        /* <DEDUP_REMOVED lines=27> */
.L_x_119:
[----:B------:R-:W-:-:S13]  /*6ca0*/  FSETP.NEU.AND P0, PT, R2, R5, PT ;  /* 0x000000050200720b */ /* 0x000fda0003f0d000 */
[----:B------:R-:W0:Y:S01]  /*6cb0*/  @!P0 LDC.64 R2, c[0x0][0x390] ;  /* 0x0000e400ff028b82 */ /* 0x000e220000000a00 */
[----:B------:R-:W-:Y:S02]  /*6cc0*/  @!P0 IMAD.MOV.U32 R5, RZ, RZ, 0x4571d000 ;  /* 0x4571d000ff058424 */ /* 0x000fe400078e00ff */
[----:B0-----:R-:W-:-:S05]  /*6cd0*/  @!P0 IMAD.WIDE R2, R0, 0x4, R2 ;  /* 0x0000000400028825 */ /* 0x001fca00078e0202 */
[----:B------:R0:W-:Y:S01]  /*6ce0*/  @!P0 STG.E desc[UR4][R2.64], R5 ;  /* 0x0000000502008986 */ /* 0x0001e2000c101904 */
[----:B------:R-:W-:Y:S05]  /*6cf0*/  @!P0 EXIT ;  /* 0x000000000000894d */ /* 0x000fea0003800000 */
[----:B0-----:R-:W0:Y:S01]  /*6d00*/  LDC.64 R2, c[0x0][0x390] ;  /* 0x0000e400ff027b82 */ /* 0x001e220000000a00 */
[----:B------:R-:W-:Y:S02]  /*6d10*/  HFMA2 R5, -RZ, RZ, 5.44140625, -2 ;  /* 0x4571c000ff057431 */ /* 0x000fe400000001ff */
[----:B0-----:R-:W-:-:S05]  /*6d20*/  IMAD.WIDE R2, R0, 0x4, R2 ;  /* 0x0000000400027825 */ /* 0x001fca00078e0202 */
[----:B------:R-:W-:Y:S01]  /*6d30*/  STG.E desc[UR4][R2.64], R5 ;  /* 0x0000000502007986 */ /* 0x000fe2000c101904 */
[----:B------:R-:W-:Y:S05]  /*6d40*/  EXIT ;  /* 0x000000000000794d */ /* 0x000fea0003800000 */
.L_x_118:
        /* <DEDUP_REMOVED lines=15> */
.L_x_120:
        /* <DEDUP_REMOVED lines=11> */
.L_x_117:
        /* <DEDUP_REMOVED lines=19> */
.L_x_122:
[----:B------:R-:W-:-:S13]  /*7020*/  FSETP.NEU.AND P0, PT, R2, R3, PT ;  /* 0x000000030200720b */ /* 0x000fda0003f0d000 */
[----:B------:R-:W0:Y:S01]  /*7030*/  @!P0 LDC.64 R2, c[0x0][0x390] ;  /* 0x0000e400ff028b82 */ /* 0x000e220000000a00 */
[----:B------:R-:W-:Y:S02]  /*7040*/  @!P0 IMAD.MOV.U32 R5, RZ, RZ, 0x45715000 ;  /* 0x45715000ff058424 */ /* 0x000fe400078e00ff */
[----:B0-----:R-:W-:-:S05]  /*7050*/  @!P0 IMAD.WIDE R2, R0, 0x4, R2 ;  /* 0x0000000400028825 */ /* 0x001fca00078e0202 */
[----:B------:R0:W-:Y:S01]  /*7060*/  @!P0 STG.E desc[UR4][R2.64], R5 ;  /* 0x0000000502008986 */ /* 0x0001e2000c101904 */
[----:B------:R-:W-:Y:S05]  /*7070*/  @!P0 EXIT ;  /* 0x000000000000894d */ /* 0x000fea0003800000 */
[----:B0-----:R-:W0:Y:S01]  /*7080*/  LDC.64 R2, c[0x0][0x390] ;  /* 0x0000e400ff027b82 */ /* 0x001e220000000a00 */
[----:B------:R-:W-:Y:S02]  /*7090*/  HFMA2 R5, -RZ, RZ, 5.44140625, 2 ;  /* 0x45714000ff057431 */ /* 0x000fe400000001ff */
[----:B0-----:R-:W-:-:S05]  /*70a0*/  IMAD.WIDE R2, R0, 0x4, R2 ;  /* 0x0000000400027825 */ /* 0x001fca00078e0202 */
[----:B------:R-:W-:Y:S01]  /*70b0*/  STG.E desc[UR4][R2.64], R5 ;  /* 0x0000000502007986 */ /* 0x000fe2000c101904 */
[----:B------:R-:W-:Y:S05]  /*70c0*/  EXIT ;  /* 0x000000000000794d */ /* 0x000fea0003800000 */
.L_x_121:
        /* <DEDUP_REMOVED lines=15> */
.L_x_123:
        /* <DEDUP_REMOVED lines=11> */
.L_x_116:
        /* <DEDUP_REMOVED lines=23> */
.L_x_126:
[----:B------:R-:W-:-:S13]  /*73e0*/  FSETP.NEU.AND P0, PT, R2, R3, PT ;  /* 0x000000030200720b */ /* 0x000fda0003f0d000 */
[----:B------:R-:W0:Y:S01]  /*73f0*/  @!P0 LDC.64 R2, c[0x0][0x390] ;  /* 0x0000e400ff028b82 */ /* 0x000e220000000a00 */
[----:B------:R-:W-:Y:S02]  /*7400*/  @!P0 IMAD.MOV.U32 R5, RZ, RZ, 0x4570d000 ;  /* 0x4570d000ff058424 */ /* 0x000fe400078e00ff */
[----:B0-----:R-:W-:-:S05]  /*7410*/  @!P0 IMAD.WIDE R2, R0, 0x4, R2 ;  /* 0x0000000400028825 */ /* 0x001fca00078e0202 */
[----:B------:R0:W-:Y:S01]  /*7420*/  @!P0 STG.E desc[UR4][R2.64], R5 ;  /* 0x0000000502008986 */ /* 0x0001e2000c101904 */
[----:B------:R-:W-:Y:S05]  /*7430*/  @!P0 EXIT ;  /* 0x000000000000894d */ /* 0x000fea0003800000 */
[----:B0-----:R-:W0:Y:S01]  /*7440*/  LDC.64 R2, c[0x0][0x390] ;  /* 0x0000e400ff027b82 */ /* 0x001e220000000a00 */
[----:B------:R-:W-:Y:S02]  /*7450*/  HFMA2 R5, -RZ, RZ, 5.4375, -2 ;  /* 0x4570c000ff057431 */ /* 0x000fe400000001ff */
[----:B0-----:R-:W-:-:S05]  /*7460*/  IMAD.WIDE R2, R0, 0x4, R2 ;  /* 0x0000000400027825 */ /* 0x001fca00078e0202 */
[----:B------:R-:W-:Y:S01]  /*7470*/  STG.E desc[UR4][R2.64], R5 ;  /* 0x0000000502007986 */ /* 0x000fe2000c101904 */
[----:B------:R-:W-:Y:S05]  /*7480*/  EXIT ;  /* 0x000000000000794d */ /* 0x000fea0003800000 */
.L_x_125:
        /* <DEDUP_REMOVED lines=15> */
.L_x_127:
        /* <DEDUP_REMOVED lines=11> */
.L_x_124:
        /* <DEDUP_REMOVED lines=19> */
.L_x_129:
[----:B------:R-:W-:-:S13]  /*7760*/  FSETP.NEU.AND P0, PT, R2, R5, PT ;  /* 0x000000050200720b */ /* 0x000fda0003f0d000 */
[----:B------:R-:W0:Y:S01]  /*7770*/  @!P0 LDC.64 R2, c[0x0][0x390] ;  /* 0x0000e400ff028b82 */ /* 0x000e220000000a00 */
[----:B------:R-:W-:Y:S02]  /*7780*/  @!P0 IMAD.MOV.U32 R5, RZ, RZ, 0x45705000 ;  /* 0x45705000ff058424 */ /* 0x000fe400078e00ff */
[----:B0-----:R-:W-:-:S05]  /*7790*/  @!P0 IMAD.WIDE R2, R0, 0x4, R2 ;  /* 0x0000000400028825 */ /* 0x001fca00078e0202 */
[----:B------:R0:W-:Y:S01]  /*77a0*/  @!P0 STG.E desc[UR4][R2.64], R5 ;  /* 0x0000000502008986 */ /* 0x0001e2000c101904 */
[----:B------:R-:W-:Y:S05]  /*77b0*/  @!P0 EXIT ;  /* 0x000000000000894d */ /* 0x000fea0003800000 */
[----:B0-----:R-:W0:Y:S01]  /*77c0*/  LDC.64 R2, c[0x0][0x390] ;  /* 0x0000e400ff027b82 */ /* 0x001e220000000a00 */
[----:B------:R-:W-:Y:S02]  /*77d0*/  HFMA2 R5, -RZ, RZ, 5.4375, 2 ;  /* 0x45704000ff057431 */ /* 0x000fe400000001ff */
[----:B0-----:R-:W-:-:S05]  /*77e0*/  IMAD.WIDE R2, R0, 0x4, R2 ;  /* 0x0000000400027825 */ /* 0x001fca00078e0202 */
[----:B------:R-:W-:Y:S01]  /*77f0*/  STG.E desc[UR4][R2.64], R5 ;  /* 0x0000000502007986 */ /* 0x000fe2000c101904 */
[----:B------:R-:W-:Y:S05]  /*7800*/  EXIT ;  /* 0x000000000000794d */ /* 0x000fea0003800000 */
.L_x_128:
        /* <DEDUP_REMOVED lines=15> */
.L_x_130:
        /* <DEDUP_REMOVED lines=11> */
.L_x_3:
        /* <DEDUP_REMOVED lines=39> */
.L_x_137:
[----:B------:R-:W-:-:S13]  /*7c20*/  FSETP.NEU.AND P0, PT, R2, R5, PT ;  /* 0x000000050200720b */ /* 0x000fda0003f0d000 */
[----:B------:R-:W0:Y:S01]  /*7c30*/  @!P0 LDC.64 R2, c[0x0][0x390] ;  /* 0x0000e400ff028b82 */ /* 0x000e220000000a00 */
[----:B------:R-:W-:Y:S02]  /*7c40*/  @!P0 IMAD.MOV.U32 R5, RZ, RZ, 0x456fd000 ;  /* 0x456fd000ff058424 */ /* 0x000fe400078e00ff */
[----:B0-----:R-:W-:-:S05]  /*7c50*/  @!P0 IMAD.WIDE R2, R0, 0x4, R2 ;  /* 0x0000000400028825 */ /* 0x001fca00078e0202 */
[----:B------:R0:W-:Y:S01]  /*7c60*/  @!P0 STG.E desc[UR4][R2.64], R5 ;  /* 0x0000000502008986 */ /* 0x0001e2000c101904 */
[----:B------:R-:W-:Y:S05]  /*7c70*/  @!P0 EXIT ;  /* 0x000000000000894d */ /* 0x000fea0003800000 */
[----:B0-----:R-:W0:Y:S01]  /*7c80*/  LDC.64 R2, c[0x0][0x390] ;  /* 0x0000e400ff027b82 */ /* 0x001e220000000a00 */
[----:B------:R-:W-:Y:S02]  /*7c90*/  HFMA2 R5, -RZ, RZ, 5.43359375, -2 ;  /* 0x456fc000ff057431 */ /* 0x000fe400000001ff */
[----:B0-----:R-:W-:-:S05]  /*7ca0*/  IMAD.WIDE R2, R0, 0x4, R2 ;  /* 0x0000000400027825 */ /* 0x001fca00078e0202 */
[----:B------:R-:W-:Y:S01]  /*7cb0*/  STG.E desc[UR4][R2.64], R5 ;  /* 0x0000000502007986 */ /* 0x000fe2000c101904 */
[----:B------:R-:W-:Y:S05]  /*7cc0*/  EXIT ;  /* 0x000000000000794d */ /* 0x000fea0003800000 */
.L_x_136:
        /* <DEDUP_REMOVED lines=15> */
.L_x_138:
        /* <DEDUP_REMOVED lines=11> */
.L_x_135:
        /* <DEDUP_REMOVED lines=19> */
.L_x_140:
[----:B------:R-:W-:-:S13]  /*7fa0*/  FSETP.NEU.AND P0, PT, R2, R3, PT ;  /* 0x000000030200720b */ /* 0x000fda0003f0d000 */
[----:B------:R-:W0:Y:S01]  /*7fb0*/  @!P0 LDC.64 R2, c[0x0][0x390] ;  /* 0x0000e400ff028b82 */ /* 0x000e220000000a00 */
[----:B------:R-:W-:Y:S02]  /*7fc0*/  @!P0 IMAD.MOV.U32 R5, RZ, RZ, 0x456f5000 ;  /* 0x456f5000ff058424 */ /* 0x000fe400078e00ff */
[----:B0-----:R-:W-:-:S05]  /*7fd0*/  @!P0 IMAD.WIDE R2, R0, 0x4, R2 ;  /* 0x0000000400028825 */ /* 0x001fca00078e0202 */
[----:B------:R0:W-:Y:S01]  /*7fe0*/  @!P0 STG.E desc[UR4][R2.64], R5 ;  /* 0x0000000502008986 */ /* 0x0001e2000c101904 */
[----:B------:R-:W-:Y:S05]  /*7ff0*/  @!P0 EXIT ;  /* 0x000000000000894d */ /* 0x000fea0003800000 */
[----:B0-----:R-:W0:Y:S01]  /*8000*/  LDC.64 R2, c[0x0][0x390] ;  /* 0x0000e400ff027b82 */ /* 0x001e220000000a00 */
[----:B------:R-:W-:Y:S02]  /*8010*/  HFMA2 R5, -RZ, RZ, 5.43359375, 2 ;  /* 0x456f4000ff057431 */ /* 0x000fe400000001ff */
[----:B0-----:R-:W-:-:S05]  /*8020*/  IMAD.WIDE R2, R0, 0x4, R2 ;  /* 0x0000000400027825 */ /* 0x001fca00078e0202 */
[----:B------:R-:W-:Y:S01]  /*8030*/  STG.E desc[UR4][R2.64], R5 ;  /* 0x0000000502007986 */ /* 0x000fe2000c101904 */
[----:B------:R-:W-:Y:S05]  /*8040*/  EXIT ;  /* 0x000000000000794d */ /* 0x000fea0003800000 */
.L_x_139:
        /* <DEDUP_REMOVED lines=15> */
.L_x_141:
        /* <DEDUP_REMOVED lines=11> */
.L_x_134:
        /* <DEDUP_REMOVED lines=23> */
.L_x_144:
[----:B------:R-:W-:-:S13]  /*8360*/  FSETP.NEU.AND P0, PT, R2, R3, PT ;  /* 0x000000030200720b */ /* 0x000fda0003f0d000 */
[----:B------:R-:W0:Y:S01]  /*8370*/  @!P0 LDC.64 R2, c[0x0][0x390] ;  /* 0x0000e400ff028b82 */ /* 0x000e220000000a00 */
[----:B------:R-:W-:Y:S02]  /*8380*/  @!P0 IMAD.MOV.U32 R5, RZ, RZ, 0x456ed000 ;  /* 0x456ed000ff058424 */ /* 0x000fe400078e00ff */
[----:B0-----:R-:W-:-:S05]  /*8390*/  @!P0 IMAD.WIDE R2, R0, 0x4, R2 ;  /* 0x0000000400028825 */ /* 0x001fca00078e0202 */
[----:B------:R0:W-:Y:S01]  /*83a0*/  @!P0 STG.E desc[UR4][R2.64], R5 ;  /* 0x0000000502008986 */ /* 0x0001e2000c101904 */
[----:B------:R-:W-:Y:S05]  /*83b0*/  @!P0 EXIT ;  /* 0x000000000000894d */ /* 0x000fea0003800000 */
[----:B0-----:R-:W0:Y:S01]  /*83c0*/  LDC.64 R2, c[0x0][0x390] ;  /* 0x0000e400ff027b82 */ /* 0x001e220000000a00 */
[----:B------:R-:W-:Y:S02]  /*83d0*/  HFMA2 R5, -RZ, RZ, 5.4296875, -2 ;  /* 0x456ec000ff057431 */ /* 0x000fe400000001ff */
[----:B0-----:R-:W-:-:S05]  /*83e0*/  IMAD.WIDE R2, R0, 0x4, R2 ;  /* 0x0000000400027825 */ /* 0x001fca00078e0202 */
[----:B------:R-:W-:Y:S01]  /*83f0*/  STG.E desc[UR4][R2.64], R5 ;  /* 0x0000000502007986 */ /* 0x000fe2000c101904 */
[----:B------:R-:W-:Y:S05]  /*8400*/  EXIT ;  /* 0x000000000000794d */ /* 0x000fea0003800000 */
.L_x_143:
        /* <DEDUP_REMOVED lines=15> */
.L_x_145:
        /* <DEDUP_REMOVED lines=11> */
.L_x_142:
        /* <DEDUP_REMOVED lines=19> */
.L_x_147:
[----:B------:R-:W-:-:S13]  /*86e0*/  FSETP.NEU.AND P0, PT, R2, R5, PT ;  /* 0x000000050200720b */ /* 0x000fda0003f0d000 */
[----:B------:R-:W0:Y:S01]  /*86f0*/  @!P0 LDC.64 R2, c[0x0][0x390] ;  /* 0x0000e400ff028b82 */ /* 0x000e220000000a00 */
[----:B------:R-:W-:Y:S02]  /*8700*/  @!P0 IMAD.MOV.U32 R5, RZ, RZ, 0x456e5000 ;  /* 0x456e5000ff058424 */ /* 0x000fe400078e00ff */
[----:B0-----:R-:W-:-:S05]  /*8710*/  @!P0 IMAD.WIDE R2, R0, 0x4, R2 ;  /* 0x0000000400028825 */ /* 0x001fca00078e0202 */
[----:B------:R0:W-:Y:S01]  /*8720*/  @!P0 STG.E desc[UR4][R2.64], R5 ;  /* 0x0000000502008986 */ /* 0x0001e2000c101904 */
[----:B------:R-:W-:Y:S05]  /*8730*/  @!P0 EXIT ;  /* 0x000000000000894d */ /* 0x000fea0003800000 */
[----:B0-----:R-:W0:Y:S01]  /*8740*/  LDC.64 R2, c[0x0][0x390] ;  /* 0x0000e400ff027b82 */ /* 0x001e220000000a00 */
[----:B------:R-:W-:Y:S02]  /*8750*/  HFMA2 R5, -RZ, RZ, 5.4296875, 2 ;  /* 0x456e4000ff057431 */ /* 0x000fe400000001ff */
[----:B0-----:R-:W-:-:S05]  /*8760*/  IMAD.WIDE R2, R0, 0x4, R2 ;  /* 0x0000000400027825 */ /* 0x001fca00078e0202 */
[----:B------:R-:W-:Y:S01]  /*8770*/  STG.E desc[UR4][R2.64], R5 ;  /* 0x0000000502007986 */ /* 0x000fe2000c101904 */
[----:B------:R-:W-:Y:S05]  /*8780*/  EXIT ;  /* 0x000000000000794d */ /* 0x000fea0003800000 */
.L_x_146:
        /* <DEDUP_REMOVED lines=15> */
.L_x_148:
        /* <DEDUP_REMOVED lines=11> */
.L_x_133:
        /* <DEDUP_REMOVED lines=27> */
.L_x_152:
[----:B------:R-:W-:-:S13]  /*8ae0*/  FSETP.NEU.AND P0, PT, R2, R3, PT ;  /* 0x000000030200720b */ /* 0x000fda0003f0d000 */
[----:B------:R-:W0:Y:S01]  /*8af0*/  @!P0 LDC.64 R2, c[0x0][0x390] ;  /* 0x0000e400ff028b82 */ /* 0x000e220000000a00 */
[----:B------:R-:W-:Y:S02]  /*8b00*/  @!P0 IMAD.MOV.U32 R5, RZ, RZ, 0x456dd000 ;  /* 0x456dd000ff058424 */ /* 0x000fe400078e00ff */
[----:B0-----:R-:W-:-:S05]  /*8b10*/  @!P0 IMAD.WIDE R2, R0, 0x4, R2 ;  /* 0x0000000400028825 */ /* 0x001fca00078e0202 */
[----:B------:R0:W-:Y:S01]  /*8b20*/  @!P0 STG.E desc[UR4][R2.64], R5 ;  /* 0x0000000502008986 */ /* 0x0001e2000c101904 */
[----:B------:R-:W-:Y:S05]  /*8b30*/  @!P0 EXIT ;  /* 0x000000000000894d */ /* 0x000fea0003800000 */
[----:B0-----:R-:W0:Y:S01]  /*8b40*/  LDC.64 R2, c[0x0][0x390] ;  /* 0x0000e400ff027b82 */ /* 0x001e220000000a00 */
[----:B------:R-:W-:Y:S02]  /*8b50*/  HFMA2 R5, -RZ, RZ, 5.42578125, -2 ;  /* 0x456dc000ff057431 */ /* 0x000fe400000001ff */
[----:B0-----:R-:W-:-:S05]  /*8b60*/  IMAD.WIDE R2, R0, 0x4, R2 ;  /* 0x0000000400027825 */ /* 0x001fca00078e0202 */
[----:B------:R-:W-:Y:S01]  /*8b70*/  STG.E desc[UR4][R2.64], R5 ;  /* 0x0000000502007986 */ /* 0x000fe2000c101904 */
[----:B------:R-:W-:Y:S05]  /*8b80*/  EXIT ;  /* 0x000000000000794d */ /* 0x000fea0003800000 */
.L_x_151:
        /* <DEDUP_REMOVED lines=15> */
.L_x_153:
        /* <DEDUP_REMOVED lines=11> */
.L_x_150:
        /* <DEDUP_REMOVED lines=19> */
.L_x_155:
[----:B------:R-:W-:-:S13]  /*8e60*/  FSETP.NEU.AND P0, PT, R2, R5, PT ;  /* 0x000000050200720b */ /* 0x000fda0003f0d000 */
[----:B------:R-:W0:Y:S01]  /*8e70*/  @!P0 LDC.64 R2, c[0x0][0x390] ;  /* 0x0000e400ff028b82 */ /* 0x000e220000000a00 */
[----:B------:R-:W-:Y:S02]  /*8e80*/  @!P0 IMAD.MOV.U32 R5, RZ, RZ, 0x456d5000 ;  /* 0x456d5000ff058424 */ /* 0x000fe400078e00ff */
[----:B0-----:R-:W-:-:S05]  /*8e90*/  @!P0 IMAD.WIDE R2, R0, 0x4, R2 ;  /* 0x0000000400028825 */ /* 0x001fca00078e0202 */
[----:B------:R0:W-:Y:S01]  /*8ea0*/  @!P0 STG.E desc[UR4][R2.64], R5 ;  /* 0x0000000502008986 */ /* 0x0001e2000c101904 */
[----:B------:R-:W-:Y:S05]  /*8eb0*/  @!P0 EXIT ;  /* 0x000000000000894d */ /* 0x000fea0003800000 */
[----:B0-----:R-:W0:Y:S01]  /*8ec0*/  LDC.64 R2, c[0x0][0x390] ;  /* 0x0000e400ff027b82 */ /* 0x001e220000000a00 */
[----:B------:R-:W-:Y:S02]  /*8ed0*/  HFMA2 R5, -RZ, RZ, 5.42578125, 2 ;  /* 0x456d4000ff057431 */ /* 0x000fe400000001ff */
[----:B0-----:R-:W-:-:S05]  /*8ee0*/  IMAD.WIDE R2, R0, 0x4, R2 ;  /* 0x0000000400027825 */ /* 0x001fca00078e0202 */
[----:B------:R-:W-:Y:S01]  /*8ef0*/  STG.E desc[UR4][R2.64], R5 ;  /* 0x0000000502007986 */ /* 0x000fe2000c101904 */
[----:B------:R-:W-:Y:S05]  /*8f00*/  EXIT ;  /* 0x000000000000794d */ /* 0x000fea0003800000 */
.L_x_154:
        /* <DEDUP_REMOVED lines=15> */
.L_x_156:
        /* <DEDUP_REMOVED lines=11> */
.L_x_149:
        /* <DEDUP_REMOVED lines=23> */
.L_x_159:
[----:B------:R-:W-:-:S13]  /*9220*/  FSETP.NEU.AND P0, PT, R2, R5, PT ;  /* 0x000000050200720b */ /* 0x000fda0003f0d000 */
[----:B------:R-:W0:Y:S01]  /*9230*/  @!P0 LDC.64 R2, c[0x0][0x390] ;  /* 0x0000e400ff028b82 */ /* 0x000e220000000a00 */
[----:B------:R-:W-:Y:S02]  /*9240*/  @!P0 IMAD.MOV.U32 R5, RZ, RZ, 0x456cd000 ;  /* 0x456cd000ff058424 */ /* 0x000fe400078e00ff */
[----:B0-----:R-:W-:-:S05]  /*9250*/  @!P0 IMAD.WIDE R2, R0, 0x4, R2 ;  /* 0x0000000400028825 */ /* 0x001fca00078e0202 */
[----:B------:R0:W-:Y:S01]  /*9260*/  @!P0 STG.E desc[UR4][R2.64], R5 ;  /* 0x0000000502008986 */ /* 0x0001e2000c101904 */
[----:B------:R-:W-:Y:S05]  /*9270*/  @!P0 EXIT ;  /* 0x000000000000894d */ /* 0x000fea0003800000 */
[----:B0-----:R-:W0:Y:S01]  /*9280*/  LDC.64 R2, c[0x0][0x390] ;  /* 0x0000e400ff027b82 */ /* 0x001e220000000a00 */
[----:B------:R-:W-:Y:S02]  /*9290*/  HFMA2 R5, -RZ, RZ, 5.421875, -2 ;  /* 0x456cc000ff057431 */ /* 0x000fe400000001ff */
[----:B0-----:R-:W-:-:S05]  /*92a0*/  IMAD.WIDE R2, R0, 0x4, R2 ;  /* 0x0000000400027825 */ /* 0x001fca00078e0202 */
[----:B------:R-:W-:Y:S01]  /*92b0*/  STG.E desc[UR4][R2.64], R5 ;  /* 0x0000000502007986 */ /* 0x000fe2000c101904 */
[----:B------:R-:W-:Y:S05]  /*92c0*/  EXIT ;  /* 0x000000000000794d */ /* 0x000fea0003800000 */
.L_x_158:
        /* <DEDUP_REMOVED lines=15> */
.L_x_160:
        /* <DEDUP_REMOVED lines=11> */
.L_x_157:
        /* <DEDUP_REMOVED lines=19> */
.L_x_162:
[----:B------:R-:W-:-:S13]  /*95a0*/  FSETP.NEU.AND P0, PT, R2, R3, PT ;  /* 0x000000030200720b */ /* 0x000fda0003f0d000 */
[----:B------:R-:W0:Y:S01]  /*95b0*/  @!P0 LDC.64 R2, c[0x0][0x390] ;  /* 0x0000e400ff028b82 */ /* 0x000e220000000a00 */
[----:B------:R-:W-:Y:S02]  /*95c0*/  @!P0 IMAD.MOV.U32 R5, RZ, RZ, 0x456c5000 ;  /* 0x456c5000ff058424 */ /* 0x000fe400078e00ff */
[----:B0-----:R-:W-:-:S05]  /*95d0*/  @!P0 IMAD.WIDE R2, R0, 0x4, R2 ;  /* 0x0000000400028825 */ /* 0x001fca00078e0202 */
[----:B------:R0:W-:Y:S01]  /*95e0*/  @!P0 STG.E desc[UR4][R2.64], R5 ;  /* 0x0000000502008986 */ /* 0x0001e2000c101904 */
[----:B------:R-:W-:Y:S05]  /*95f0*/  @!P0 EXIT ;  /* 0x000000000000894d */ /* 0x000fea0003800000 */
[----:B0-----:R-:W0:Y:S01]  /*9600*/  LDC.64 R2, c[0x0][0x390] ;  /* 0x0000e400ff027b82 */ /* 0x001e220000000a00 */
[----:B------:R-:W-:Y:S02]  /*9610*/  HFMA2 R5, -RZ, RZ, 5.421875, 2 ;  /* 0x456c4000ff057431 */ /* 0x000fe400000001ff */
[----:B0-----:R-:W-:-:S05]  /*9620*/  IMAD.WIDE R2, R0, 0x4, R2 ;  /* 0x0000000400027825 */ /* 0x001fca00078e0202 */
[----:B------:R-:W-:Y:S01]  /*9630*/  STG.E desc[UR4][R2.64], R5 ;  /* 0x0000000502007986 */ /* 0x000fe2000c101904 */
[----:B------:R-:W-:Y:S05]  /*9640*/  EXIT ;  /* 0x000000000000794d */ /* 0x000fea0003800000 */
.L_x_161:
        /* <DEDUP_REMOVED lines=15> */
.L_x_163:
        /* <DEDUP_REMOVED lines=11> */
.L_x_132:
        /* <DEDUP_REMOVED lines=31> */
.L_x_168:
[----:B------:R-:W-:-:S13]  /*99e0*/  FSETP.NEU.AND P0, PT, R2, R3, PT ;  /* 0x000000030200720b */ /* 0x000fda0003f0d000 */
[----:B------:R-:W0:Y:S01]  /*99f0*/  @!P0 LDC.64 R2, c[0x0][0x390] ;  /* 0x0000e400ff028b82 */ /* 0x000e220000000a00 */
[----:B------:R-:W-:Y:S02]  /*9a00*/  @!P0 IMAD.MOV.U32 R5, RZ, RZ, 0x456bd000 ;  /* 0x456bd000ff058424 */ /* 0x000fe400078e00ff */
[----:B0-----:R-:W-:-:S05]  /*9a10*/  @!P0 IMAD.WIDE R2, R0, 0x4, R2 ;  /* 0x0000000400028825 */ /* 0x001fca00078e0202 */
[----:B------:R0:W-:Y:S01]  /*9a20*/  @!P0 STG.E desc[UR4][R2.64], R5 ;  /* 0x0000000502008986 */ /* 0x0001e2000c101904 */
[----:B------:R-:W-:Y:S05]  /*9a30*/  @!P0 EXIT ;  /* 0x000000000000894d */ /* 0x000fea0003800000 */
[----:B0-----:R-:W0:Y:S01]  /*9a40*/  LDC.64 R2, c[0x0][0x390] ;  /* 0x0000e400ff027b82 */ /* 0x001e220000000a00 */
[----:B------:R-:W-:Y:S02]  /*9a50*/  HFMA2 R5, -RZ, RZ, 5.41796875, -2 ;  /* 0x456bc000ff057431 */ /* 0x000fe400000001ff */
[----:B0-----:R-:W-:-:S05]  /*9a60*/  IMAD.WIDE R2, R0, 0x4, R2 ;  /* 0x0000000400027825 */ /* 0x001fca00078e0202 */
[----:B------:R-:W-:Y:S01]  /*9a70*/  STG.E desc[UR4][R2.64], R5 ;  /* 0x0000000502007986 */ /* 0x000fe2000c101904 */
[----:B------:R-:W-:Y:S05]  /*9a80*/  EXIT ;  /* 0x000000000000794d */ /* 0x000fea0003800000 */
.L_x_167:
        /* <DEDUP_REMOVED lines=15> */
.L_x_169:
        /* <DEDUP_REMOVED lines=11> */
.L_x_166:
        /* <DEDUP_REMOVED lines=19> */
.L_x_171:
[----:B------:R-:W-:-:S13]  /*9d60*/  FSETP.NEU.AND P0, PT, R2, R5, PT ;  /* 0x000000050200720b */ /* 0x000fda0003f0d000 */
[----:B------:R-:W0:Y:S01]  /*9d70*/  @!P0 LDC.64 R2, c[0x0][0x390] ;  /* 0x0000e400ff028b82 */ /* 0x000e220000000a00 */
[----:B------:R-:W-:Y:S02]  /*9d80*/  @!P0 IMAD.MOV.U32 R5, RZ, RZ, 0x456b5000 ;  /* 0x456b5000ff058424 */ /* 0x000fe400078e00ff */
[----:B0-----:R-:W-:-:S05]  /*9d90*/  @!P0 IMAD.WIDE R2, R0, 0x4, R2 ;  /* 0x0000000400028825 */ /* 0x001fca00078e0202 */
[----:B------:R0:W-:Y:S01]  /*9da0*/  @!P0 STG.E desc[UR4][R2.64], R5 ;  /* 0x0000000502008986 */ /* 0x0001e2000c101904 */
[----:B------:R-:W-:Y:S05]  /*9db0*/  @!P0 EXIT ;  /* 0x000000000000894d */ /* 0x000fea0003800000 */
[----:B0-----:R-:W0:Y:S01]  /*9dc0*/  LDC.64 R2, c[0x0][0x390] ;  /* 0x0000e400ff027b82 */ /* 0x001e220000000a00 */
[----:B------:R-:W-:Y:S02]  /*9dd0*/  HFMA2 R5, -RZ, RZ, 5.41796875, 2 ;  /* 0x456b4000ff057431 */ /* 0x000fe400000001ff */
[----:B0-----:R-:W-:-:S05]  /*9de0*/  IMAD.WIDE R2, R0, 0x4, R2 ;  /* 0x0000000400027825 */ /* 0x001fca00078e0202 */
[----:B------:R-:W-:Y:S01]  /*9df0*/  STG.E desc[UR4][R2.64], R5 ;  /* 0x0000000502007986 */ /* 0x000fe2000c101904 */
[----:B------:R-:W-:Y:S05]  /*9e00*/  EXIT ;  /* 0x000000000000794d */ /* 0x000fea0003800000 */
.L_x_170:
        /* <DEDUP_REMOVED lines=15> */
.L_x_172:
        /* <DEDUP_REMOVED lines=11> */
.L_x_165:
        /* <DEDUP_REMOVED lines=23> */
.L_x_175:
[----:B------:R-:W-:-:S13]  /*a120*/  FSETP.NEU.AND P0, PT, R2, R5, PT ;  /* 0x000000050200720b */ /* 0x000fda0003f0d000 */
[----:B------:R-:W0:Y:S01]  /*a130*/  @!P0 LDC.64 R2, c[0x0][0x390] ;  /* 0x0000e400ff028b82 */ /* 0x000e220000000a00 */
[----:B------:R-:W-:Y:S02]  /*a140*/  @!P0 IMAD.MOV.U32 R5, RZ, RZ, 0x456ad000 ;  /* 0x456ad000ff058424 */ /* 0x000fe400078e00ff */
[----:B0-----:R-:W-:-:S05]  /*a150*/  @!P0 IMAD.WIDE R2, R0, 0x4, R2 ;  /* 0x0000000400028825 */ /* 0x001fca00078e0202 */
[----:B------:R0:W-:Y:S01]  /*a160*/  @!P0 STG.E desc[UR4][R2.64], R5 ;  /* 0x0000000502008986 */ /* 0x0001e2000c101904 */
[----:B------:R-:W-:Y:S05]  /*a170*/  @!P0 EXIT ;  /* 0x000000000000894d */ /* 0x000fea0003800000 */
[----:B0-----:R-:W0:Y:S01]  /*a180*/  LDC.64 R2, c[0x0][0x390] ;  /* 0x0000e400ff027b82 */ /* 0x001e220000000a00 */
[----:B------:R-:W-:Y:S02]  /*a190*/  HFMA2 R5, -RZ, RZ, 5.4140625, -2 ;  /* 0x456ac000ff057431 */ /* 0x000fe400000001ff */
[----:B0-----:R-:W-:-:S05]  /*a1a0*/  IMAD.WIDE R2, R0, 0x4, R2 ;  /* 0x0000000400027825 */ /* 0x001fca00078e0202 */
[----:B------:R-:W-:Y:S01]  /*a1b0*/  STG.E desc[UR4][R2.64], R5 ;  /* 0x0000000502007986 */ /* 0x000fe2000c101904 */
[----:B------:R-:W-:Y:S05]  /*a1c0*/  EXIT ;  /* 0x000000000000794d */ /* 0x000fea0003800000 */
.L_x_174:
        /* <DEDUP_REMOVED lines=15> */
.L_x_176:
        /* <DEDUP_REMOVED lines=11> */
.L_x_173:
        /* <DEDUP_REMOVED lines=19> */
.L_x_178:
[----:B------:R-:W-:-:S13]  /*a4a0*/  FSETP.NEU.AND P0, PT, R2, R3, PT ;  /* 0x000000030200720b */ /* 0x000fda0003f0d000 */
[----:B------:R-:W0:Y:S01]  /*a4b0*/  @!P0 LDC.64 R2, c[0x0][0x390] ;  /* 0x0000e400ff028b82 */ /* 0x000e220000000a00 */
[----:B------:R-:W-:Y:S02]  /*a4c0*/  @!P0 IMAD.MOV.U32 R5, RZ, RZ, 0x456a5000 ;  /* 0x456a5000ff058424 */ /* 0x000fe400078e00ff */
[----:B0-----:R-:W-:-:S05]  /*a4d0*/  @!P0 IMAD.WIDE R2, R0, 0x4, R2 ;  /* 0x0000000400028825 */ /* 0x001fca00078e0202 */
[----:B------:R0:W-:Y:S01]  /*a4e0*/  @!P0 STG.E desc[UR4][R2.64], R5 ;  /* 0x0000000502008986 */ /* 0x0001e2000c101904 */
[----:B------:R-:W-:Y:S05]  /*a4f0*/  @!P0 EXIT ;  /* 0x000000000000894d */ /* 0x000fea0003800000 */
[----:B0-----:R-:W0:Y:S01]  /*a500*/  LDC.64 R2, c[0x0][0x390] ;  /* 0x0000e400ff027b82 */ /* 0x001e220000000a00 */
[----:B------:R-:W-:Y:S02]  /*a510*/  HFMA2 R5, -RZ, RZ, 5.4140625, 2 ;  /* 0x456a4000ff057431 */ /* 0x000fe400000001ff */
[----:B0-----:R-:W-:-:S05]  /*a520*/  IMAD.WIDE R2, R0, 0x4, R2 ;  /* 0x0000000400027825 */ /* 0x001fca00078e0202 */
[----:B------:R-:W-:Y:S01]  /*a530*/  STG.E desc[UR4][R2.64], R5 ;  /* 0x0000000502007986 */ /* 0x000fe2000c101904 */
[----:B------:R-:W-:Y:S05]  /*a540*/  EXIT ;  /* 0x000000000000794d */ /* 0x000fea0003800000 */
.L_x_177:
        /* <DEDUP_REMOVED lines=15> */
.L_x_179:
        /* <DEDUP_REMOVED lines=11> */
.L_x_164:
        /* <DEDUP_REMOVED lines=27> */
.L_x_183:
[----:B------:R-:W-:-:S13]  /*a8a0*/  FSETP.NEU.AND P0, PT, R2, R5, PT ;  /* 0x000000050200720b */ /* 0x000fda0003f0d000 */
[----:B------:R-:W0:Y:S01]  /*a8b0*/  @!P0 LDC.64 R2, c[0x0][0x390] ;  /* 0x0000e400ff028b82 */ /* 0x000e220000000a00 */
[----:B------:R-:W-:Y:S02]  /*a8c0*/  @!P0 IMAD.MOV.U32 R5, RZ, RZ, 0x4569d000 ;  /* 0x4569d000ff058424 */ /* 0x000fe400078e00ff */
[----:B0-----:R-:W-:-:S05]  /*a8d0*/  @!P0 IMAD.WIDE R2, R0, 0x4, R2 ;  /* 0x0000000400028825 */ /* 0x001fca00078e0202 */
[----:B------:R0:W-:Y:S01]  /*a8e0*/  @!P0 STG.E desc[UR4][R2.64], R5 ;  /* 0x0000000502008986 */ /* 0x0001e2000c101904 */
[----:B------:R-:W-:Y:S05]  /*a8f0*/  @!P0 EXIT ;  /* 0x000000000000894d */ /* 0x000fea0003800000 */
[----:B0-----:R-:W0:Y:S01]  /*a900*/  LDC.64 R2, c[0x0][0x390] ;  /* 0x0000e400ff027b82 */ /* 0x001e220000000a00 */
[----:B------:R-:W-:Y:S02]  /*a910*/  HFMA2 R5, -RZ, RZ, 5.41015625, -2 ;  /* 0x4569c000ff057431 */ /* 0x000fe400000001ff */
[----:B0-----:R-:W-:-:S05]  /*a920*/  IMAD.WIDE R2, R0, 0x4, R2 ;  /* 0x0000000400027825 */ /* 0x001fca00078e0202 */
[----:B------:R-:W-:Y:S01]  /*a930*/  STG.E desc[UR4][R2.64], R5 ;  /* 0x0000000502007986 */ /* 0x000fe2000c101904 */
[----:B------:R-:W-:Y:S05]  /*a940*/  EXIT ;  /* 0x000000000000794d */ /* 0x000fea0003800000 */
.L_x_182:
        /* <DEDUP_REMOVED lines=15> */
.L_x_184:
        /* <DEDUP_REMOVED lines=11> */
.L_x_181:
        /* <DEDUP_REMOVED lines=19> */
.L_x_186:
[----:B------:R-:W-:-:S13]  /*ac20*/  FSETP.NEU.AND P0, PT, R2, R3, PT ;  /* 0x000000030200720b */ /* 0x000fda0003f0d000 */
[----:B------:R-:W0:Y:S01]  /*ac30*/  @!P0 LDC.64 R2, c[0x0][0x390] ;  /* 0x0000e400ff028b82 */ /* 0x000e220000000a00 */
[----:B------:R-:W-:Y:S02]  /*ac40*/  @!P0 IMAD.MOV.U32 R5, RZ, RZ, 0x45695000 ;  /* 0x45695000ff058424 */ /* 0x000fe400078e00ff */
[----:B0-----:R-:W-:-:S05]  /*ac50*/  @!P0 IMAD.WIDE R2, R0, 0x4, R2 ;  /* 0x0000000400028825 */ /* 0x001fca00078e0202 */
[----:B------:R0:W-:Y:S01]  /*ac60*/  @!P0 STG.E desc[UR4][R2.64], R5 ;  /* 0x0000000502008986 */ /* 0x0001e2000c101904 */
[----:B------:R-:W-:Y:S05]  /*ac70*/  @!P0 EXIT ;  /* 0x000000000000894d */ /* 0x000fea0003800000 */
[----:B0-----:R-:W0:Y:S01]  /*ac80*/  LDC.64 R2, c[0x0][0x390] ;  /* 0x0000e400ff027b82 */ /* 0x001e220000000a00 */
[----:B------:R-:W-:Y:S02]  /*ac90*/  HFMA2 R5, -RZ, RZ, 5.41015625, 2 ;  /* 0x45694000ff057431 */ /* 0x000fe400000001ff */
[----:B0-----:R-:W-:-:S05]  /*aca0*/  IMAD.WIDE R2, R0, 0x4, R2 ;  /* 0x0000000400027825 */ /* 0x001fca00078e0202 */
[----:B------:R-:W-:Y:S01]  /*acb0*/  STG.E desc[UR4][R2.64], R5 ;  /* 0x0000000502007986 */ /* 0x000fe2000c101904 */
[----:B------:R-:W-:Y:S05]  /*acc0*/  EXIT ;  /* 0x000000000000794d */ /* 0x000fea0003800000 */
.L_x_185:
        /* <DEDUP_REMOVED lines=15> */
.L_x_187:
        /* <DEDUP_REMOVED lines=11> */
.L_x_180:
        /* <DEDUP_REMOVED lines=23> */
.L_x_190:
[----:B------:R-:W-:-:S13]  /*afe0*/  FSETP.NEU.AND P0, PT, R2, R3, PT ;  /* 0x000000030200720b */ /* 0x000fda0003f0d000 */
[----:B------:R-:W0:Y:S01]  /*aff0*/  @!P0 LDC.64 R2, c[0x0][0x390] ;  /* 0x0000e400ff028b82 */ /* 0x000e220000000a00 */
[----:B------:R-:W-:Y:S02]  /*b000*/  @!P0 IMAD.MOV.U32 R5, RZ, RZ, 0x4568d000 ;  /* 0x4568d000ff058424 */ /* 0x000fe400078e00ff */
[----:B0-----:R-:W-:-:S05]  /*b010*/  @!P0 IMAD.WIDE R2, R0, 0x4, R2 ;  /* 0x0000000400028825 */ /* 0x001fca00078e0202 */
[----:B------:R0:W-:Y:S01]  /*b020*/  @!P0 STG.E desc[UR4][R2.64], R5 ;  /* 0x0000000502008986 */ /* 0x0001e2000c101904 */
[----:B------:R-:W-:Y:S05]  /*b030*/  @!P0 EXIT ;  /* 0x000000000000894d */ /* 0x000fea0003800000 */
[----:B0-----:R-:W0:Y:S01]  /*b040*/  LDC.64 R2, c[0x0][0x390] ;  /* 0x0000e400ff027b82 */ /* 0x001e220000000a00 */
[----:B------:R-:W-:Y:S02]  /*b050*/  HFMA2 R5, -RZ, RZ, 5.40625, -2 ;  /* 0x4568c000ff057431 */ /* 0x000fe400000001ff */
[----:B0-----:R-:W-:-:S05]  /*b060*/  IMAD.WIDE R2, R0, 0x4, R2 ;  /* 0x0000000400027825 */ /* 0x001fca00078e0202 */
[----:B------:R-:W-:Y:S01]  /*b070*/  STG.E desc[UR4][R2.64], R5 ;  /* 0x0000000502007986 */ /* 0x000fe2000c101904 */
[----:B------:R-:W-:Y:S05]  /*b080*/  EXIT ;  /* 0x000000000000794d */ /* 0x000fea0003800000 */
.L_x_189:
        /* <DEDUP_REMOVED lines=15> */
.L_x_191:
        /* <DEDUP_REMOVED lines=11> */
.L_x_188:
        /* <DEDUP_REMOVED lines=19> */
.L_x_193:
[----:B------:R-:W-:-:S13]  /*b360*/  FSETP.NEU.AND P0, PT, R2, R5, PT ;  /* 0x000000050200720b */ /* 0x000fda0003f0d000 */
[----:B------:R-:W0:Y:S01]  /*b370*/  @!P0 LDC.64 R2, c[0x0][0x390] ;  /* 0x0000e400ff028b82 */ /* 0x000e220000000a00 */
[----:B------:R-:W-:Y:S02]  /*b380*/  @!P0 IMAD.MOV.U32 R5, RZ, RZ, 0x45685000 ;  /* 0x45685000ff058424 */ /* 0x000fe400078e00ff */
[----:B0-----:R-:W-:-:S05]  /*b390*/  @!P0 IMAD.WIDE R2, R0, 0x4, R2 ;  /* 0x0000000400028825 */ /* 0x001fca00078e0202 */
[----:B------:R0:W-:Y:S01]  /*b3a0*/  @!P0 STG.E desc[UR4][R2.64], R5 ;  /* 0x0000000502008986 */ /* 0x0001e2000c101904 */
[----:B------:R-:W-:Y:S05]  /*b3b0*/  @!P0 EXIT ;  /* 0x000000000000894d */ /* 0x000fea0003800000 */
[----:B0-----:R-:W0:Y:S01]  /*b3c0*/  LDC.64 R2, c[0x0][0x390] ;  /* 0x0000e400ff027b82 */ /* 0x001e220000000a00 */
[----:B------:R-:W-:Y:S02]  /*b3d0*/  HFMA2 R5, -RZ, RZ, 5.40625, 2 ;  /* 0x45684000ff057431 */ /* 0x000fe400000001ff */
[----:B0-----:R-:W-:-:S05]  /*b3e0*/  IMAD.WIDE R2, R0, 0x4, R2 ;  /* 0x0000000400027825 */ /* 0x001fca00078e0202 */
[----:B------:R-:W-:Y:S01]  /*b3f0*/  STG.E desc[UR4][R2.64], R5 ;  /* 0x0000000502007986 */ /* 0x000fe2000c101904 */
[----:B------:R-:W-:Y:S05]  /*b400*/  EXIT ;  /* 0x000000000000794d */ /* 0x000fea0003800000 */
.L_x_192:
        /* <DEDUP_REMOVED lines=15> */
.L_x_194:
        /* <DEDUP_REMOVED lines=11> */
.L_x_131:
        /* <DEDUP_REMOVED lines=35> */
.L_x_200:
[----:B------:R-:W-:-:S13]  /*b7e0*/  FSETP.NEU.AND P0, PT, R2, R3, PT ;  /* 0x000000030200720b */ /* 0x000fda0003f0d000 */
[----:B------:R-:W0:Y:S01]  /*b7f0*/  @!P0 LDC.64 R2, c[0x0][0x390] ;  /* 0x0000e400ff028b82 */ /* 0x000e220000000a00 */
[----:B------:R-:W-:Y:S02]  /*b800*/  @!P0 IMAD.MOV.U32 R5, RZ, RZ, 0x4567d000 ;  /* 0x4567d000ff058424 */ /* 0x000fe400078e00ff */
[----:B0-----:R-:W-:-:S05]  /*b810*/  @!P0 IMAD.WIDE R2, R0, 0x4, R2 ;  /* 0x0000000400028825 */ /* 0x001fca00078e0202 */
[----:B------:R0:W-:Y:S01]  /*b820*/  @!P0 STG.E desc[UR4][R2.64], R5 ;  /* 0x0000000502008986 */ /* 0x0001e2000c101904 */
[----:B------:R-:W-:Y:S05]  /*b830*/  @!P0 EXIT ;  /* 0x000000000000894d */ /* 0x000fea0003800000 */
[----:B0-----:R-:W0:Y:S01]  /*b840*/  LDC.64 R2, c[0x0][0x390] ;  /* 0x0000e400ff027b82 */ /* 0x001e220000000a00 */
[----:B------:R-:W-:Y:S02]  /*b850*/  HFMA2 R5, -RZ, RZ, 5.40234375, -2 ;  /* 0x4567c000ff057431 */ /* 0x000fe400000001ff */
[----:B0-----:R-:W-:-:S05]  /*b860*/  IMAD.WIDE R2, R0, 0x4, R2 ;  /* 0x0000000400027825 */ /* 0x001fca00078e0202 */
[----:B------:R-:W-:Y:S01]  /*b870*/  STG.E desc[UR4][R2.64], R5 ;  /* 0x0000000502007986 */ /* 0x000fe2000c101904 */
[----:B------:R-:W-:Y:S05]  /*b880*/  EXIT ;  /* 0x000000000000794d */ /* 0x000fea0003800000 */
.L_x_199:
        /* <DEDUP_REMOVED lines=15> */
.L_x_201:
        /* <DEDUP_REMOVED lines=11> */
.L_x_198:
        /* <DEDUP_REMOVED lines=19> */
.L_x_203:
[----:B------:R-:W-:-:S13]  /*bb60*/  FSETP.NEU.AND P0, PT, R2, R5, PT ;  /* 0x000000050200720b */ /* 0x000fda0003f0d000 */
[----:B------:R-:W0:Y:S01]  /*bb70*/  @!P0 LDC.64 R2, c[0x0][0x390] ;  /* 0x0000e400ff028b82 */ /* 0x000e220000000a00 */
[----:B------:R-:W-:Y:S02]  /*bb80*/  @!P0 IMAD.MOV.U32 R5, RZ, RZ, 0x45675000 ;  /* 0x45675000ff058424 */ /* 0x000fe400078e00ff */
[----:B0-----:R-:W-:-:S05]  /*bb90*/  @!P0 IMAD.WIDE R2, R0, 0x4, R2 ;  /* 0x0000000400028825 */ /* 0x001fca00078e0202 */
[----:B------:R0:W-:Y:S01]  /*bba0*/  @!P0 STG.E desc[UR4][R2.64], R5 ;  /* 0x0000000502008986 */ /* 0x0001e2000c101904 */
[----:B------:R-:W-:Y:S05]  /*bbb0*/  @!P0 EXIT ;  /* 0x000000000000894d */ /* 0x000fea0003800000 */
[----:B0-----:R-:W0:Y:S01]  /*bbc0*/  LDC.64 R2, c[0x0][0x390] ;  /* 0x0000e400ff027b82 */ /* 0x001e220000000a00 */
[----:B------:R-:W-:Y:S02]  /*bbd0*/  HFMA2 R5, -RZ, RZ, 5.40234375, 2 ;  /* 0x45674000ff057431 */ /* 0x000fe400000001ff */
[----:B0-----:R-:W-:-:S05]  /*bbe0*/  IMAD.WIDE R2, R0, 0x4, R2 ;  /* 0x0000000400027825 */ /* 0x001fca00078e0202 */
[----:B------:R-:W-:Y:S01]  /*bbf0*/  STG.E desc[UR4][R2.64], R5 ;  /* 0x0000000502007986 */ /* 0x000fe2000c101904 */
[----:B------:R-:W-:Y:S05]  /*bc00*/  EXIT ;  /* 0x000000000000794d */ /* 0x000fea0003800000 */
.L_x_202:
        /* <DEDUP_REMOVED lines=15> */
.L_x_204:
        /* <DEDUP_REMOVED lines=11> */
.L_x_197:
        /* <DEDUP_REMOVED lines=23> */
.L_x_207:
[----:B------:R-:W-:-:S13]  /*bf20*/  FSETP.NEU.AND P0, PT, R2, R5, PT ;  /* 0x000000050200720b */ /* 0x000fda0003f0d000 */
[----:B------:R-:W0:Y:S01]  /*bf30*/  @!P0 LDC.64 R2, c[0x0][0x390] ;  /* 0x0000e400ff028b82 */ /* 0x000e220000000a00 */
[----:B------:R-:W-:Y:S02]  /*bf40*/  @!P0 IMAD.MOV.U32 R5, RZ, RZ, 0x4566d000 ;  /* 0x4566d000ff058424 */ /* 0x000fe400078e00ff */
[----:B0-----:R-:W-:-:S05]  /*bf50*/  @!P0 IMAD.WIDE R2, R0, 0x4, R2 ;  /* 0x0000000400028825 */ /* 0x001fca00078e0202 */
[----:B------:R0:W-:Y:S01]  /*bf60*/  @!P0 STG.E desc[UR4][R2.64], R5 ;  /* 0x0000000502008986 */ /* 0x0001e2000c101904 */
[----:B------:R-:W-:Y:S05]  /*bf70*/  @!P0 EXIT ;  /* 0x000000000000894d */ /* 0x000fea0003800000 */
[----:B0-----:R-:W0:Y:S01]  /*bf80*/  LDC.64 R2, c[0x0][0x390] ;  /* 0x0000e400ff027b82 */ /* 0x001e220000000a00 */
[----:B------:R-:W-:Y:S02]  /*bf90*/  HFMA2 R5, -RZ, RZ, 5.3984375, -2 ;  /* 0x4566c000ff057431 */ /* 0x000fe400000001ff */
[----:B0-----:R-:W-:-:S05]  /*bfa0*/  IMAD.WIDE R2, R0, 0x4, R2 ;  /* 0x0000000400027825 */ /* 0x001fca00078e0202 */
[----:B------:R-:W-:Y:S01]  /*bfb0*/  STG.E desc[UR4][R2.64], R5 ;  /* 0x0000000502007986 */ /* 0x000fe2000c101904 */
[----:B------:R-:W-:Y:S05]  /*bfc0*/  EXIT ;  /* 0x000000000000794d */ /* 0x000fea0003800000 */
.L_x_206:
        /* <DEDUP_REMOVED lines=15> */
.L_x_208:
        /* <DEDUP_REMOVED lines=11> */
.L_x_205:
        /* <DEDUP_REMOVED lines=19> */
.L_x_210:
[----:B------:R-:W-:-:S13]  /*c2a0*/  FSETP.NEU.AND P0, PT, R2, R3, PT ;  /* 0x000000030200720b */ /* 0x000fda0003f0d000 */
[----:B------:R-:W0:Y:S01]  /*c2b0*/  @!P0 LDC.64 R2, c[0x0][0x390] ;  /* 0x0000e400ff028b82 */ /* 0x000e220000000a00 */
[----:B------:R-:W-:Y:S02]  /*c2c0*/  @!P0 IMAD.MOV.U32 R5, RZ, RZ, 0x45665000 ;  /* 0x45665000ff058424 */ /* 0x000fe400078e00ff */
[----:B0-----:R-:W-:-:S05]  /*c2d0*/  @!P0 IMAD.WIDE R2, R0, 0x4, R2 ;  /* 0x0000000400028825 */ /* 0x001fca00078e0202 */
[----:B------:R0:W-:Y:S01]  /*c2e0*/  @!P0 STG.E desc[UR4][R2.64], R5 ;  /* 0x0000000502008986 */ /* 0x0001e2000c101904 */
[----:B------:R-:W-:Y:S05]  /*c2f0*/  @!P0 EXIT ;  /* 0x000000000000894d */ /* 0x000fea0003800000 */
[----:B0-----:R-:W0:Y:S01]  /*c300*/  LDC.64 R2, c[0x0][0x390] ;  /* 0x0000e400ff027b82 */ /* 0x001e220000000a00 */
[----:B------:R-:W-:Y:S02]  /*c310*/  HFMA2 R5, -RZ, RZ, 5.3984375, 2 ;  /* 0x45664000ff057431 */ /* 0x000fe400000001ff */
[----:B0-----:R-:W-:-:S05]  /*c320*/  IMAD.WIDE R2, R0, 0x4, R2 ;  /* 0x0000000400027825 */ /* 0x001fca00078e0202 */
[----:B------:R-:W-:Y:S01]  /*c330*/  STG.E desc[UR4][R2.64], R5 ;  /* 0x0000000502007986 */ /* 0x000fe2000c101904 */
[----:B------:R-:W-:Y:S05]  /*c340*/  EXIT ;  /* 0x000000000000794d */ /* 0x000fea0003800000 */
.L_x_209:
        /* <DEDUP_REMOVED lines=15> */
.L_x_211:
        /* <DEDUP_REMOVED lines=11> */
.L_x_196:
        /* <DEDUP_REMOVED lines=27> */
.L_x_215:
[----:B------:R-:W-:-:S13]  /*c6a0*/  FSETP.NEU.AND P0, PT, R2, R5, PT ;  /* 0x000000050200720b */ /* 0x000fda0003f0d000 */
[----:B------:R-:W0:Y:S01]  /*c6b0*/  @!P0 LDC.64 R2, c[0x0][0x390] ;  /* 0x0000e400ff028b82 */ /* 0x000e220000000a00 */
[----:B------:R-:W-:Y:S02]  /*c6c0*/  @!P0 IMAD.MOV.U32 R5, RZ, RZ, 0x4565d000 ;  /* 0x4565d000ff058424 */ /* 0x000fe400078e00ff */
[----:B0-----:R-:W-:-:S05]  /*c6d0*/  @!P0 IMAD.WIDE R2, R0, 0x4, R2 ;  /* 0x0000000400028825 */ /* 0x001fca00078e0202 */
[----:B------:R0:W-:Y:S01]  /*c6e0*/  @!P0 STG.E desc[UR4][R2.64], R5 ;  /* 0x0000000502008986 */ /* 0x0001e2000c101904 */
[----:B------:R-:W-:Y:S05]  /*c6f0*/  @!P0 EXIT ;  /* 0x000000000000894d */ /* 0x000fea0003800000 */
[----:B0-----:R-:W0:Y:S01]  /*c700*/  LDC.64 R2, c[0x0][0x390] ;  /* 0x0000e400ff027b82 */ /* 0x001e220000000a00 */
[----:B------:R-:W-:Y:S02]  /*c710*/  HFMA2 R5, -RZ, RZ, 5.39453125, -2 ;  /* 0x4565c000ff057431 */ /* 0x000fe400000001ff */
[----:B0-----:R-:W-:-:S05]  /*c720*/  IMAD.WIDE R2, R0, 0x4, R2 ;  /* 0x0000000400027825 */ /* 0x001fca00078e0202 */
[----:B------:R-:W-:Y:S01]  /*c730*/  STG.E desc[UR4][R2.64], R5 ;  /* 0x0000000502007986 */ /* 0x000fe2000c101904 */
[----:B------:R-:W-:Y:S05]  /*c740*/  EXIT ;  /* 0x000000000000794d */ /* 0x000fea0003800000 */
.L_x_214:
        /* <DEDUP_REMOVED lines=15> */
.L_x_216:
        /* <DEDUP_REMOVED lines=11> */
.L_x_213:
        /* <DEDUP_REMOVED lines=19> */
.L_x_218:
[----:B------:R-:W-:-:S13]  /*ca20*/  FSETP.NEU.AND P0, PT, R2, R3, PT ;  /* 0x000000030200720b */ /* 0x000fda0003f0d000 */
[----:B------:R-:W0:Y:S01]  /*ca30*/  @!P0 LDC.64 R2, c[0x0][0x390] ;  /* 0x0000e400ff028b82 */ /* 0x000e220000000a00 */
[----:B------:R-:W-:Y:S02]  /*ca40*/  @!P0 IMAD.MOV.U32 R5, RZ, RZ, 0x45655000 ;  /* 0x45655000ff058424 */ /* 0x000fe400078e00ff */
[----:B0-----:R-:W-:-:S05]  /*ca50*/  @!P0 IMAD.WIDE R2, R0, 0x4, R2 ;  /* 0x0000000400028825 */ /* 0x001fca00078e0202 */
[----:B------:R0:W-:Y:S01]  /*ca60*/  @!P0 STG.E desc[UR4][R2.64], R5 ;  /* 0x0000000502008986 */ /* 0x0001e2000c101904 */
[----:B------:R-:W-:Y:S05]  /*ca70*/  @!P0 EXIT ;  /* 0x000000000000894d */ /* 0x000fea0003800000 */
[----:B0-----:R-:W0:Y:S01]  /*ca80*/  LDC.64 R2, c[0x0][0x390] ;  /* 0x0000e400ff027b82 */ /* 0x001e220000000a00 */
[----:B------:R-:W-:Y:S02]  /*ca90*/  HFMA2 R5, -RZ, RZ, 5.39453125, 2 ;  /* 0x45654000ff057431 */ /* 0x000fe400000001ff */
[----:B0-----:R-:W-:-:S05]  /*caa0*/  IMAD.WIDE R2, R0, 0x4, R2 ;  /* 0x0000000400027825 */ /* 0x001fca00078e0202 */
[----:B------:R-:W-:Y:S01]  /*cab0*/  STG.E desc[UR4][R2.64], R5 ;  /* 0x0000000502007986 */ /* 0x000fe2000c101904 */
[----:B------:R-:W-:Y:S05]  /*cac0*/  EXIT ;  /* 0x000000000000794d */ /* 0x000fea0003800000 */
.L_x_217:
        /* <DEDUP_REMOVED lines=15> */
.L_x_219:
        /* <DEDUP_REMOVED lines=11> */
.L_x_212:
        /* <DEDUP_REMOVED lines=23> */
.L_x_222:
[----:B------:R-:W-:-:S13]  /*cde0*/  FSETP.NEU.AND P0, PT, R2, R3, PT ;  /* 0x000000030200720b */ /* 0x000fda0003f0d000 */
[----:B------:R-:W0:Y:S01]  /*cdf0*/  @!P0 LDC.64 R2, c[0x0][0x390] ;  /* 0x0000e400ff028b82 */ /* 0x000e220000000a00 */
[----:B------:R-:W-:Y:S02]  /*ce00*/  @!P0 IMAD.MOV.U32 R5, RZ, RZ, 0x4564d000 ;  /* 0x4564d000ff058424 */ /* 0x000fe400078e00ff */
[----:B0-----:R-:W-:-:S05]  /*ce10*/  @!P0 IMAD.WIDE R2, R0, 0x4, R2 ;  /* 0x0000000400028825 */ /* 0x001fca00078e0202 */
[----:B------:R0:W-:Y:S01]  /*ce20*/  @!P0 STG.E desc[UR4][R2.64], R5 ;  /* 0x0000000502008986 */ /* 0x0001e2000c101904 */
[----:B------:R-:W-:Y:S05]  /*ce30*/  @!P0 EXIT ;  /* 0x000000000000894d */ /* 0x000fea0003800000 */
[----:B0-----:R-:W0:Y:S01]  /*ce40*/  LDC.64 R2, c[0x0][0x390] ;  /* 0x0000e400ff027b82 */ /* 0x001e220000000a00 */
[----:B------:R-:W-:Y:S02]  /*ce50*/  HFMA2 R5, -RZ, RZ, 5.390625, -2 ;  /* 0x4564c000ff057431 */ /* 0x000fe400000001ff */
[----:B0-----:R-:W-:-:S05]  /*ce60*/  IMAD.WIDE R2, R0, 0x4, R2 ;  /* 0x0000000400027825 */ /* 0x001fca00078e0202 */
[----:B------:R-:W-:Y:S01]  /*ce70*/  STG.E desc[UR4][R2.64], R5 ;  /* 0x0000000502007986 */ /* 0x000fe2000c101904 */
[----:B------:R-:W-:Y:S05]  /*ce80*/  EXIT ;  /* 0x000000000000794d */ /* 0x000fea0003800000 */
.L_x_221:
        /* <DEDUP_REMOVED lines=15> */
.L_x_223:
        /* <DEDUP_REMOVED lines=11> */
.L_x_220:
        /* <DEDUP_REMOVED lines=19> */
.L_x_225:
[----:B------:R-:W-:-:S13]  /*d160*/  FSETP.NEU.AND P0, PT, R2, R5, PT ;  /* 0x000000050200720b */ /* 0x000fda0003f0d000 */
[----:B------:R-:W0:Y:S01]  /*d170*/  @!P0 LDC.64 R2, c[0x0][0x390] ;  /* 0x0000e400ff028b82 */ /* 0x000e220000000a00 */
[----:B------:R-:W-:Y:S02]  /*d180*/  @!P0 IMAD.MOV.U32 R5, RZ, RZ, 0x45645000 ;  /* 0x45645000ff058424 */ /* 0x000fe400078e00ff */
[----:B0-----:R-:W-:-:S05]  /*d190*/  @!P0 IMAD.WIDE R2, R0, 0x4, R2 ;  /* 0x0000000400028825 */ /* 0x001fca00078e0202 */
[----:B------:R0:W-:Y:S01]  /*d1a0*/  @!P0 STG.E desc[UR4][R2.64], R5 ;  /* 0x0000000502008986 */ /* 0x0001e2000c101904 */
[----:B------:R-:W-:Y:S05]  /*d1b0*/  @!P0 EXIT ;  /* 0x000000000000894d */ /* 0x000fea0003800000 */
[----:B0-----:R-:W0:Y:S01]  /*d1c0*/  LDC.64 R2, c[0x0][0x390] ;  /* 0x0000e400ff027b82 */ /* 0x001e220000000a00 */
[----:B------:R-:W-:Y:S02]  /*d1d0*/  HFMA2 R5, -RZ, RZ, 5.390625, 2 ;  /* 0x45644000ff057431 */ /* 0x000fe400000001ff */
[----:B0-----:R-:W-:-:S05]  /*d1e0*/  IMAD.WIDE R2, R0, 0x4, R2 ;  /* 0x0000000400027825 */ /* 0x001fca00078e0202 */
[----:B------:R-:W-:Y:S01]  /*d1f0*/  STG.E desc[UR4][R2.64], R5 ;  /* 0x0000000502007986 */ /* 0x000fe2000c101904 */
[----:B------:R-:W-:Y:S05]  /*d200*/  EXIT ;  /* 0x000000000000794d */ /* 0x000fea0003800000 */
.L_x_224:
        /* <DEDUP_REMOVED lines=15> */
.L_x_226:
        /* <DEDUP_REMOVED lines=11> */
.L_x_195:
        /* <DEDUP_REMOVED lines=31> */
.L_x_231:
[----:B------:R-:W-:-:S13]  /*d5a0*/  FSETP.NEU.AND P0, PT, R2, R5, PT ;  /* 0x000000050200720b */ /* 0x000fda0003f0d000 */
[----:B------:R-:W0:Y:S01]  /*d5b0*/  @!P0 LDC.64 R2, c[0x0][0x390] ;  /* 0x0000e400ff028b82 */ /* 0x000e220000000a00 */
[----:B------:R-:W-:Y:S02]  /*d5c0*/  @!P0 IMAD.MOV.U32 R5, RZ, RZ, 0x4563d000 ;  /* 0x4563d000ff058424 */ /* 0x000fe400078e00ff */
[----:B0-----:R-:W-:-:S05]  /*d5d0*/  @!P0 IMAD.WIDE R2, R0, 0x4, R2 ;  /* 0x0000000400028825 */ /* 0x001fca00078e0202 */
[----:B------:R0:W-:Y:S01]  /*d5e0*/  @!P0 STG.E desc[UR4][R2.64], R5 ;  /* 0x0000000502008986 */ /* 0x0001e2000c101904 */
[----:B------:R-:W-:Y:S05]  /*d5f0*/  @!P0 EXIT ;  /* 0x000000000000894d */ /* 0x000fea0003800000 */
[----:B0-----:R-:W0:Y:S01]  /*d600*/  LDC.64 R2, c[0x0][0x390] ;  /* 0x0000e400ff027b82 */ /* 0x001e220000000a00 */
[----:B------:R-:W-:Y:S02]  /*d610*/  HFMA2 R5, -RZ, RZ, 5.38671875, -2 ;  /* 0x4563c000ff057431 */ /* 0x000fe400000001ff */
[----:B0-----:R-:W-:-:S05]  /*d620*/  IMAD.WIDE R2, R0, 0x4, R2 ;  /* 0x0000000400027825 */ /* 0x001fca00078e0202 */
[----:B------:R-:W-:Y:S01]  /*d630*/  STG.E desc[UR4][R2.64], R5 ;  /* 0x0000000502007986 */ /* 0x000fe2000c101904 */
[----:B------:R-:W-:Y:S05]  /*d640*/  EXIT ;  /* 0x000000000000794d */ /* 0x000fea0003800000 */
.L_x_230:
        /* <DEDUP_REMOVED lines=15> */
.L_x_232:
        /* <DEDUP_REMOVED lines=11> */
.L_x_229:
        /* <DEDUP_REMOVED lines=19> */
.L_x_234:
[----:B------:R-:W-:-:S13]  /*d920*/  FSETP.NEU.AND P0, PT, R2, R3, PT ;  /* 0x000000030200720b */ /* 0x000fda0003f0d000 */
[----:B------:R-:W0:Y:S01]  /*d930*/  @!P0 LDC.64 R2, c[0x0][0x390] ;  /* 0x0000e400ff028b82 */ /* 0x000e220000000a00 */
[----:B------:R-:W-:Y:S02]  /*d940*/  @!P0 IMAD.MOV.U32 R5, RZ, RZ, 0x45635000 ;  /* 0x45635000ff058424 */ /* 0x000fe400078e00ff */
[----:B0-----:R-:W-:-:S05]  /*d950*/  @!P0 IMAD.WIDE R2, R0, 0x4, R2 ;  /* 0x0000000400028825 */ /* 0x001fca00078e0202 */
[----:B------:R0:W-:Y:S01]  /*d960*/  @!P0 STG.E desc[UR4][R2.64], R5 ;  /* 0x0000000502008986 */ /* 0x0001e2000c101904 */
[----:B------:R-:W-:Y:S05]  /*d970*/  @!P0 EXIT ;  /* 0x000000000000894d */ /* 0x000fea0003800000 */
[----:B0-----:R-:W0:Y:S01]  /*d980*/  LDC.64 R2, c[0x0][0x390] ;  /* 0x0000e400ff027b82 */ /* 0x001e220000000a00 */
[----:B------:R-:W-:Y:S02]  /*d990*/  HFMA2 R5, -RZ, RZ, 5.38671875, 2 ;  /* 0x45634000ff057431 */ /* 0x000fe400000001ff */
[----:B0-----:R-:W-:-:S05]  /*d9a0*/  IMAD.WIDE R2, R0, 0x4, R2 ;  /* 0x0000000400027825 */ /* 0x001fca00078e0202 */
[----:B------:R-:W-:Y:S01]  /*d9b0*/  STG.E desc[UR4][R2.64], R5 ;  /* 0x0000000502007986 */ /* 0x000fe2000c101904 */
[----:B------:R-:W-:Y:S05]  /*d9c0*/  EXIT ;  /* 0x000000000000794d */ /* 0x000fea0003800000 */
.L_x_233:
        /* <DEDUP_REMOVED lines=15> */
.L_x_235:
        /* <DEDUP_REMOVED lines=11> */
.L_x_228:
        /* <DEDUP_REMOVED lines=23> */
.L_x_238:
[----:B------:R-:W-:-:S13]  /*dce0*/  FSETP.NEU.AND P0, PT, R2, R3, PT ;  /* 0x000000030200720b */ /* 0x000fda0003f0d000 */
[----:B------:R-:W0:Y:S01]  /*dcf0*/  @!P0 LDC.64 R2, c[0x0][0x390] ;  /* 0x0000e400ff028b82 */ /* 0x000e220000000a00 */
[----:B------:R-:W-:Y:S02]  /*dd00*/  @!P0 IMAD.MOV.U32 R5, RZ, RZ, 0x4562d000 ;  /* 0x4562d000ff058424 */ /* 0x000fe400078e00ff */
[----:B0-----:R-:W-:-:S05]  /*dd10*/  @!P0 IMAD.WIDE R2, R0, 0x4, R2 ;  /* 0x0000000400028825 */ /* 0x001fca00078e0202 */
[----:B------:R0:W-:Y:S01]  /*dd20*/  @!P0 STG.E desc[UR4][R2.64], R5 ;  /* 0x0000000502008986 */ /* 0x0001e2000c101904 */
[----:B------:R-:W-:Y:S05]  /*dd30*/  @!P0 EXIT ;  /* 0x000000000000894d */ /* 0x000fea0003800000 */
[----:B0-----:R-:W0:Y:S01]  /*dd40*/  LDC.64 R2, c[0x0][0x390] ;  /* 0x0000e400ff027b82 */ /* 0x001e220000000a00 */
[----:B------:R-:W-:Y:S02]  /*dd50*/  HFMA2 R5, -RZ, RZ, 5.3828125, -2 ;  /* 0x4562c000ff057431 */ /* 0x000fe400000001ff */
[----:B0-----:R-:W-:-:S05]  /*dd60*/  IMAD.WIDE R2, R0, 0x4, R2 ;  /* 0x0000000400027825 */ /* 0x001fca00078e0202 */
[----:B------:R-:W-:Y:S01]  /*dd70*/  STG.E desc[UR4][R2.64], R5 ;  /* 0x0000000502007986 */ /* 0x000fe2000c101904 */
[----:B------:R-:W-:Y:S05]  /*dd80*/  EXIT ;  /* 0x000000000000794d */ /* 0x000fea0003800000 */
.L_x_237:
        /* <DEDUP_REMOVED lines=15> */
.L_x_239:
        /* <DEDUP_REMOVED lines=11> */
.L_x_236:
        /* <DEDUP_REMOVED lines=19> */
.L_x_241:
[----:B------:R-:W-:-:S13]  /*e060*/  FSETP.NEU.AND P0, PT, R2, R5, PT ;  /* 0x000000050200720b */ /* 0x000fda0003f0d000 */
[----:B------:R-:W0:Y:S01]  /*e070*/  @!P0 LDC.64 R2, c[0x0][0x390] ;  /* 0x0000e400ff028b82 */ /* 0x000e220000000a00 */
[----:B------:R-:W-:Y:S02]  /*e080*/  @!P0 IMAD.MOV.U32 R5, RZ, RZ, 0x45625000 ;  /* 0x45625000ff058424 */ /* 0x000fe400078e00ff */
[----:B0-----:R-:W-:-:S05]  /*e090*/  @!P0 IMAD.WIDE R2, R0, 0x4, R2 ;  /* 0x0000000400028825 */ /* 0x001fca00078e0202 */
[----:B------:R0:W-:Y:S01]  /*e0a0*/  @!P0 STG.E desc[UR4][R2.64], R5 ;  /* 0x0000000502008986 */ /* 0x0001e2000c101904 */
[----:B------:R-:W-:Y:S05]  /*e0b0*/  @!P0 EXIT ;  /* 0x000000000000894d */ /* 0x000fea0003800000 */
[----:B0-----:R-:W0:Y:S01]  /*e0c0*/  LDC.64 R2, c[0x0][0x390] ;  /* 0x0000e400ff027b82 */ /* 0x001e220000000a00 */
[----:B------:R-:W-:Y:S02]  /*e0d0*/  HFMA2 R5, -RZ, RZ, 5.3828125, 2 ;  /* 0x45624000ff057431 */ /* 0x000fe400000001ff */
[----:B0-----:R-:W-:-:S05]  /*e0e0*/  IMAD.WIDE R2, R0, 0x4, R2 ;  /* 0x0000000400027825 */ /* 0x001fca00078e0202 */
[----:B------:R-:W-:Y:S01]  /*e0f0*/  STG.E desc[UR4][R2.64], R5 ;  /* 0x0000000502007986 */ /* 0x000fe2000c101904 */
[----:B------:R-:W-:Y:S05]  /*e100*/  EXIT ;  /* 0x000000000000794d */ /* 0x000fea0003800000 */
.L_x_240:
        /* <DEDUP_REMOVED lines=15> */
.L_x_242:
        /* <DEDUP_REMOVED lines=11> */
.L_x_227:
        /* <DEDUP_REMOVED lines=27> */
.L_x_246:
[----:B------:R-:W-:-:S13]  /*e460*/  FSETP.NEU.AND P0, PT, R2, R3, PT ;  /* 0x000000030200720b */ /* 0x000fda0003f0d000 */
[----:B------:R-:W0:Y:S01]  /*e470*/  @!P0 LDC.64 R2, c[0x0][0x390] ;  /* 0x0000e400ff028b82 */ /* 0x000e220000000a00 */
[----:B------:R-:W-:Y:S02]  /*e480*/  @!P0 IMAD.MOV.U32 R5, RZ, RZ, 0x4561d000 ;  /* 0x4561d000ff058424 */ /* 0x000fe400078e00ff */
[----:B0-----:R-:W-:-:S05]  /*e490*/  @!P0 IMAD.WIDE R2, R0, 0x4, R2 ;  /* 0x0000000400028825 */ /* 0x001fca00078e0202 */
[----:B------:R0:W-:Y:S01]  /*e4a0*/  @!P0 STG.E desc[UR4][R2.64], R5 ;  /* 0x0000000502008986 */ /* 0x0001e2000c101904 */
[----:B------:R-:W-:Y:S05]  /*e4b0*/  @!P0 EXIT ;  /* 0x000000000000894d */ /* 0x000fea0003800000 */
[----:B0-----:R-:W0:Y:S01]  /*e4c0*/  LDC.64 R2, c[0x0][0x390] ;  /* 0x0000e400ff027b82 */ /* 0x001e220000000a00 */
[----:B------:R-:W-:Y:S02]  /*e4d0*/  HFMA2 R5, -RZ, RZ, 5.37890625, -2 ;  /* 0x4561c000ff057431 */ /* 0x000fe400000001ff */
[----:B0-----:R-:W-:-:S05]  /*e4e0*/  IMAD.WIDE R2, R0, 0x4, R2 ;  /* 0x0000000400027825 */ /* 0x001fca00078e0202 */
[----:B------:R-:W-:Y:S01]  /*e4f0*/  STG.E desc[UR4][R2.64], R5 ;  /* 0x0000000502007986 */ /* 0x000fe2000c101904 */
[----:B------:R-:W-:Y:S05]  /*e500*/  EXIT ;  /* 0x000000000000794d */ /* 0x000fea0003800000 */
.L_x_245:
        /* <DEDUP_REMOVED lines=15> */
.L_x_247:
        /* <DEDUP_REMOVED lines=11> */
.L_x_244:
        /* <DEDUP_REMOVED lines=19> */
.L_x_249:
[----:B------:R-:W-:-:S13]  /*e7e0*/  FSETP.NEU.AND P0, PT, R2, R5, PT ;  /* 0x000000050200720b */ /* 0x000fda0003f0d000 */
[----:B------:R-:W0:Y:S01]  /*e7f0*/  @!P0 LDC.64 R2, c[0x0][0x390] ;  /* 0x0000e400ff028b82 */ /* 0x000e220000000a00 */
[----:B------:R-:W-:Y:S02]  /*e800*/  @!P0 IMAD.MOV.U32 R5, RZ, RZ, 0x45615000 ;  /* 0x45615000ff058424 */ /* 0x000fe400078e00ff */
[----:B0-----:R-:W-:-:S05]  /*e810*/  @!P0 IMAD.WIDE R2, R0, 0x4, R2 ;  /* 0x0000000400028825 */ /* 0x001fca00078e0202 */
[----:B------:R0:W-:Y:S01]  /*e820*/  @!P0 STG.E desc[UR4][R2.64], R5 ;  /* 0x0000000502008986 */ /* 0x0001e2000c101904 */
[----:B------:R-:W-:Y:S05]  /*e830*/  @!P0 EXIT ;  /* 0x000000000000894d */ /* 0x000fea0003800000 */
[----:B0-----:R-:W0:Y:S01]  /*e840*/  LDC.64 R2, c[0x0][0x390] ;  /* 0x0000e400ff027b82 */ /* 0x001e220000000a00 */
[----:B------:R-:W-:Y:S02]  /*e850*/  HFMA2 R5, -RZ, RZ, 5.37890625, 2 ;  /* 0x45614000ff057431 */ /* 0x000fe400000001ff */
[----:B0-----:R-:W-:-:S05]  /*e860*/  IMAD.WIDE R2, R0, 0x4, R2 ;  /* 0x0000000400027825 */ /* 0x001fca00078e0202 */
[----:B------:R-:W-:Y:S01]  /*e870*/  STG.E desc[UR4][R2.64], R5 ;  /* 0x0000000502007986 */ /* 0x000fe2000c101904 */
[----:B------:R-:W-:Y:S05]  /*e880*/  EXIT ;  /* 0x000000000000794d */ /* 0x000fea0003800000 */
.L_x_248:
        /* <DEDUP_REMOVED lines=15> */
.L_x_250:
        /* <DEDUP_REMOVED lines=11> */
.L_x_243:
        /* <DEDUP_REMOVED lines=23> */
.L_x_253:
[----:B------:R-:W-:-:S13]  /*eba0*/  FSETP.NEU.AND P0, PT, R2, R5, PT ;  /* 0x000000050200720b */ /* 0x000fda0003f0d000 */
[----:B------:R-:W0:Y:S01]  /*ebb0*/  @!P0 LDC.64 R2, c[0x0][0x390] ;  /* 0x0000e400ff028b82 */ /* 0x000e220000000a00 */
[----:B------:R-:W-:Y:S02]  /*ebc0*/  @!P0 IMAD.MOV.U32 R5, RZ, RZ, 0x4560d000 ;  /* 0x4560d000ff058424 */ /* 0x000fe400078e00ff */
[----:B0-----:R-:W-:-:S05]  /*ebd0*/  @!P0 IMAD.WIDE R2, R0, 0x4, R2 ;  /* 0x0000000400028825 */ /* 0x001fca00078e0202 */
[----:B------:R0:W-:Y:S01]  /*ebe0*/  @!P0 STG.E desc[UR4][R2.64], R5 ;  /* 0x0000000502008986 */ /* 0x0001e2000c101904 */
[----:B------:R-:W-:Y:S05]  /*ebf0*/  @!P0 EXIT ;  /* 0x000000000000894d */ /* 0x000fea0003800000 */
[----:B0-----:R-:W0:Y:S01]  /*ec00*/  LDC.64 R2, c[0x0][0x390] ;  /* 0x0000e400ff027b82 */ /* 0x001e220000000a00 */
[----:B------:R-:W-:Y:S02]  /*ec10*/  HFMA2 R5, -RZ, RZ, 5.375, -2 ;  /* 0x4560c000ff057431 */ /* 0x000fe400000001ff */
[----:B0-----:R-:W-:-:S05]  /*ec20*/  IMAD.WIDE R2, R0, 0x4, R2 ;  /* 0x0000000400027825 */ /* 0x001fca00078e0202 */
[----:B------:R-:W-:Y:S01]  /*ec30*/  STG.E desc[UR4][R2.64], R5 ;  /* 0x0000000502007986 */ /* 0x000fe2000c101904 */
[----:B------:R-:W-:Y:S05]  /*ec40*/  EXIT ;  /* 0x000000000000794d */ /* 0x000fea0003800000 */
.L_x_252:
        /* <DEDUP_REMOVED lines=15> */
.L_x_254:
        /* <DEDUP_REMOVED lines=11> */
.L_x_251:
        /* <DEDUP_REMOVED lines=19> */
.L_x_256:
[----:B------:R-:W-:-:S13]  /*ef20*/  FSETP.NEU.AND P0, PT, R2, R3, PT ;  /* 0x000000030200720b */ /* 0x000fda0003f0d000 */
[----:B------:R-:W0:Y:S01]  /*ef30*/  @!P0 LDC.64 R2, c[0x0][0x390] ;  /* 0x0000e400ff028b82 */ /* 0x000e220000000a00 */
[----:B------:R-:W-:Y:S02]  /*ef40*/  @!P0 IMAD.MOV.U32 R5, RZ, RZ, 0x45605000 ;  /* 0x45605000ff058424 */ /* 0x000fe400078e00ff */
[----:B0-----:R-:W-:-:S05]  /*ef50*/  @!P0 IMAD.WIDE R2, R0, 0x4, R2 ;  /* 0x0000000400028825 */ /* 0x001fca00078e0202 */
[----:B------:R0:W-:Y:S01]  /*ef60*/  @!P0 STG.E desc[UR4][R2.64], R5 ;  /* 0x0000000502008986 */ /* 0x0001e2000c101904 */
[----:B------:R-:W-:Y:S05]  /*ef70*/  @!P0 EXIT ;  /* 0x000000000000894d */ /* 0x000fea0003800000 */
[----:B0-----:R-:W0:Y:S01]  /*ef80*/  LDC.64 R2, c[0x0][0x390] ;  /* 0x0000e400ff027b82 */ /* 0x001e220000000a00 */
[----:B------:R-:W-:Y:S02]  /*ef90*/  HFMA2 R5, -RZ, RZ, 5.375, 2 ;  /* 0x45604000ff057431 */ /* 0x000fe400000001ff */
[----:B0-----:R-:W-:-:S05]  /*efa0*/  IMAD.WIDE R2, R0, 0x4, R2 ;  /* 0x0000000400027825 */ /* 0x001fca00078e0202 */
[----:B------:R-:W-:Y:S01]  /*efb0*/  STG.E desc[UR4][R2.64], R5 ;  /* 0x0000000502007986 */ /* 0x000fe2000c101904 */
[----:B------:R-:W-:Y:S05]  /*efc0*/  EXIT ;  /* 0x000000000000794d */ /* 0x000fea0003800000 */
.L_x_255:
        /* <DEDUP_REMOVED lines=15> */
.L_x_257:
        /* <DEDUP_REMOVED lines=11> */
.L_x_2:
        /* <DEDUP_REMOVED lines=43> */
.L_x_265:
[----:B------:R-:W-:-:S13]  /*f420*/  FSETP.NEU.AND P0, PT, R2, R5, PT ;  /* 0x000000050200720b */ /* 0x000fda0003f0d000 */
[----:B------:R-:W0:Y:S01]  /*f430*/  @!P0 LDC.64 R2, c[0x0][0x390] ;  /* 0x0000e400ff028b82 */ /* 0x000e220000000a00 */
[----:B------:R-:W-:Y:S02]  /*f440*/  @!P0 IMAD.MOV.U32 R5, RZ, RZ, 0x455fd000 ;  /* 0x455fd000ff058424 */ /* 0x000fe400078e00ff */
[----:B0-----:R-:W-:-:S05]  /*f450*/  @!P0 IMAD.WIDE R2, R0, 0x4, R2 ;  /* 0x0000000400028825 */ /* 0x001fca00078e0202 */
[----:B------:R0:W-:Y:S01]  /*f460*/  @!P0 STG.E desc[UR4][R2.64], R5 ;  /* 0x0000000502008986 */ /* 0x0001e2000c101904 */
[----:B------:R-:W-:Y:S05]  /*f470*/  @!P0 EXIT ;  /* 0x000000000000894d */ /* 0x000fea0003800000 */
[----:B0-----:R-:W0:Y:S01]  /*f480*/  LDC.64 R2, c[0x0][0x390] ;  /* 0x0000e400ff027b82 */ /* 0x001e220000000a00 */
[----:B------:R-:W-:Y:S02]  /*f490*/  HFMA2 R5, -RZ, RZ, 5.37109375, -2 ;  /* 0x455fc000ff057431 */ /* 0x000fe400000001ff */
[----:B0-----:R-:W-:-:S05]  /*f4a0*/  IMAD.WIDE R2, R0, 0x4, R2 ;  /* 0x0000000400027825 */ /* 0x001fca00078e0202 */
[----:B------:R-:W-:Y:S01]  /*f4b0*/  STG.E desc[UR4][R2.64], R5 ;  /* 0x0000000502007986 */ /* 0x000fe2000c101904 */
[----:B------:R-:W-:Y:S05]  /*f4c0*/  EXIT ;  /* 0x000000000000794d */ /* 0x000fea0003800000 */
.L_x_264:
        /* <DEDUP_REMOVED lines=15> */
.L_x_266:
        /* <DEDUP_REMOVED lines=11> */
.L_x_263:
        /* <DEDUP_REMOVED lines=19> */
.L_x_268:
[----:B------:R-:W-:-:S13]  /*f7a0*/  FSETP.NEU.AND P0, PT, R2, R3, PT ;  /* 0x000000030200720b */ /* 0x000fda0003f0d000 */
[----:B------:R-:W0:Y:S01]  /*f7b0*/  @!P0 LDC.64 R2, c[0x0][0x390] ;  /* 0x0000e400ff028b82 */ /* 0x000e220000000a00 */
[----:B------:R-:W-:Y:S02]  /*f7c0*/  @!P0 IMAD.MOV.U32 R5, RZ, RZ, 0x455f5000 ;  /* 0x455f5000ff058424 */ /* 0x000fe400078e00ff */
[----:B0-----:R-:W-:-:S05]  /*f7d0*/  @!P0 IMAD.WIDE R2, R0, 0x4, R2 ;  /* 0x0000000400028825 */ /* 0x001fca00078e0202 */
[----:B------:R0:W-:Y:S01]  /*f7e0*/  @!P0 STG.E desc[UR4][R2.64], R5 ;  /* 0x0000000502008986 */ /* 0x0001e2000c101904 */
[----:B------:R-:W-:Y:S05]  /*f7f0*/  @!P0 EXIT ;  /* 0x000000000000894d */ /* 0x000fea0003800000 */
[----:B0-----:R-:W0:Y:S01]  /*f800*/  LDC.64 R2, c[0x0][0x390] ;  /* 0x0000e400ff027b82 */ /* 0x001e220000000a00 */
[----:B------:R-:W-:Y:S02]  /*f810*/  HFMA2 R5, -RZ, RZ, 5.37109375, 2 ;  /* 0x455f4000ff057431 */ /* 0x000fe400000001ff */
[----:B0-----:R-:W-:-:S05]  /*f820*/  IMAD.WIDE R2, R0, 0x4, R2 ;  /* 0x0000000400027825 */ /* 0x001fca00078e0202 */
[----:B------:R-:W-:Y:S01]  /*f830*/  STG.E desc[UR4][R2.64], R5 ;  /* 0x0000000502007986 */ /* 0x000fe2000c101904 */
[----:B------:R-:W-:Y:S05]  /*f840*/  EXIT ;  /* 0x000000000000794d */ /* 0x000fea0003800000 */
.L_x_267:
        /* <DEDUP_REMOVED lines=15> */
.L_x_269:
        /* <DEDUP_REMOVED lines=11> */
.L_x_262:
        /* <DEDUP_REMOVED lines=23> */
.L_x_272:
[----:B------:R-:W-:-:S13]  /*fb60*/  FSETP.NEU.AND P0, PT, R2, R3, PT ;  /* 0x000000030200720b */ /* 0x000fda0003f0d000 */
[----:B------:R-:W0:Y:S01]  /*fb70*/  @!P0 LDC.64 R2, c[0x0][0x390] ;  /* 0x0000e400ff028b82 */ /* 0x000e220000000a00 */
[----:B------:R-:W-:Y:S02]  /*fb80*/  @!P0 IMAD.MOV.U32 R5, RZ, RZ, 0x455ed000 ;  /* 0x455ed000ff058424 */ /* 0x000fe400078e00ff */
[----:B0-----:R-:W-:-:S05]  /*fb90*/  @!P0 IMAD.WIDE R2, R0, 0x4, R2 ;  /* 0x0000000400028825 */ /* 0x001fca00078e0202 */
[----:B------:R0:W-:Y:S01]  /*fba0*/  @!P0 STG.E desc[UR4][R2.64], R5 ;  /* 0x0000000502008986 */ /* 0x0001e2000c101904 */
[----:B------:R-:W-:Y:S05]  /*fbb0*/  @!P0 EXIT ;  /* 0x000000000000894d */ /* 0x000fea0003800000 */
[----:B0-----:R-:W0:Y:S01]  /*fbc0*/  LDC.64 R2, c[0x0][0x390] ;  /* 0x0000e400ff027b82 */ /* 0x001e220000000a00 */
[----:B------:R-:W-:Y:S02]  /*fbd0*/  HFMA2 R5, -RZ, RZ, 5.3671875, -2 ;  /* 0x455ec000ff057431 */ /* 0x000fe400000001ff */
[----:B0-----:R-:W-:-:S05]  /*fbe0*/  IMAD.WIDE R2, R0, 0x4, R2 ;  /* 0x0000000400027825 */ /* 0x001fca00078e0202 */
[----:B------:R-:W-:Y:S01]  /*fbf0*/  STG.E desc[UR4][R2.64], R5 ;  /* 0x0000000502007986 */ /* 0x000fe2000c101904 */
[----:B------:R-:W-:Y:S05]  /*fc00*/  EXIT ;  /* 0x000000000000794d */ /* 0x000fea0003800000 */
.L_x_271:
        /* <DEDUP_REMOVED lines=15> */
.L_x_273:
        /* <DEDUP_REMOVED lines=11> */
.L_x_270:
        /* <DEDUP_REMOVED lines=19> */
.L_x_275:
[----:B------:R-:W-:-:S13]  /*fee0*/  FSETP.NEU.AND P0, PT, R2, R5, PT ;  /* 0x000000050200720b */ /* 0x000fda0003f0d000 */
[----:B------:R-:W0:Y:S01]  /*fef0*/  @!P0 LDC.64 R2, c[0x0][0x390] ;  /* 0x0000e400ff028b82 */ /* 0x000e220000000a00 */
[----:B------:R-:W-:Y:S02]  /*ff00*/  @!P0 IMAD.MOV.U32 R5, RZ, RZ, 0x455e5000 ;  /* 0x455e5000ff058424 */ /* 0x000fe400078e00ff */
[----:B0-----:R-:W-:-:S05]  /*ff10*/  @!P0 IMAD.WIDE R2, R0, 0x4, R2 ;  /* 0x0000000400028825 */ /* 0x001fca00078e0202 */
[----:B------:R0:W-:Y:S01]  /*ff20*/  @!P0 STG.E desc[UR4][R2.64], R5 ;  /* 0x0000000502008986 */ /* 0x0001e2000c101904 */
[----:B------:R-:W-:Y:S05]  /*ff30*/  @!P0 EXIT ;  /* 0x000000000000894d */ /* 0x000fea0003800000 */
[----:B0-----:R-:W0:Y:S01]  /*ff40*/  LDC.64 R2, c[0x0][0x390] ;  /* 0x0000e400ff027b82 */ /* 0x001e220000000a00 */
[----:B------:R-:W-:Y:S02]  /*ff50*/  HFMA2 R5, -RZ, RZ, 5.3671875, 2 ;  /* 0x455e4000ff057431 */ /* 0x000fe400000001ff */
[----:B0-----:R-:W-:-:S05]  /*ff60*/  IMAD.WIDE R2, R0, 0x4, R2 ;  /* 0x0000000400027825 */ /* 0x001fca00078e0202 */
[----:B------:R-:W-:Y:S01]  /*ff70*/  STG.E desc[UR4][R2.64], R5 ;  /* 0x0000000502007986 */ /* 0x000fe2000c101904 */
[----:B------:R-:W-:Y:S05]  /*ff80*/  EXIT ;  /* 0x000000000000794d */ /* 0x000fea0003800000 */
.L_x_274:
        /* <DEDUP_REMOVED lines=15> */
.L_x_276:
        /* <DEDUP_REMOVED lines=11> */
.L_x_261:
        /* <DEDUP_REMOVED lines=27> */
.L_x_280:
[----:B------:R-:W-:-:S13]  /*102e0*/  FSETP.NEU.AND P0, PT, R2, R3, PT ;  /* 0x000000030200720b */ /* 0x000fda0003f0d000 */
[----:B------:R-:W0:Y:S01]  /*102f0*/  @!P0 LDC.64 R2, c[0x0][0x390] ;  /* 0x0000e400ff028b82 */ /* 0x000e220000000a00 */
[----:B------:R-:W-:Y:S02]  /*10300*/  @!P0 IMAD.MOV.U32 R5, RZ, RZ, 0x455dd000 ;  /* 0x455dd000ff058424 */ /* 0x000fe400078e00ff */
[----:B0-----:R-:W-:-:S05]  /*10310*/  @!P0 IMAD.WIDE R2, R0, 0x4, R2 ;  /* 0x0000000400028825 */ /* 0x001fca00078e0202 */
[----:B------:R0:W-:Y:S01]  /*10320*/  @!P0 STG.E desc[UR4][R2.64], R5 ;  /* 0x0000000502008986 */ /* 0x0001e2000c101904 */
[----:B------:R-:W-:Y:S05]  /*10330*/  @!P0 EXIT ;  /* 0x000000000000894d */ /* 0x000fea0003800000 */
[----:B0-----:R-:W0:Y:S01]  /*10340*/  LDC.64 R2, c[0x0][0x390] ;  /* 0x0000e400ff027b82 */ /* 0x001e220000000a00 */
[----:B------:R-:W-:Y:S02]  /*10350*/  HFMA2 R5, -RZ, RZ, 5.36328125, -2 ;  /* 0x455dc000ff057431 */ /* 0x000fe400000001ff */
[----:B0-----:R-:W-:-:S05]  /*10360*/  IMAD.WIDE R2, R0, 0x4, R2 ;  /* 0x0000000400027825 */ /* 0x001fca00078e0202 */
[----:B------:R-:W-:Y:S01]  /*10370*/  STG.E desc[UR4][R2.64], R5 ;  /* 0x0000000502007986 */ /* 0x000fe2000c101904 */
[----:B------:R-:W-:Y:S05]  /*10380*/  EXIT ;  /* 0x000000000000794d */ /* 0x000fea0003800000 */
.L_x_279:
        /* <DEDUP_REMOVED lines=15> */
.L_x_281:
        /* <DEDUP_REMOVED lines=11> */
.L_x_278:
        /* <DEDUP_REMOVED lines=19> */
.L_x_283:
[----:B------:R-:W-:-:S13]  /*10660*/  FSETP.NEU.AND P0, PT, R2, R5, PT ;  /* 0x000000050200720b */ /* 0x000fda0003f0d000 */
[----:B------:R-:W0:Y:S01]  /*10670*/  @!P0 LDC.64 R2, c[0x0][0x390] ;  /* 0x0000e400ff028b82 */ /* 0x000e220000000a00 */
[----:B------:R-:W-:Y:S02]  /*10680*/  @!P0 IMAD.MOV.U32 R5, RZ, RZ, 0x455d5000 ;  /* 0x455d5000ff058424 */ /* 0x000fe400078e00ff */
[----:B0-----:R-:W-:-:S05]  /*10690*/  @!P0 IMAD.WIDE R2, R0, 0x4, R2 ;  /* 0x0000000400028825 */ /* 0x001fca00078e0202 */
[----:B------:R0:W-:Y:S01]  /*106a0*/  @!P0 STG.E desc[UR4][R2.64], R5 ;  /* 0x0000000502008986 */ /* 0x0001e2000c101904 */
[----:B------:R-:W-:Y:S05]  /*106b0*/  @!P0 EXIT ;  /* 0x000000000000894d */ /* 0x000fea0003800000 */
[----:B0-----:R-:W0:Y:S01]  /*106c0*/  LDC.64 R2, c[0x0][0x390] ;  /* 0x0000e400ff027b82 */ /* 0x001e220000000a00 */
[----:B------:R-:W-:Y:S02]  /*106d0*/  HFMA2 R5, -RZ, RZ, 5.36328125, 2 ;  /* 0x455d4000ff057431 */ /* 0x000fe400000001ff */
[----:B0-----:R-:W-:-:S05]  /*106e0*/  IMAD.WIDE R2, R0, 0x4, R2 ;  /* 0x0000000400027825 */ /* 0x001fca00078e0202 */
[----:B------:R-:W-:Y:S01]  /*106f0*/  STG.E desc[UR4][R2.64], R5 ;  /* 0x0000000502007986 */ /* 0x000fe2000c101904 */
[----:B------:R-:W-:Y:S05]  /*10700*/  EXIT ;  /* 0x000000000000794d */ /* 0x000fea0003800000 */
.L_x_282:
        /* <DEDUP_REMOVED lines=15> */
.L_x_284:
        /* <DEDUP_REMOVED lines=11> */
.L_x_277:
        /* <DEDUP_REMOVED lines=23> */
.L_x_287:
[----:B------:R-:W-:-:S13]  /*10a20*/  FSETP.NEU.AND P0, PT, R2, R5, PT ;  /* 0x000000050200720b */ /* 0x000fda0003f0d000 */
[----:B------:R-:W0:Y:S01]  /*10a30*/  @!P0 LDC.64 R2, c[0x0][0x390] ;  /* 0x0000e400ff028b82 */ /* 0x000e220000000a00 */
[----:B------:R-:W-:Y:S02]  /*10a40*/  @!P0 IMAD.MOV.U32 R5, RZ, RZ, 0x455cd000 ;  /* 0x455cd000ff058424 */ /* 0x000fe400078e00ff */
[----:B0-----:R-:W-:-:S05]  /*10a50*/  @!P0 IMAD.WIDE R2, R0, 0x4, R2 ;  /* 0x0000000400028825 */ /* 0x001fca00078e0202 */
[----:B------:R0:W-:Y:S01]  /*10a60*/  @!P0 STG.E desc[UR4][R2.64], R5 ;  /* 0x0000000502008986 */ /* 0x0001e2000c101904 */
[----:B------:R-:W-:Y:S05]  /*10a70*/  @!P0 EXIT ;  /* 0x000000000000894d */ /* 0x000fea0003800000 */
[----:B0-----:R-:W0:Y:S01]  /*10a80*/  LDC.64 R2, c[0x0][0x390] ;  /* 0x0000e400ff027b82 */ /* 0x001e220000000a00 */
[----:B------:R-:W-:Y:S02]  /*10a90*/  HFMA2 R5, -RZ, RZ, 5.359375, -2 ;  /* 0x455cc000ff057431 */ /* 0x000fe400000001ff */
[----:B0-----:R-:W-:-:S05]  /*10aa0*/  IMAD.WIDE R2, R0, 0x4, R2 ;  /* 0x0000000400027825 */ /* 0x001fca00078e0202 */
[----:B------:R-:W-:Y:S01]  /*10ab0*/  STG.E desc[UR4][R2.64], R5 ;  /* 0x0000000502007986 */ /* 0x000fe2000c101904 */
[----:B------:R-:W-:Y:S05]  /*10ac0*/  EXIT ;  /* 0x000000000000794d */ /* 0x000fea0003800000 */
.L_x_286:
        /* <DEDUP_REMOVED lines=15> */
.L_x_288:
        /* <DEDUP_REMOVED lines=11> */
.L_x_285:
        /* <DEDUP_REMOVED lines=19> */
.L_x_290:
[----:B------:R-:W-:-:S13]  /*10da0*/  FSETP.NEU.AND P0, PT, R2, R3, PT ;  /* 0x000000030200720b */ /* 0x000fda0003f0d000 */
[----:B------:R-:W0:Y:S01]  /*10db0*/  @!P0 LDC.64 R2, c[0x0][0x390] ;  /* 0x0000e400ff028b82 */ /* 0x000e220000000a00 */
[----:B------:R-:W-:Y:S02]  /*10dc0*/  @!P0 IMAD.MOV.U32 R5, RZ, RZ, 0x455c5000 ;  /* 0x455c5000ff058424 */ /* 0x000fe400078e00ff */
[----:B0-----:R-:W-:-:S05]  /*10dd0*/  @!P0 IMAD.WIDE R2, R0, 0x4, R2 ;  /* 0x0000000400028825 */ /* 0x001fca00078e0202 */
[----:B------:R0:W-:Y:S01]  /*10de0*/  @!P0 STG.E desc[UR4][R2.64], R5 ;  /* 0x0000000502008986 */ /* 0x0001e2000c101904 */
[----:B------:R-:W-:Y:S05]  /*10df0*/  @!P0 EXIT ;  /* 0x000000000000894d */ /* 0x000fea0003800000 */
[----:B0-----:R-:W0:Y:S01]  /*10e00*/  LDC.64 R2, c[0x0][0x390] ;  /* 0x0000e400ff027b82 */ /* 0x001e220000000a00 */
[----:B------:R-:W-:Y:S02]  /*10e10*/  HFMA2 R5, -RZ, RZ, 5.359375, 2 ;  /* 0x455c4000ff057431 */ /* 0x000fe400000001ff */
[----:B0-----:R-:W-:-:S05]  /*10e20*/  IMAD.WIDE R2, R0, 0x4, R2 ;  /* 0x0000000400027825 */ /* 0x001fca00078e0202 */
[----:B------:R-:W-:Y:S01]  /*10e30*/  STG.E desc[UR4][R2.64], R5 ;  /* 0x0000000502007986 */ /* 0x000fe2000c101904 */
[----:B------:R-:W-:Y:S05]  /*10e40*/  EXIT ;  /* 0x000000000000794d */ /* 0x000fea0003800000 */
.L_x_289:
        /* <DEDUP_REMOVED lines=15> */
.L_x_291:
        /* <DEDUP_REMOVED lines=11> */
.L_x_260:
        /* <DEDUP_REMOVED lines=31> */
.L_x_296:
[----:B------:R-:W-:-:S13]  /*111e0*/  FSETP.NEU.AND P0, PT, R2, R3, PT ;  /* 0x000000030200720b */ /* 0x000fda0003f0d000 */
[----:B------:R-:W0:Y:S01]  /*111f0*/  @!P0 LDC.64 R2, c[0x0][0x390] ;  /* 0x0000e400ff028b82 */ /* 0x000e220000000a00 */
[----:B------:R-:W-:Y:S02]  /*11200*/  @!P0 IMAD.MOV.U32 R5, RZ, RZ, 0x455bd000 ;  /* 0x455bd000ff058424 */ /* 0x000fe400078e00ff */
[----:B0-----:R-:W-:-:S05]  /*11210*/  @!P0 IMAD.WIDE R2, R0, 0x4, R2 ;  /* 0x0000000400028825 */ /* 0x001fca00078e0202 */
[----:B------:R0:W-:Y:S01]  /*11220*/  @!P0 STG.E desc[UR4][R2.64], R5 ;  /* 0x0000000502008986 */ /* 0x0001e2000c101904 */
[----:B------:R-:W-:Y:S05]  /*11230*/  @!P0 EXIT ;  /* 0x000000000000894d */ /* 0x000fea0003800000 */
[----:B0-----:R-:W0:Y:S01]  /*11240*/  LDC.64 R2, c[0x0][0x390] ;  /* 0x0000e400ff027b82 */ /* 0x001e220000000a00 */
[----:B------:R-:W-:Y:S02]  /*11250*/  HFMA2 R5, -RZ, RZ, 5.35546875, -2 ;  /* 0x455bc000ff057431 */ /* 0x000fe400000001ff */
[----:B0-----:R-:W-:-:S05]  /*11260*/  IMAD.WIDE R2, R0, 0x4, R2 ;  /* 0x0000000400027825 */ /* 0x001fca00078e0202 */
[----:B------:R-:W-:Y:S01]  /*11270*/  STG.E desc[UR4][R2.64], R5 ;  /* 0x0000000502007986 */ /* 0x000fe2000c101904 */
[----:B------:R-:W-:Y:S05]  /*11280*/  EXIT ;  /* 0x000000000000794d */ /* 0x000fea0003800000 */
.L_x_295:
        /* <DEDUP_REMOVED lines=15> */
.L_x_297:
        /* <DEDUP_REMOVED lines=11> */
.L_x_294:
        /* <DEDUP_REMOVED lines=19> */
.L_x_299:
[----:B------:R-:W-:-:S13]  /*11560*/  FSETP.NEU.AND P0, PT, R2, R5, PT ;  /* 0x000000050200720b */ /* 0x000fda0003f0d000 */
[----:B------:R-:W0:Y:S01]  /*11570*/  @!P0 LDC.64 R2, c[0x0][0x390] ;  /* 0x0000e400ff028b82 */ /* 0x000e220000000a00 */
[----:B------:R-:W-:Y:S02]  /*11580*/  @!P0 IMAD.MOV.U32 R5, RZ, RZ, 0x455b5000 ;  /* 0x455b5000ff058424 */ /* 0x000fe400078e00ff */
[----:B0-----:R-:W-:-:S05]  /*11590*/  @!P0 IMAD.WIDE R2, R0, 0x4, R2 ;  /* 0x0000000400028825 */ /* 0x001fca00078e0202 */
[----:B------:R0:W-:Y:S01]  /*115a0*/  @!P0 STG.E desc[UR4][R2.64], R5 ;  /* 0x0000000502008986 */ /* 0x0001e2000c101904 */
[----:B------:R-:W-:Y:S05]  /*115b0*/  @!P0 EXIT ;  /* 0x000000000000894d */ /* 0x000fea0003800000 */
[----:B0-----:R-:W0:Y:S01]  /*115c0*/  LDC.64 R2, c[0x0][0x390] ;  /* 0x0000e400ff027b82 */ /* 0x001e220000000a00 */
[----:B------:R-:W-:Y:S02]  /*115d0*/  HFMA2 R5, -RZ, RZ, 5.35546875, 2 ;  /* 0x455b4000ff057431 */ /* 0x000fe400000001ff */
[----:B0-----:R-:W-:-:S05]  /*115e0*/  IMAD.WIDE R2, R0, 0x4, R2 ;  /* 0x0000000400027825 */ /* 0x001fca00078e0202 */
[----:B------:R-:W-:Y:S01]  /*115f0*/  STG.E desc[UR4][R2.64], R5 ;  /* 0x0000000502007986 */ /* 0x000fe2000c101904 */
[----:B------:R-:W-:Y:S05]  /*11600*/  EXIT ;  /* 0x000000000000794d */ /* 0x000fea0003800000 */
.L_x_298:
        /* <DEDUP_REMOVED lines=15> */
.L_x_300:
        /* <DEDUP_REMOVED lines=11> */
.L_x_293:
        /* <DEDUP_REMOVED lines=23> */
.L_x_303:
[----:B------:R-:W-:-:S13]  /*11920*/  FSETP.NEU.AND P0, PT, R2, R5, PT ;  /* 0x000000050200720b */ /* 0x000fda0003f0d000 */
[----:B------:R-:W0:Y:S01]  /*11930*/  @!P0 LDC.64 R2, c[0x0][0x390] ;  /* 0x0000e400ff028b82 */ /* 0x000e220000000a00 */
[----:B------:R-:W-:Y:S02]  /*11940*/  @!P0 IMAD.MOV.U32 R5, RZ, RZ, 0x455ad000 ;  /* 0x455ad000ff058424 */ /* 0x000fe400078e00ff */
[----:B0-----:R-:W-:-:S05]  /*11950*/  @!P0 IMAD.WIDE R2, R0, 0x4, R2 ;  /* 0x0000000400028825 */ /* 0x001fca00078e0202 */
[----:B------:R0:W-:Y:S01]  /*11960*/  @!P0 STG.E desc[UR4][R2.64], R5 ;  /* 0x0000000502008986 */ /* 0x0001e2000c101904 */
[----:B------:R-:W-:Y:S05]  /*11970*/  @!P0 EXIT ;  /* 0x000000000000894d */ /* 0x000fea0003800000 */
[----:B0-----:R-:W0:Y:S01]  /*11980*/  LDC.64 R2, c[0x0][0x390] ;  /* 0x0000e400ff027b82 */ /* 0x001e220000000a00 */
[----:B------:R-:W-:Y:S02]  /*11990*/  HFMA2 R5, -RZ, RZ, 5.3515625, -2 ;  /* 0x455ac000ff057431 */ /* 0x000fe400000001ff */
[----:B0-----:R-:W-:-:S05]  /*119a0*/  IMAD.WIDE R2, R0, 0x4, R2 ;  /* 0x0000000400027825 */ /* 0x001fca00078e0202 */
[----:B------:R-:W-:Y:S01]  /*119b0*/  STG.E desc[UR4][R2.64], R5 ;  /* 0x0000000502007986 */ /* 0x000fe2000c101904 */
[----:B------:R-:W-:Y:S05]  /*119c0*/  EXIT ;  /* 0x000000000000794d */ /* 0x000fea0003800000 */
.L_x_302:
        /* <DEDUP_REMOVED lines=15> */
.L_x_304:
        /* <DEDUP_REMOVED lines=11> */
.L_x_301:
        /* <DEDUP_REMOVED lines=19> */
.L_x_306:
[----:B------:R-:W-:-:S13]  /*11ca0*/  FSETP.NEU.AND P0, PT, R2, R3, PT ;  /* 0x000000030200720b */ /* 0x000fda0003f0d000 */
[----:B------:R-:W0:Y:S01]  /*11cb0*/  @!P0 LDC.64 R2, c[0x0][0x390] ;  /* 0x0000e400ff028b82 */ /* 0x000e220000000a00 */
[----:B------:R-:W-:Y:S02]  /*11cc0*/  @!P0 IMAD.MOV.U32 R5, RZ, RZ, 0x455a5000 ;  /* 0x455a5000ff058424 */ /* 0x000fe400078e00ff */
[----:B0-----:R-:W-:-:S05]  /*11cd0*/  @!P0 IMAD.WIDE R2, R0, 0x4, R2 ;  /* 0x0000000400028825 */ /* 0x001fca00078e0202 */
[----:B------:R0:W-:Y:S01]  /*11ce0*/  @!P0 STG.E desc[UR4][R2.64], R5 ;  /* 0x0000000502008986 */ /* 0x0001e2000c101904 */
[----:B------:R-:W-:Y:S05]  /*11cf0*/  @!P0 EXIT ;  /* 0x000000000000894d */ /* 0x000fea0003800000 */
[----:B0-----:R-:W0:Y:S01]  /*11d00*/  LDC.64 R2, c[0x0][0x390] ;  /* 0x0000e400ff027b82 */ /* 0x001e220000000a00 */
[----:B------:R-:W-:Y:S02]  /*11d10*/  HFMA2 R5, -RZ, RZ, 5.3515625, 2 ;  /* 0x455a4000ff057431 */ /* 0x000fe400000001ff */
[----:B0-----:R-:W-:-:S05]  /*11d20*/  IMAD.WIDE R2, R0, 0x4, R2 ;  /* 0x0000000400027825 */ /* 0x001fca00078e0202 */
[----:B------:R-:W-:Y:S01]  /*11d30*/  STG.E desc[UR4][R2.64], R5 ;  /* 0x0000000502007986 */ /* 0x000fe2000c101904 */
[----:B------:R-:W-:Y:S05]  /*11d40*/  EXIT ;  /* 0x000000000000794d */ /* 0x000fea0003800000 */
.L_x_305:
        /* <DEDUP_REMOVED lines=15> */
.L_x_307:
        /* <DEDUP_REMOVED lines=11> */
.L_x_292:
        /* <DEDUP_REMOVED lines=27> */
.L_x_311:
[----:B------:R-:W-:-:S13]  /*120a0*/  FSETP.NEU.AND P0, PT, R2, R5, PT ;  /* 0x000000050200720b */ /* 0x000fda0003f0d000 */
[----:B------:R-:W0:Y:S01]  /*120b0*/  @!P0 LDC.64 R2, c[0x0][0x390] ;  /* 0x0000e400ff028b82 */ /* 0x000e220000000a00 */
[----:B------:R-:W-:Y:S02]  /*120c0*/  @!P0 IMAD.MOV.U32 R5, RZ, RZ, 0x4559d000 ;  /* 0x4559d000ff058424 */ /* 0x000fe400078e00ff */
[----:B0-----:R-:W-:-:S05]  /*120d0*/  @!P0 IMAD.WIDE R2, R0, 0x4, R2 ;  /* 0x0000000400028825 */ /* 0x001fca00078e0202 */
[----:B------:R0:W-:Y:S01]  /*120e0*/  @!P0 STG.E desc[UR4][R2.64], R5 ;  /* 0x0000000502008986 */ /* 0x0001e2000c101904 */
[----:B------:R-:W-:Y:S05]  /*120f0*/  @!P0 EXIT ;  /* 0x000000000000894d */ /* 0x000fea0003800000 */
[----:B0-----:R-:W0:Y:S01]  /*12100*/  LDC.64 R2, c[0x0][0x390] ;  /* 0x0000e400ff027b82 */ /* 0x001e220000000a00 */
[----:B------:R-:W-:Y:S02]  /*12110*/  HFMA2 R5, -RZ, RZ, 5.34765625, -2 ;  /* 0x4559c000ff057431 */ /* 0x000fe400000001ff */
[----:B0-----:R-:W-:-:S05]  /*12120*/  IMAD.WIDE R2, R0, 0x4, R2 ;  /* 0x0000000400027825 */ /* 0x001fca00078e0202 */
[----:B------:R-:W-:Y:S01]  /*12130*/  STG.E desc[UR4][R2.64], R5 ;  /* 0x0000000502007986 */ /* 0x000fe2000c101904 */
[----:B------:R-:W-:Y:S05]  /*12140*/  EXIT ;  /* 0x000000000000794d */ /* 0x000fea0003800000 */
.L_x_310:
        /* <DEDUP_REMOVED lines=15> */
.L_x_312:
        /* <DEDUP_REMOVED lines=11> */
.L_x_309:
        /* <DEDUP_REMOVED lines=19> */
.L_x_314:
[----:B------:R-:W-:-:S13]  /*12420*/  FSETP.NEU.AND P0, PT, R2, R3, PT ;  /* 0x000000030200720b */ /* 0x000fda0003f0d000 */
[----:B------:R-:W0:Y:S01]  /*12430*/  @!P0 LDC.64 R2, c[0x0][0x390] ;  /* 0x0000e400ff028b82 */ /* 0x000e220000000a00 */
[----:B------:R-:W-:Y:S02]  /*12440*/  @!P0 IMAD.MOV.U32 R5, RZ, RZ, 0x45595000 ;  /* 0x45595000ff058424 */ /* 0x000fe400078e00ff */
[----:B0-----:R-:W-:-:S05]  /*12450*/  @!P0 IMAD.WIDE R2, R0, 0x4, R2 ;  /* 0x0000000400028825 */ /* 0x001fca00078e0202 */
[----:B------:R0:W-:Y:S01]  /*12460*/  @!P0 STG.E desc[UR4][R2.64], R5 ;  /* 0x0000000502008986 */ /* 0x0001e2000c101904 */
[----:B------:R-:W-:Y:S05]  /*12470*/  @!P0 EXIT ;  /* 0x000000000000894d */ /* 0x000fea0003800000 */
[----:B0-----:R-:W0:Y:S01]  /*12480*/  LDC.64 R2, c[0x0][0x390] ;  /* 0x0000e400ff027b82 */ /* 0x001e220000000a00 */
[----:B------:R-:W-:Y:S02]  /*12490*/  HFMA2 R5, -RZ, RZ, 5.34765625, 2 ;  /* 0x45594000ff057431 */ /* 0x000fe400000001ff */
[----:B0-----:R-:W-:-:S05]  /*124a0*/  IMAD.WIDE R2, R0, 0x4, R2 ;  /* 0x0000000400027825 */ /* 0x001fca00078e0202 */
[----:B------:R-:W-:Y:S01]  /*124b0*/  STG.E desc[UR4][R2.64], R5 ;  /* 0x0000000502007986 */ /* 0x000fe2000c101904 */
[----:B------:R-:W-:Y:S05]  /*124c0*/  EXIT ;  /* 0x000000000000794d */ /* 0x000fea0003800000 */
.L_x_313:
        /* <DEDUP_REMOVED lines=15> */
.L_x_315:
        /* <DEDUP_REMOVED lines=11> */
.L_x_308:
        /* <DEDUP_REMOVED lines=23> */
.L_x_318:
[----:B------:R-:W-:-:S13]  /*127e0*/  FSETP.NEU.AND P0, PT, R2, R3, PT ;  /* 0x000000030200720b */ /* 0x000fda0003f0d000 */
[----:B------:R-:W0:Y:S01]  /*127f0*/  @!P0 LDC.64 R2, c[0x0][0x390] ;  /* 0x0000e400ff028b82 */ /* 0x000e220000000a00 */
[----:B------:R-:W-:Y:S02]  /*12800*/  @!P0 IMAD.MOV.U32 R5, RZ, RZ, 0x4558d000 ;  /* 0x4558d000ff058424 */ /* 0x000fe400078e00ff */
[----:B0-----:R-:W-:-:S05]  /*12810*/  @!P0 IMAD.WIDE R2, R0, 0x4, R2 ;  /* 0x0000000400028825 */ /* 0x001fca00078e0202 */
[----:B------:R0:W-:Y:S01]  /*12820*/  @!P0 STG.E desc[UR4][R2.64], R5 ;  /* 0x0000000502008986 */ /* 0x0001e2000c101904 */
[----:B------:R-:W-:Y:S05]  /*12830*/  @!P0 EXIT ;  /* 0x000000000000894d */ /* 0x000fea0003800000 */
[----:B0-----:R-:W0:Y:S01]  /*12840*/  LDC.64 R2, c[0x0][0x390] ;  /* 0x0000e400ff027b82 */ /* 0x001e220000000a00 */
[----:B------:R-:W-:Y:S02]  /*12850*/  HFMA2 R5, -RZ, RZ, 5.34375, -2 ;  /* 0x4558c000ff057431 */ /* 0x000fe400000001ff */
[----:B0-----:R-:W-:-:S05]  /*12860*/  IMAD.WIDE R2, R0, 0x4, R2 ;  /* 0x0000000400027825 */ /* 0x001fca00078e0202 */
[----:B------:R-:W-:Y:S01]  /*12870*/  STG.E desc[UR4][R2.64], R5 ;  /* 0x0000000502007986 */ /* 0x000fe2000c101904 */
[----:B------:R-:W-:Y:S05]  /*12880*/  EXIT ;  /* 0x000000000000794d */ /* 0x000fea0003800000 */
.L_x_317:
        /* <DEDUP_REMOVED lines=15> */
.L_x_319:
        /* <DEDUP_REMOVED lines=11> */
.L_x_316:
        /* <DEDUP_REMOVED lines=19> */
.L_x_321:
[----:B------:R-:W-:-:S13]  /*12b60*/  FSETP.NEU.AND P0, PT, R2, R5, PT ;  /* 0x000000050200720b */ /* 0x000fda0003f0d000 */
[----:B------:R-:W0:Y:S01]  /*12b70*/  @!P0 LDC.64 R2, c[0x0][0x390] ;  /* 0x0000e400ff028b82 */ /* 0x000e220000000a00 */
[----:B------:R-:W-:Y:S02]  /*12b80*/  @!P0 IMAD.MOV.U32 R5, RZ, RZ, 0x45585000 ;  /* 0x45585000ff058424 */ /* 0x000fe400078e00ff */
[----:B0-----:R-:W-:-:S05]  /*12b90*/  @!P0 IMAD.WIDE R2, R0, 0x4, R2 ;  /* 0x0000000400028825 */ /* 0x001fca00078e0202 */
[----:B------:R0:W-:Y:S01]  /*12ba0*/  @!P0 STG.E desc[UR4][R2.64], R5 ;  /* 0x0000000502008986 */ /* 0x0001e2000c101904 */
[----:B------:R-:W-:Y:S05]  /*12bb0*/  @!P0 EXIT ;  /* 0x000000000000894d */ /* 0x000fea0003800000 */
[----:B0-----:R-:W0:Y:S01]  /*12bc0*/  LDC.64 R2, c[0x0][0x390] ;  /* 0x0000e400ff027b82 */ /* 0x001e220000000a00 */
[----:B------:R-:W-:Y:S02]  /*12bd0*/  HFMA2 R5, -RZ, RZ, 5.34375, 2 ;  /* 0x45584000ff057431 */ /* 0x000fe400000001ff */
[----:B0-----:R-:W-:-:S05]  /*12be0*/  IMAD.WIDE R2, R0, 0x4, R2 ;  /* 0x0000000400027825 */ /* 0x001fca00078e0202 */
[----:B------:R-:W-:Y:S01]  /*12bf0*/  STG.E desc[UR4][R2.64], R5 ;  /* 0x0000000502007986 */ /* 0x000fe2000c101904 */
[----:B------:R-:W-:Y:S05]  /*12c00*/  EXIT ;  /* 0x000000000000794d */ /* 0x000fea0003800000 */
.L_x_320:
        /* <DEDUP_REMOVED lines=15> */
.L_x_322:
        /* <DEDUP_REMOVED lines=11> */
.L_x_259:
        /* <DEDUP_REMOVED lines=35> */
.L_x_328:
[----:B------:R-:W-:-:S13]  /*12fe0*/  FSETP.NEU.AND P0, PT, R2, R3, PT ;  /* 0x000000030200720b */ /* 0x000fda0003f0d000 */
[----:B------:R-:W0:Y:S01]  /*12ff0*/  @!P0 LDC.64 R2, c[0x0][0x390] ;  /* 0x0000e400ff028b82 */ /* 0x000e220000000a00 */
[----:B------:R-:W-:Y:S02]  /*13000*/  @!P0 IMAD.MOV.U32 R5, RZ, RZ, 0x4557d000 ;  /* 0x4557d000ff058424 */ /* 0x000fe400078e00ff */
[----:B0-----:R-:W-:-:S05]  /*13010*/  @!P0 IMAD.WIDE R2, R0, 0x4, R2 ;  /* 0x0000000400028825 */ /* 0x001fca00078e0202 */
[----:B------:R0:W-:Y:S01]  /*13020*/  @!P0 STG.E desc[UR4][R2.64], R5 ;  /* 0x0000000502008986 */ /* 0x0001e2000c101904 */
[----:B------:R-:W-:Y:S05]  /*13030*/  @!P0 EXIT ;  /* 0x000000000000894d */ /* 0x000fea0003800000 */
[----:B0-----:R-:W0:Y:S01]  /*13040*/  LDC.64 R2, c[0x0][0x390] ;  /* 0x0000e400ff027b82 */ /* 0x001e220000000a00 */
[----:B------:R-:W-:Y:S02]  /*13050*/  HFMA2 R5, -RZ, RZ, 5.33984375, -2 ;  /* 0x4557c000ff057431 */ /* 0x000fe400000001ff */
[----:B0-----:R-:W-:-:S05]  /*13060*/  IMAD.WIDE R2, R0, 0x4, R2 ;  /* 0x0000000400027825 */ /* 0x001fca00078e0202 */
[----:B------:R-:W-:Y:S01]  /*13070*/  STG.E desc[UR4][R2.64], R5 ;  /* 0x0000000502007986 */ /* 0x000fe2000c101904 */
[----:B------:R-:W-:Y:S05]  /*13080*/  EXIT ;  /* 0x000000000000794d */ /* 0x000fea0003800000 */
.L_x_327:
        /* <DEDUP_REMOVED lines=15> */
.L_x_329:
        /* <DEDUP_REMOVED lines=11> */
.L_x_326:
        /* <DEDUP_REMOVED lines=19> */
.L_x_331:
[----:B------:R-:W-:-:S13]  /*13360*/  FSETP.NEU.AND P0, PT, R2, R5, PT ;  /* 0x000000050200720b */ /* 0x000fda0003f0d000 */
[----:B------:R-:W0:Y:S01]  /*13370*/  @!P0 LDC.64 R2, c[0x0][0x390] ;  /* 0x0000e400ff028b82 */ /* 0x000e220000000a00 */
[----:B------:R-:W-:Y:S02]  /*13380*/  @!P0 IMAD.MOV.U32 R5, RZ, RZ, 0x45575000 ;  /* 0x45575000ff058424 */ /* 0x000fe400078e00ff */
[----:B0-----:R-:W-:-:S05]  /*13390*/  @!P0 IMAD.WIDE R2, R0, 0x4, R2 ;  /* 0x0000000400028825 */ /* 0x001fca00078e0202 */
[----:B------:R0:W-:Y:S01]  /*133a0*/  @!P0 STG.E desc[UR4][R2.64], R5 ;  /* 0x0000000502008986 */ /* 0x0001e2000c101904 */
[----:B------:R-:W-:Y:S05]  /*133b0*/  @!P0 EXIT ;  /* 0x000000000000894d */ /* 0x000fea0003800000 */
[----:B0-----:R-:W0:Y:S01]  /*133c0*/  LDC.64 R2, c[0x0][0x390] ;  /* 0x0000e400ff027b82 */ /* 0x001e220000000a00 */
[----:B------:R-:W-:Y:S02]  /*133d0*/  HFMA2 R5, -RZ, RZ, 5.33984375, 2 ;  /* 0x45574000ff057431 */ /* 0x000fe400000001ff */
[----:B0-----:R-:W-:-:S05]  /*133e0*/  IMAD.WIDE R2, R0, 0x4, R2 ;  /* 0x0000000400027825 */ /* 0x001fca00078e0202 */
[----:B------:R-:W-:Y:S01]  /*133f0*/  STG.E desc[UR4][R2.64], R5 ;  /* 0x0000000502007986 */ /* 0x000fe2000c101904 */
[----:B------:R-:W-:Y:S05]  /*13400*/  EXIT ;  /* 0x000000000000794d */ /* 0x000fea0003800000 */
.L_x_330:
        /* <DEDUP_REMOVED lines=15> */
.L_x_332:
        /* <DEDUP_REMOVED lines=11> */
.L_x_325:
        /* <DEDUP_REMOVED lines=23> */
.L_x_335:
[----:B------:R-:W-:-:S13]  /*13720*/  FSETP.NEU.AND P0, PT, R2, R5, PT ;  /* 0x000000050200720b */ /* 0x000fda0003f0d000 */
[----:B------:R-:W0:Y:S01]  /*13730*/  @!P0 LDC.64 R2, c[0x0][0x390] ;  /* 0x0000e400ff028b82 */ /* 0x000e220000000a00 */
[----:B------:R-:W-:Y:S02]  /*13740*/  @!P0 IMAD.MOV.U32 R5, RZ, RZ, 0x4556d000 ;  /* 0x4556d000ff058424 */ /* 0x000fe400078e00ff */
[----:B0-----:R-:W-:-:S05]  /*13750*/  @!P0 IMAD.WIDE R2, R0, 0x4, R2 ;  /* 0x0000000400028825 */ /* 0x001fca00078e0202 */
[----:B------:R0:W-:Y:S01]  /*13760*/  @!P0 STG.E desc[UR4][R2.64], R5 ;  /* 0x0000000502008986 */ /* 0x0001e2000c101904 */
[----:B------:R-:W-:Y:S05]  /*13770*/  @!P0 EXIT ;  /* 0x000000000000894d */ /* 0x000fea0003800000 */
[----:B0-----:R-:W0:Y:S01]  /*13780*/  LDC.64 R2, c[0x0][0x390] ;  /* 0x0000e400ff027b82 */ /* 0x001e220000000a00 */
[----:B------:R-:W-:Y:S02]  /*13790*/  HFMA2 R5, -RZ, RZ, 5.3359375, -2 ;  /* 0x4556c000ff057431 */ /* 0x000fe400000001ff */
[----:B0-----:R-:W-:-:S05]  /*137a0*/  IMAD.WIDE R2, R0, 0x4, R2 ;  /* 0x0000000400027825 */ /* 0x001fca00078e0202 */
[----:B------:R-:W-:Y:S01]  /*137b0*/  STG.E desc[UR4][R2.64], R5 ;  /* 0x0000000502007986 */ /* 0x000fe2000c101904 */
[----:B------:R-:W-:Y:S05]  /*137c0*/  EXIT ;  /* 0x000000000000794d */ /* 0x000fea0003800000 */
.L_x_334:
        /* <DEDUP_REMOVED lines=15> */
.L_x_336:
        /* <DEDUP_REMOVED lines=11> */
.L_x_333:
        /* <DEDUP_REMOVED lines=19> */
.L_x_338:
[----:B------:R-:W-:-:S13]  /*13aa0*/  FSETP.NEU.AND P0, PT, R2, R3, PT ;  /* 0x000000030200720b */ /* 0x000fda0003f0d000 */
[----:B------:R-:W0:Y:S01]  /*13ab0*/  @!P0 LDC.64 R2, c[0x0][0x390] ;  /* 0x0000e400ff028b82 */ /* 0x000e220000000a00 */
[----:B------:R-:W-:Y:S02]  /*13ac0*/  @!P0 IMAD.MOV.U32 R5, RZ, RZ, 0x45565000 ;  /* 0x45565000ff058424 */ /* 0x000fe400078e00ff */
[----:B0-----:R-:W-:-:S05]  /*13ad0*/  @!P0 IMAD.WIDE R2, R0, 0x4, R2 ;  /* 0x0000000400028825 */ /* 0x001fca00078e0202 */
[----:B------:R0:W-:Y:S01]  /*13ae0*/  @!P0 STG.E desc[UR4][R2.64], R5 ;  /* 0x0000000502008986 */ /* 0x0001e2000c101904 */
[----:B------:R-:W-:Y:S05]  /*13af0*/  @!P0 EXIT ;  /* 0x000000000000894d */ /* 0x000fea0003800000 */
[----:B0-----:R-:W0:Y:S01]  /*13b00*/  LDC.64 R2, c[0x0][0x390] ;  /* 0x0000e400ff027b82 */ /* 0x001e220000000a00 */
[----:B------:R-:W-:Y:S02]  /*13b10*/  HFMA2 R5, -RZ, RZ, 5.3359375, 2 ;  /* 0x45564000ff057431 */ /* 0x000fe400000001ff */
[----:B0-----:R-:W-:-:S05]  /*13b20*/  IMAD.WIDE R2, R0, 0x4, R2 ;  /* 0x0000000400027825 */ /* 0x001fca00078e0202 */
[----:B------:R-:W-:Y:S01]  /*13b30*/  STG.E desc[UR4][R2.64], R5 ;  /* 0x0000000502007986 */ /* 0x000fe2000c101904 */
[----:B------:R-:W-:Y:S05]  /*13b40*/  EXIT ;  /* 0x000000000000794d */ /* 0x000fea0003800000 */
.L_x_337:
        /* <DEDUP_REMOVED lines=15> */
.L_x_339:
        /* <DEDUP_REMOVED lines=11> */
.L_x_324:
        /* <DEDUP_REMOVED lines=27> */
.L_x_343:
[----:B------:R-:W-:-:S13]  /*13ea0*/  FSETP.NEU.AND P0, PT, R2, R5, PT ;  /* 0x000000050200720b */ /* 0x000fda0003f0d000 */
[----:B------:R-:W0:Y:S01]  /*13eb0*/  @!P0 LDC.64 R2, c[0x0][0x390] ;  /* 0x0000e400ff028b82 */ /* 0x000e220000000a00 */
[----:B------:R-:W-:Y:S02]  /*13ec0*/  @!P0 IMAD.MOV.U32 R5, RZ, RZ, 0x4555d000 ;  /* 0x4555d000ff058424 */ /* 0x000fe400078e00ff */
[----:B0-----:R-:W-:-:S05]  /*13ed0*/  @!P0 IMAD.WIDE R2, R0, 0x4, R2 ;  /* 0x0000000400028825 */ /* 0x001fca00078e0202 */
[----:B------:R0:W-:Y:S01]  /*13ee0*/  @!P0 STG.E desc[UR4][R2.64], R5 ;  /* 0x0000000502008986 */ /* 0x0001e2000c101904 */
[----:B------:R-:W-:Y:S05]  /*13ef0*/  @!P0 EXIT ;  /* 0x000000000000894d */ /* 0x000fea0003800000 */
[----:B0-----:R-:W0:Y:S01]  /*13f00*/  LDC.64 R2, c[0x0][0x390] ;  /* 0x0000e400ff027b82 */ /* 0x001e220000000a00 */
[----:B------:R-:W-:Y:S02]  /*13f10*/  HFMA2 R5, -RZ, RZ, 5.33203125, -2 ;  /* 0x4555c000ff057431 */ /* 0x000fe400000001ff */
[----:B0-----:R-:W-:-:S05]  /*13f20*/  IMAD.WIDE R2, R0, 0x4, R2 ;  /* 0x0000000400027825 */ /* 0x001fca00078e0202 */
[----:B------:R-:W-:Y:S01]  /*13f30*/  STG.E desc[UR4][R2.64], R5 ;  /* 0x0000000502007986 */ /* 0x000fe2000c101904 */
[----:B------:R-:W-:Y:S05]  /*13f40*/  EXIT ;  /* 0x000000000000794d */ /* 0x000fea0003800000 */
.L_x_342:
        /* <DEDUP_REMOVED lines=15> */
.L_x_344:
        /* <DEDUP_REMOVED lines=11> */
.L_x_341:
        /* <DEDUP_REMOVED lines=19> */
.L_x_346:
[----:B------:R-:W-:-:S13]  /*14220*/  FSETP.NEU.AND P0, PT, R2, R3, PT ;  /* 0x000000030200720b */ /* 0x000fda0003f0d000 */
[----:B------:R-:W0:Y:S01]  /*14230*/  @!P0 LDC.64 R2, c[0x0][0x390] ;  /* 0x0000e400ff028b82 */ /* 0x000e220000000a00 */
[----:B------:R-:W-:Y:S02]  /*14240*/  @!P0 IMAD.MOV.U32 R5, RZ, RZ, 0x45555000 ;  /* 0x45555000ff058424 */ /* 0x000fe400078e00ff */
[----:B0-----:R-:W-:-:S05]  /*14250*/  @!P0 IMAD.WIDE R2, R0, 0x4, R2 ;  /* 0x0000000400028825 */ /* 0x001fca00078e0202 */
[----:B------:R0:W-:Y:S01]  /*14260*/  @!P0 STG.E desc[UR4][R2.64], R5 ;  /* 0x0000000502008986 */ /* 0x0001e2000c101904 */
[----:B------:R-:W-:Y:S05]  /*14270*/  @!P0 EXIT ;  /* 0x000000000000894d */ /* 0x000fea0003800000 */
[----:B0-----:R-:W0:Y:S01]  /*14280*/  LDC.64 R2, c[0x0][0x390] ;  /* 0x0000e400ff027b82 */ /* 0x001e220000000a00 */
[----:B------:R-:W-:Y:S02]  /*14290*/  HFMA2 R5, -RZ, RZ, 5.33203125, 2 ;  /* 0x45554000ff057431 */ /* 0x000fe400000001ff */
[----:B0-----:R-:W-:-:S05]  /*142a0*/  IMAD.WIDE R2, R0, 0x4, R2 ;  /* 0x0000000400027825 */ /* 0x001fca00078e0202 */
[----:B------:R-:W-:Y:S01]  /*142b0*/  STG.E desc[UR4][R2.64], R5 ;  /* 0x0000000502007986 */ /* 0x000fe2000c101904 */
[----:B------:R-:W-:Y:S05]  /*142c0*/  EXIT ;  /* 0x000000000000794d */ /* 0x000fea0003800000 */
.L_x_345:
        /* <DEDUP_REMOVED lines=15> */
.L_x_347:
        /* <DEDUP_REMOVED lines=11> */
.L_x_340:
        /* <DEDUP_REMOVED lines=23> */
.L_x_350:
[----:B------:R-:W-:-:S13]  /*145e0*/  FSETP.NEU.AND P0, PT, R2, R3, PT ;  /* 0x000000030200720b */ /* 0x000fda0003f0d000 */
[----:B------:R-:W0:Y:S01]  /*145f0*/  @!P0 LDC.64 R2, c[0x0][0x390] ;  /* 0x0000e400ff028b82 */ /* 0x000e220000000a00 */
[----:B------:R-:W-:Y:S02]  /*14600*/  @!P0 IMAD.MOV.U32 R5, RZ, RZ, 0x4554d000 ;  /* 0x4554d000ff058424 */ /* 0x000fe400078e00ff */
[----:B0-----:R-:W-:-:S05]  /*14610*/  @!P0 IMAD.WIDE R2, R0, 0x4, R2 ;  /* 0x0000000400028825 */ /* 0x001fca00078e0202 */
[----:B------:R0:W-:Y:S01]  /*14620*/  @!P0 STG.E desc[UR4][R2.64], R5 ;  /* 0x0000000502008986 */ /* 0x0001e2000c101904 */
[----:B------:R-:W-:Y:S05]  /*14630*/  @!P0 EXIT ;  /* 0x000000000000894d */ /* 0x000fea0003800000 */
[----:B0-----:R-:W0:Y:S01]  /*14640*/  LDC.64 R2, c[0x0][0x390] ;  /* 0x0000e400ff027b82 */ /* 0x001e220000000a00 */
[----:B------:R-:W-:Y:S02]  /*14650*/  HFMA2 R5, -RZ, RZ, 5.328125, -2 ;  /* 0x4554c000ff057431 */ /* 0x000fe400000001ff */
[----:B0-----:R-:W-:-:S05]  /*14660*/  IMAD.WIDE R2, R0, 0x4, R2 ;  /* 0x0000000400027825 */ /* 0x001fca00078e0202 */
[----:B------:R-:W-:Y:S01]  /*14670*/  STG.E desc[UR4][R2.64], R5 ;  /* 0x0000000502007986 */ /* 0x000fe2000c101904 */
[----:B------:R-:W-:Y:S05]  /*14680*/  EXIT ;  /* 0x000000000000794d */ /* 0x000fea0003800000 */
.L_x_349:
        /* <DEDUP_REMOVED lines=15> */
.L_x_351:
        /* <DEDUP_REMOVED lines=11> */
.L_x_348:
        /* <DEDUP_REMOVED lines=19> */
.L_x_353:
[----:B------:R-:W-:-:S13]  /*14960*/  FSETP.NEU.AND P0, PT, R2, R5, PT ;  /* 0x000000050200720b */ /* 0x000fda0003f0d000 */
[----:B------:R-:W0:Y:S01]  /*14970*/  @!P0 LDC.64 R2, c[0x0][0x390] ;  /* 0x0000e400ff028b82 */ /* 0x000e220000000a00 */
[----:B------:R-:W-:Y:S02]  /*14980*/  @!P0 IMAD.MOV.U32 R5, RZ, RZ, 0x45545000 ;  /* 0x45545000ff058424 */ /* 0x000fe400078e00ff */
[----:B0-----:R-:W-:-:S05]  /*14990*/  @!P0 IMAD.WIDE R2, R0, 0x4, R2 ;  /* 0x0000000400028825 */ /* 0x001fca00078e0202 */
[----:B------:R0:W-:Y:S01]  /*149a0*/  @!P0 STG.E desc[UR4][R2.64], R5 ;  /* 0x0000000502008986 */ /* 0x0001e2000c101904 */
[----:B------:R-:W-:Y:S05]  /*149b0*/  @!P0 EXIT ;  /* 0x000000000000894d */ /* 0x000fea0003800000 */
[----:B0-----:R-:W0:Y:S01]  /*149c0*/  LDC.64 R2, c[0x0][0x390] ;  /* 0x0000e400ff027b82 */ /* 0x001e220000000a00 */
[----:B------:R-:W-:Y:S02]  /*149d0*/  HFMA2 R5, -RZ, RZ, 5.328125, 2 ;  /* 0x45544000ff057431 */ /* 0x000fe400000001ff */
[----:B0-----:R-:W-:-:S05]  /*149e0*/  IMAD.WIDE R2, R0, 0x4, R2 ;  /* 0x0000000400027825 */ /* 0x001fca00078e0202 */
[----:B------:R-:W-:Y:S01]  /*149f0*/  STG.E desc[UR4][R2.64], R5 ;  /* 0x0000000502007986 */ /* 0x000fe2000c101904 */
[----:B------:R-:W-:Y:S05]  /*14a00*/  EXIT ;  /* 0x000000000000794d */ /* 0x000fea0003800000 */
.L_x_352:
        /* <DEDUP_REMOVED lines=15> */
.L_x_354:
        /* <DEDUP_REMOVED lines=11> */
.L_x_323:
        /* <DEDUP_REMOVED lines=31> */
.L_x_359:
[----:B------:R-:W-:-:S13]  /*14da0*/  FSETP.NEU.AND P0, PT, R2, R5, PT ;  /* 0x000000050200720b */ /* 0x000fda0003f0d000 */
[----:B------:R-:W0:Y:S01]  /*14db0*/  @!P0 LDC.64 R2, c[0x0][0x390] ;  /* 0x0000e400ff028b82 */ /* 0x000e220000000a00 */
[----:B------:R-:W-:Y:S02]  /*14dc0*/  @!P0 IMAD.MOV.U32 R5, RZ, RZ, 0x4553d000 ;  /* 0x4553d000ff058424 */ /* 0x000fe400078e00ff */
[----:B0-----:R-:W-:-:S05]  /*14dd0*/  @!P0 IMAD.WIDE R2, R0, 0x4, R2 ;  /* 0x0000000400028825 */ /* 0x001fca00078e0202 */
[----:B------:R0:W-:Y:S01]  /*14de0*/  @!P0 STG.E desc[UR4][R2.64], R5 ;  /* 0x0000000502008986 */ /* 0x0001e2000c101904 */
[----:B------:R-:W-:Y:S05]  /*14df0*/  @!P0 EXIT ;  /* 0x000000000000894d */ /* 0x000fea0003800000 */
[----:B0-----:R-:W0:Y:S01]  /*14e00*/  LDC.64 R2, c[0x0][0x390] ;  /* 0x0000e400ff027b82 */ /* 0x001e220000000a00 */
[----:B------:R-:W-:Y:S02]  /*14e10*/  HFMA2 R5, -RZ, RZ, 5.32421875, -2 ;  /* 0x4553c000ff057431 */ /* 0x000fe400000001ff */
[----:B0-----:R-:W-:-:S05]  /*14e20*/  IMAD.WIDE R2, R0, 0x4, R2 ;  /* 0x0000000400027825 */ /* 0x001fca00078e0202 */
[----:B------:R-:W-:Y:S01]  /*14e30*/  STG.E desc[UR4][R2.64], R5 ;  /* 0x0000000502007986 */ /* 0x000fe2000c101904 */
[----:B------:R-:W-:Y:S05]  /*14e40*/  EXIT ;  /* 0x000000000000794d */ /* 0x000fea0003800000 */
.L_x_358:
        /* <DEDUP_REMOVED lines=15> */
.L_x_360:
        /* <DEDUP_REMOVED lines=11> */
.L_x_357:
        /* <DEDUP_REMOVED lines=19> */
.L_x_362:
[----:B------:R-:W-:-:S13]  /*15120*/  FSETP.NEU.AND P0, PT, R2, R3, PT ;  /* 0x000000030200720b */ /* 0x000fda0003f0d000 */
[----:B------:R-:W0:Y:S01]  /*15130*/  @!P0 LDC.64 R2, c[0x0][0x390] ;  /* 0x0000e400ff028b82 */ /* 0x000e220000000a00 */
[----:B------:R-:W-:Y:S02]  /*15140*/  @!P0 IMAD.MOV.U32 R5, RZ, RZ, 0x45535000 ;  /* 0x45535000ff058424 */ /* 0x000fe400078e00ff */
[----:B0-----:R-:W-:-:S05]  /*15150*/  @!P0 IMAD.WIDE R2, R0, 0x4, R2 ;  /* 0x0000000400028825 */ /* 0x001fca00078e0202 */
[----:B------:R0:W-:Y:S01]  /*15160*/  @!P0 STG.E desc[UR4][R2.64], R5 ;  /* 0x0000000502008986 */ /* 0x0001e2000c101904 */
[----:B------:R-:W-:Y:S05]  /*15170*/  @!P0 EXIT ;  /* 0x000000000000894d */ /* 0x000fea0003800000 */
[----:B0-----:R-:W0:Y:S01]  /*15180*/  LDC.64 R2, c[0x0][0x390] ;  /* 0x0000e400ff027b82 */ /* 0x001e220000000a00 */
[----:B------:R-:W-:Y:S02]  /*15190*/  HFMA2 R5, -RZ, RZ, 5.32421875, 2 ;  /* 0x45534000ff057431 */ /* 0x000fe400000001ff */
[----:B0-----:R-:W-:-:S05]  /*151a0*/  IMAD.WIDE R2, R0, 0x4, R2 ;  /* 0x0000000400027825 */ /* 0x001fca00078e0202 */
[----:B------:R-:W-:Y:S01]  /*151b0*/  STG.E desc[UR4][R2.64], R5 ;  /* 0x0000000502007986 */ /* 0x000fe2000c101904 */
[----:B------:R-:W-:Y:S05]  /*151c0*/  EXIT ;  /* 0x000000000000794d */ /* 0x000fea0003800000 */
.L_x_361:
        /* <DEDUP_REMOVED lines=15> */
.L_x_363:
        /* <DEDUP_REMOVED lines=11> */
.L_x_356:
        /* <DEDUP_REMOVED lines=23> */
.L_x_366:
[----:B------:R-:W-:-:S13]  /*154e0*/  FSETP.NEU.AND P0, PT, R2, R3, PT ;  /* 0x000000030200720b */ /* 0x000fda0003f0d000 */
[----:B------:R-:W0:Y:S01]  /*154f0*/  @!P0 LDC.64 R2, c[0x0][0x390] ;  /* 0x0000e400ff028b82 */ /* 0x000e220000000a00 */
[----:B------:R-:W-:Y:S02]  /*15500*/  @!P0 IMAD.MOV.U32 R5, RZ, RZ, 0x4552d000 ;  /* 0x4552d000ff058424 */ /* 0x000fe400078e00ff */
[----:B0-----:R-:W-:-:S05]  /*15510*/  @!P0 IMAD.WIDE R2, R0, 0x4, R2 ;  /* 0x0000000400028825 */ /* 0x001fca00078e0202 */
[----:B------:R0:W-:Y:S01]  /*15520*/  @!P0 STG.E desc[UR4][R2.64], R5 ;  /* 0x0000000502008986 */ /* 0x0001e2000c101904 */
[----:B------:R-:W-:Y:S05]  /*15530*/  @!P0 EXIT ;  /* 0x000000000000894d */ /* 0x000fea0003800000 */
[----:B0-----:R-:W0:Y:S01]  /*15540*/  LDC.64 R2, c[0x0][0x390] ;  /* 0x0000e400ff027b82 */ /* 0x001e220000000a00 */
[----:B------:R-:W-:Y:S02]  /*15550*/  HFMA2 R5, -RZ, RZ, 5.3203125, -2 ;  /* 0x4552c000ff057431 */ /* 0x000fe400000001ff */
[----:B0-----:R-:W-:-:S05]  /*15560*/  IMAD.WIDE R2, R0, 0x4, R2 ;  /* 0x0000000400027825 */ /* 0x001fca00078e0202 */
[----:B------:R-:W-:Y:S01]  /*15570*/  STG.E desc[UR4][R2.64], R5 ;  /* 0x0000000502007986 */ /* 0x000fe2000c101904 */
[----:B------:R-:W-:Y:S05]  /*15580*/  EXIT ;  /* 0x000000000000794d */ /* 0x000fea0003800000 */
.L_x_365:
        /* <DEDUP_REMOVED lines=15> */
.L_x_367:
        /* <DEDUP_REMOVED lines=11> */
.L_x_364:
        /* <DEDUP_REMOVED lines=19> */
.L_x_369:
[----:B------:R-:W-:-:S13]  /*15860*/  FSETP.NEU.AND P0, PT, R2, R5, PT ;  /* 0x000000050200720b */ /* 0x000fda0003f0d000 */
[----:B------:R-:W0:Y:S01]  /*15870*/  @!P0 LDC.64 R2, c[0x0][0x390] ;  /* 0x0000e400ff028b82 */ /* 0x000e220000000a00 */
[----:B------:R-:W-:Y:S02]  /*15880*/  @!P0 IMAD.MOV.U32 R5, RZ, RZ, 0x45525000 ;  /* 0x45525000ff058424 */ /* 0x000fe400078e00ff */
[----:B0-----:R-:W-:-:S05]  /*15890*/  @!P0 IMAD.WIDE R2, R0, 0x4, R2 ;  /* 0x0000000400028825 */ /* 0x001fca00078e0202 */
[----:B------:R0:W-:Y:S01]  /*158a0*/  @!P0 STG.E desc[UR4][R2.64], R5 ;  /* 0x0000000502008986 */ /* 0x0001e2000c101904 */
[----:B------:R-:W-:Y:S05]  /*158b0*/  @!P0 EXIT ;  /* 0x000000000000894d */ /* 0x000fea0003800000 */
[----:B0-----:R-:W0:Y:S01]  /*158c0*/  LDC.64 R2, c[0x0][0x390] ;  /* 0x0000e400ff027b82 */ /* 0x001e220000000a00 */
[----:B------:R-:W-:Y:S02]  /*158d0*/  HFMA2 R5, -RZ, RZ, 5.3203125, 2 ;  /* 0x45524000ff057431 */ /* 0x000fe400000001ff */
[----:B0-----:R-:W-:-:S05]  /*158e0*/  IMAD.WIDE R2, R0, 0x4, R2 ;  /* 0x0000000400027825 */ /* 0x001fca00078e0202 */
[----:B------:R-:W-:Y:S01]  /*158f0*/  STG.E desc[UR4][R2.64], R5 ;  /* 0x0000000502007986 */ /* 0x000fe2000c101904 */
[----:B------:R-:W-:Y:S05]  /*15900*/  EXIT ;  /* 0x000000000000794d */ /* 0x000fea0003800000 */
.L_x_368:
        /* <DEDUP_REMOVED lines=15> */
.L_x_370:
        /* <DEDUP_REMOVED lines=11> */
.L_x_355:
        /* <DEDUP_REMOVED lines=27> */
.L_x_374:
[----:B------:R-:W-:-:S13]  /*15c60*/  FSETP.NEU.AND P0, PT, R2, R3, PT ;  /* 0x000000030200720b */ /* 0x000fda0003f0d000 */
[----:B------:R-:W0:Y:S01]  /*15c70*/  @!P0 LDC.64 R2, c[0x0][0x390] ;  /* 0x0000e400ff028b82 */ /* 0x000e220000000a00 */
[----:B------:R-:W-:Y:S02]  /*15c80*/  @!P0 IMAD.MOV.U32 R5, RZ, RZ, 0x4551d000 ;  /* 0x4551d000ff058424 */ /* 0x000fe400078e00ff */
[----:B0-----:R-:W-:-:S05]  /*15c90*/  @!P0 IMAD.WIDE R2, R0, 0x4, R2 ;  /* 0x0000000400028825 */ /* 0x001fca00078e0202 */
[----:B------:R0:W-:Y:S01]  /*15ca0*/  @!P0 STG.E desc[UR4][R2.64], R5 ;  /* 0x0000000502008986 */ /* 0x0001e2000c101904 */
[----:B------:R-:W-:Y:S05]  /*15cb0*/  @!P0 EXIT ;  /* 0x000000000000894d */ /* 0x000fea0003800000 */
[----:B0-----:R-:W0:Y:S01]  /*15cc0*/  LDC.64 R2, c[0x0][0x390] ;  /* 0x0000e400ff027b82 */ /* 0x001e220000000a00 */
[----:B------:R-:W-:Y:S02]  /*15cd0*/  HFMA2 R5, -RZ, RZ, 5.31640625, -2 ;  /* 0x4551c000ff057431 */ /* 0x000fe400000001ff */
[----:B0-----:R-:W-:-:S05]  /*15ce0*/  IMAD.WIDE R2, R0, 0x4, R2 ;  /* 0x0000000400027825 */ /* 0x001fca00078e0202 */
[----:B------:R-:W-:Y:S01]  /*15cf0*/  STG.E desc[UR4][R2.64], R5 ;  /* 0x0000000502007986 */ /* 0x000fe2000c101904 */
[----:B------:R-:W-:Y:S05]  /*15d00*/  EXIT ;  /* 0x000000000000794d */ /* 0x000fea0003800000 */
.L_x_373:
        /* <DEDUP_REMOVED lines=15> */
.L_x_375:
        /* <DEDUP_REMOVED lines=11> */
.L_x_372:
        /* <DEDUP_REMOVED lines=19> */
.L_x_377:
[----:B------:R-:W-:-:S13]  /*15fe0*/  FSETP.NEU.AND P0, PT, R2, R5, PT ;  /* 0x000000050200720b */ /* 0x000fda0003f0d000 */
[----:B------:R-:W0:Y:S01]  /*15ff0*/  @!P0 LDC.64 R2, c[0x0][0x390] ;  /* 0x0000e400ff028b82 */ /* 0x000e220000000a00 */
[----:B------:R-:W-:Y:S02]  /*16000*/  @!P0 IMAD.MOV.U32 R5, RZ, RZ, 0x45515000 ;  /* 0x45515000ff058424 */ /* 0x000fe400078e00ff */
[----:B0-----:R-:W-:-:S05]  /*16010*/  @!P0 IMAD.WIDE R2, R0, 0x4, R2 ;  /* 0x0000000400028825 */ /* 0x001fca00078e0202 */
[----:B------:R0:W-:Y:S01]  /*16020*/  @!P0 STG.E desc[UR4][R2.64], R5 ;  /* 0x0000000502008986 */ /* 0x0001e2000c101904 */
[----:B------:R-:W-:Y:S05]  /*16030*/  @!P0 EXIT ;  /* 0x000000000000894d */ /* 0x000fea0003800000 */
[----:B0-----:R-:W0:Y:S01]  /*16040*/  LDC.64 R2, c[0x0][0x390] ;  /* 0x0000e400ff027b82 */ /* 0x001e220000000a00 */
[----:B------:R-:W-:Y:S02]  /*16050*/  HFMA2 R5, -RZ, RZ, 5.31640625, 2 ;  /* 0x45514000ff057431 */ /* 0x000fe400000001ff */
[----:B0-----:R-:W-:-:S05]  /*16060*/  IMAD.WIDE R2, R0, 0x4, R2 ;  /* 0x0000000400027825 */ /* 0x001fca00078e0202 */
[----:B------:R-:W-:Y:S01]  /*16070*/  STG.E desc[UR4][R2.64], R5 ;  /* 0x0000000502007986 */ /* 0x000fe2000c101904 */
[----:B------:R-:W-:Y:S05]  /*16080*/  EXIT ;  /* 0x000000000000794d */ /* 0x000fea0003800000 */
.L_x_376:
        /* <DEDUP_REMOVED lines=15> */
.L_x_378:
        /* <DEDUP_REMOVED lines=11> */
.L_x_371:
        /* <DEDUP_REMOVED lines=23> */
.L_x_381:
[----:B------:R-:W-:-:S13]  /*163a0*/  FSETP.NEU.AND P0, PT, R2, R5, PT ;  /* 0x000000050200720b */ /* 0x000fda0003f0d000 */
[----:B------:R-:W0:Y:S01]  /*163b0*/  @!P0 LDC.64 R2, c[0x0][0x390] ;  /* 0x0000e400ff028b82 */ /* 0x000e220000000a00 */
[----:B------:R-:W-:Y:S02]  /*163c0*/  @!P0 IMAD.MOV.U32 R5, RZ, RZ, 0x4550d000 ;  /* 0x4550d000ff058424 */ /* 0x000fe400078e00ff */
[----:B0-----:R-:W-:-:S05]  /*163d0*/  @!P0 IMAD.WIDE R2, R0, 0x4, R2 ;  /* 0x0000000400028825 */ /* 0x001fca00078e0202 */
[----:B------:R0:W-:Y:S01]  /*163e0*/  @!P0 STG.E desc[UR4][R2.64], R5 ;  /* 0x0000000502008986 */ /* 0x0001e2000c101904 */
[----:B------:R-:W-:Y:S05]  /*163f0*/  @!P0 EXIT ;  /* 0x000000000000894d */ /* 0x000fea0003800000 */
[----:B0-----:R-:W0:Y:S01]  /*16400*/  LDC.64 R2, c[0x0][0x390] ;  /* 0x0000e400ff027b82 */ /* 0x001e220000000a00 */
[----:B------:R-:W-:Y:S02]  /*16410*/  HFMA2 R5, -RZ, RZ, 5.3125, -2 ;  /* 0x4550c000ff057431 */ /* 0x000fe400000001ff */
[----:B0-----:R-:W-:-:S05]  /*16420*/  IMAD.WIDE R2, R0, 0x4, R2 ;  /* 0x0000000400027825 */ /* 0x001fca00078e0202 */
[----:B------:R-:W-:Y:S01]  /*16430*/  STG.E desc[UR4][R2.64], R5 ;  /* 0x0000000502007986 */ /* 0x000fe2000c101904 */
[----:B------:R-:W-:Y:S05]  /*16440*/  EXIT ;  /* 0x000000000000794d */ /* 0x000fea0003800000 */
.L_x_380:
        /* <DEDUP_REMOVED lines=15> */
.L_x_382:
        /* <DEDUP_REMOVED lines=11> */
.L_x_379:
        /* <DEDUP_REMOVED lines=19> */
.L_x_384:
[----:B------:R-:W-:-:S13]  /*16720*/  FSETP.NEU.AND P0, PT, R2, R3, PT ;  /* 0x000000030200720b */ /* 0x000fda0003f0d000 */
[----:B------:R-:W0:Y:S01]  /*16730*/  @!P0 LDC.64 R2, c[0x0][0x390] ;  /* 0x0000e400ff028b82 */ /* 0x000e220000000a00 */
[----:B------:R-:W-:Y:S02]  /*16740*/  @!P0 IMAD.MOV.U32 R5, RZ, RZ, 0x45505000 ;  /* 0x45505000ff058424 */ /* 0x000fe400078e00ff */
[----:B0-----:R-:W-:-:S05]  /*16750*/  @!P0 IMAD.WIDE R2, R0, 0x4, R2 ;  /* 0x0000000400028825 */ /* 0x001fca00078e0202 */
[----:B------:R0:W-:Y:S01]  /*16760*/  @!P0 STG.E desc[UR4][R2.64], R5 ;  /* 0x0000000502008986 */ /* 0x0001e2000c101904 */
[----:B------:R-:W-:Y:S05]  /*16770*/  @!P0 EXIT ;  /* 0x000000000000894d */ /* 0x000fea0003800000 */
[----:B0-----:R-:W0:Y:S01]  /*16780*/  LDC.64 R2, c[0x0][0x390] ;  /* 0x0000e400ff027b82 */ /* 0x001e220000000a00 */
[----:B------:R-:W-:Y:S02]  /*16790*/  HFMA2 R5, -RZ, RZ, 5.3125, 2 ;  /* 0x45504000ff057431 */ /* 0x000fe400000001ff */
[----:B0-----:R-:W-:-:S05]  /*167a0*/  IMAD.WIDE R2, R0, 0x4, R2 ;  /* 0x0000000400027825 */ /* 0x001fca00078e0202 */
[----:B------:R-:W-:Y:S01]  /*167b0*/  STG.E desc[UR4][R2.64], R5 ;  /* 0x0000000502007986 */ /* 0x000fe2000c101904 */
[----:B------:R-:W-:Y:S05]  /*167c0*/  EXIT ;  /* 0x000000000000794d */ /* 0x000fea0003800000 */
.L_x_383:
        /* <DEDUP_REMOVED lines=15> */
.L_x_385:
        /* <DEDUP_REMOVED lines=11> */
.L_x_258:
        /* <DEDUP_REMOVED lines=39> */
.L_x_392:
[----:B------:R-:W-:-:S13]  /*16be0*/  FSETP.NEU.AND P0, PT, R2, R3, PT ;  /* 0x000000030200720b */ /* 0x000fda0003f0d000 */
[----:B------:R-:W0:Y:S01]  /*16bf0*/  @!P0 LDC.64 R2, c[0x0][0x390] ;  /* 0x0000e400ff028b82 */ /* 0x000e220000000a00 */
[----:B------:R-:W-:Y:S02]  /*16c00*/  @!P0 IMAD.MOV.U32 R5, RZ, RZ, 0x454fd000 ;  /* 0x454fd000ff058424 */ /* 0x000fe400078e00ff */
[----:B0-----:R-:W-:-:S05]  /*16c10*/  @!P0 IMAD.WIDE R2, R0, 0x4, R2 ;  /* 0x0000000400028825 */ /* 0x001fca00078e0202 */
[----:B------:R0:W-:Y:S01]  /*16c20*/  @!P0 STG.E desc[UR4][R2.64], R5 ;  /* 0x0000000502008986 */ /* 0x0001e2000c101904 */
[----:B------:R-:W-:Y:S05]  /*16c30*/  @!P0 EXIT ;  /* 0x000000000000894d */ /* 0x000fea0003800000 */
[----:B0-----:R-:W0:Y:S01]  /*16c40*/  LDC.64 R2, c[0x0][0x390] ;  /* 0x0000e400ff027b82 */ /* 0x001e220000000a00 */
[----:B------:R-:W-:Y:S02]  /*16c50*/  HFMA2 R5, -RZ, RZ, 5.30859375, -2 ;  /* 0x454fc000ff057431 */ /* 0x000fe400000001ff */
[----:B0-----:R-:W-:-:S05]  /*16c60*/  IMAD.WIDE R2, R0, 0x4, R2 ;  /* 0x0000000400027825 */ /* 0x001fca00078e0202 */
[----:B------:R-:W-:Y:S01]  /*16c70*/  STG.E desc[UR4][R2.64], R5 ;  /* 0x0000000502007986 */ /* 0x000fe2000c101904 */
[----:B------:R-:W-:Y:S05]  /*16c80*/  EXIT ;  /* 0x000000000000794d */ /* 0x000fea0003800000 */
.L_x_391:
        /* <DEDUP_REMOVED lines=15> */
.L_x_393:
        /* <DEDUP_REMOVED lines=11> */
.L_x_390:
        /* <DEDUP_REMOVED lines=19> */
.L_x_395:
[----:B------:R-:W-:-:S13]  /*16f60*/  FSETP.NEU.AND P0, PT, R2, R5, PT ;  /* 0x000000050200720b */ /* 0x000fda0003f0d000 */
[----:B------:R-:W0:Y:S01]  /*16f70*/  @!P0 LDC.64 R2, c[0x0][0x390] ;  /* 0x0000e400ff028b82 */ /* 0x000e220000000a00 */
[----:B------:R-:W-:Y:S02]  /*16f80*/  @!P0 IMAD.MOV.U32 R5, RZ, RZ, 0x454f5000 ;  /* 0x454f5000ff058424 */ /* 0x000fe400078e00ff */
[----:B0-----:R-:W-:-:S05]  /*16f90*/  @!P0 IMAD.WIDE R2, R0, 0x4, R2 ;  /* 0x0000000400028825 */ /* 0x001fca00078e0202 */
[----:B------:R0:W-:Y:S01]  /*16fa0*/  @!P0 STG.E desc[UR4][R2.64], R5 ;  /* 0x0000000502008986 */ /* 0x0001e2000c101904 */
[----:B------:R-:W-:Y:S05]  /*16fb0*/  @!P0 EXIT ;  /* 0x000000000000894d */ /* 0x000fea0003800000 */
[----:B0-----:R-:W0:Y:S01]  /*16fc0*/  LDC.64 R2, c[0x0][0x390] ;  /* 0x0000e400ff027b82 */ /* 0x001e220000000a00 */
[----:B------:R-:W-:Y:S02]  /*16fd0*/  HFMA2 R5, -RZ, RZ, 5.30859375, 2 ;  /* 0x454f4000ff057431 */ /* 0x000fe400000001ff */
[----:B0-----:R-:W-:-:S05]  /*16fe0*/  IMAD.WIDE R2, R0, 0x4, R2 ;  /* 0x0000000400027825 */ /* 0x001fca00078e0202 */
[----:B------:R-:W-:Y:S01]  /*16ff0*/  STG.E desc[UR4][R2.64], R5 ;  /* 0x0000000502007986 */ /* 0x000fe2000c101904 */
[----:B------:R-:W-:Y:S05]  /*17000*/  EXIT ;  /* 0x000000000000794d */ /* 0x000fea0003800000 */
.L_x_394:
        /* <DEDUP_REMOVED lines=15> */
.L_x_396:
        /* <DEDUP_REMOVED lines=11> */
.L_x_389:
        /* <DEDUP_REMOVED lines=23> */
.L_x_399:
[----:B------:R-:W-:-:S13]  /*17320*/  FSETP.NEU.AND P0, PT, R2, R5, PT ;  /* 0x000000050200720b */ /* 0x000fda0003f0d000 */
[----:B------:R-:W0:Y:S01]  /*17330*/  @!P0 LDC.64 R2, c[0x0][0x390] ;  /* 0x0000e400ff028b82 */ /* 0x000e220000000a00 */
[----:B------:R-:W-:Y:S02]  /*17340*/  @!P0 IMAD.MOV.U32 R5, RZ, RZ, 0x454ed000 ;  /* 0x454ed000ff058424 */ /* 0x000fe400078e00ff */
[----:B0-----:R-:W-:-:S05]  /*17350*/  @!P0 IMAD.WIDE R2, R0, 0x4, R2 ;  /* 0x0000000400028825 */ /* 0x001fca00078e0202 */
[----:B------:R0:W-:Y:S01]  /*17360*/  @!P0 STG.E desc[UR4][R2.64], R5 ;  /* 0x0000000502008986 */ /* 0x0001e2000c101904 */
[----:B------:R-:W-:Y:S05]  /*17370*/  @!P0 EXIT ;  /* 0x000000000000894d */ /* 0x000fea0003800000 */
[----:B0-----:R-:W0:Y:S01]  /*17380*/  LDC.64 R2, c[0x0][0x390] ;  /* 0x0000e400ff027b82 */ /* 0x001e220000000a00 */
[----:B------:R-:W-:Y:S02]  /*17390*/  HFMA2 R5, -RZ, RZ, 5.3046875, -2 ;  /* 0x454ec000ff057431 */ /* 0x000fe400000001ff */
[----:B0-----:R-:W-:-:S05]  /*173a0*/  IMAD.WIDE R2, R0, 0x4, R2 ;  /* 0x0000000400027825 */ /* 0x001fca00078e0202 */
[----:B------:R-:W-:Y:S01]  /*173b0*/  STG.E desc[UR4][R2.64], R5 ;  /* 0x0000000502007986 */ /* 0x000fe2000c101904 */
[----:B------:R-:W-:Y:S05]  /*173c0*/  EXIT ;  /* 0x000000000000794d */ /* 0x000fea0003800000 */
.L_x_398:
        /* <DEDUP_REMOVED lines=15> */
.L_x_400:
        /* <DEDUP_REMOVED lines=11> */
.L_x_397:
        /* <DEDUP_REMOVED lines=19> */
.L_x_402:
[----:B------:R-:W-:-:S13]  /*176a0*/  FSETP.NEU.AND P0, PT, R2, R3, PT ;  /* 0x000000030200720b */ /* 0x000fda0003f0d000 */
[----:B------:R-:W0:Y:S01]  /*176b0*/  @!P0 LDC.64 R2, c[0x0][0x390] ;  /* 0x0000e400ff028b82 */ /* 0x000e220000000a00 */
[----:B------:R-:W-:Y:S02]  /*176c0*/  @!P0 IMAD.MOV.U32 R5, RZ, RZ, 0x454e5000 ;  /* 0x454e5000ff058424 */ /* 0x000fe400078e00ff */
[----:B0-----:R-:W-:-:S05]  /*176d0*/  @!P0 IMAD.WIDE R2, R0, 0x4, R2 ;  /* 0x0000000400028825 */ /* 0x001fca00078e0202 */
[----:B------:R0:W-:Y:S01]  /*176e0*/  @!P0 STG.E desc[UR4][R2.64], R5 ;  /* 0x0000000502008986 */ /* 0x0001e2000c101904 */
[----:B------:R-:W-:Y:S05]  /*176f0*/  @!P0 EXIT ;  /* 0x000000000000894d */ /* 0x000fea0003800000 */
[----:B0-----:R-:W0:Y:S01]  /*17700*/  LDC.64 R2, c[0x0][0x390] ;  /* 0x0000e400ff027b82 */ /* 0x001e220000000a00 */
[----:B------:R-:W-:Y:S02]  /*17710*/  HFMA2 R5, -RZ, RZ, 5.3046875, 2 ;  /* 0x454e4000ff057431 */ /* 0x000fe400000001ff */
[----:B0-----:R-:W-:-:S05]  /*17720*/  IMAD.WIDE R2, R0, 0x4, R2 ;  /* 0x0000000400027825 */ /* 0x001fca00078e0202 */
[----:B------:R-:W-:Y:S01]  /*17730*/  STG.E desc[UR4][R2.64], R5 ;  /* 0x0000000502007986 */ /* 0x000fe2000c101904 */
[----:B------:R-:W-:Y:S05]  /*17740*/  EXIT ;  /* 0x000000000000794d */ /* 0x000fea0003800000 */
.L_x_401:
        /* <DEDUP_REMOVED lines=15> */
.L_x_403:
        /* <DEDUP_REMOVED lines=11> */
.L_x_388:
        /* <DEDUP_REMOVED lines=27> */
.L_x_407:
[----:B------:R-:W-:-:S13]  /*17aa0*/  FSETP.NEU.AND P0, PT, R2, R5, PT ;  /* 0x000000050200720b */ /* 0x000fda0003f0d000 */
[----:B------:R-:W0:Y:S01]  /*17ab0*/  @!P0 LDC.64 R2, c[0x0][0x390] ;  /* 0x0000e400ff028b82 */ /* 0x000e220000000a00 */
[----:B------:R-:W-:Y:S02]  /*17ac0*/  @!P0 IMAD.MOV.U32 R5, RZ, RZ, 0x454dd000 ;  /* 0x454dd000ff058424 */ /* 0x000fe400078e00ff */
[----:B0-----:R-:W-:-:S05]  /*17ad0*/  @!P0 IMAD.WIDE R2, R0, 0x4, R2 ;  /* 0x0000000400028825 */ /* 0x001fca00078e0202 */
[----:B------:R0:W-:Y:S01]  /*17ae0*/  @!P0 STG.E desc[UR4][R2.64], R5 ;  /* 0x0000000502008986 */ /* 0x0001e2000c101904 */
[----:B------:R-:W-:Y:S05]  /*17af0*/  @!P0 EXIT ;  /* 0x000000000000894d */ /* 0x000fea0003800000 */
[----:B0-----:R-:W0:Y:S01]  /*17b00*/  LDC.64 R2, c[0x0][0x390] ;  /* 0x0000e400ff027b82 */ /* 0x001e220000000a00 */
[----:B------:R-:W-:Y:S02]  /*17b10*/  HFMA2 R5, -RZ, RZ, 5.30078125, -2 ;  /* 0x454dc000ff057431 */ /* 0x000fe400000001ff */
[----:B0-----:R-:W-:-:S05]  /*17b20*/  IMAD.WIDE R2, R0, 0x4, R2 ;  /* 0x0000000400027825 */ /* 0x001fca00078e0202 */
[----:B------:R-:W-:Y:S01]  /*17b30*/  STG.E desc[UR4][R2.64], R5 ;  /* 0x0000000502007986 */ /* 0x000fe2000c101904 */
[----:B------:R-:W-:Y:S05]  /*17b40*/  EXIT ;  /* 0x000000000000794d */ /* 0x000fea0003800000 */
.L_x_406:
        /* <DEDUP_REMOVED lines=15> */
.L_x_408:
        /* <DEDUP_REMOVED lines=11> */
.L_x_405:
        /* <DEDUP_REMOVED lines=19> */
.L_x_410:
[----:B------:R-:W-:-:S13]  /*17e20*/  FSETP.NEU.AND P0, PT, R2, R3, PT ;  /* 0x000000030200720b */ /* 0x000fda0003f0d000 */
[----:B------:R-:W0:Y:S01]  /*17e30*/  @!P0 LDC.64 R2, c[0x0][0x390] ;  /* 0x0000e400ff028b82 */ /* 0x000e220000000a00 */
[----:B------:R-:W-:Y:S02]  /*17e40*/  @!P0 IMAD.MOV.U32 R5, RZ, RZ, 0x454d5000 ;  /* 0x454d5000ff058424 */ /* 0x000fe400078e00ff */
[----:B0-----:R-:W-:-:S05]  /*17e50*/  @!P0 IMAD.WIDE R2, R0, 0x4, R2 ;  /* 0x0000000400028825 */ /* 0x001fca00078e0202 */
[----:B------:R0:W-:Y:S01]  /*17e60*/  @!P0 STG.E desc[UR4][R2.64], R5 ;  /* 0x0000000502008986 */ /* 0x0001e2000c101904 */
[----:B------:R-:W-:Y:S05]  /*17e70*/  @!P0 EXIT ;  /* 0x000000000000894d */ /* 0x000fea0003800000 */
[----:B0-----:R-:W0:Y:S01]  /*17e80*/  LDC.64 R2, c[0x0][0x390] ;  /* 0x0000e400ff027b82 */ /* 0x001e220000000a00 */
[----:B------:R-:W-:Y:S02]  /*17e90*/  HFMA2 R5, -RZ, RZ, 5.30078125, 2 ;  /* 0x454d4000ff057431 */ /* 0x000fe400000001ff */
[----:B0-----:R-:W-:-:S05]  /*17ea0*/  IMAD.WIDE R2, R0, 0x4, R2 ;  /* 0x0000000400027825 */ /* 0x001fca00078e0202 */
[----:B------:R-:W-:Y:S01]  /*17eb0*/  STG.E desc[UR4][R2.64], R5 ;  /* 0x0000000502007986 */ /* 0x000fe2000c101904 */
[----:B------:R-:W-:Y:S05]  /*17ec0*/  EXIT ;  /* 0x000000000000794d */ /* 0x000fea0003800000 */
.L_x_409:
        /* <DEDUP_REMOVED lines=15> */
.L_x_411:
        /* <DEDUP_REMOVED lines=11> */
.L_x_404:
        /* <DEDUP_REMOVED lines=23> */
.L_x_414:
[----:B------:R-:W-:-:S13]  /*181e0*/  FSETP.NEU.AND P0, PT, R2, R3, PT ;  /* 0x000000030200720b */ /* 0x000fda0003f0d000 */
[----:B------:R-:W0:Y:S01]  /*181f0*/  @!P0 LDC.64 R2, c[0x0][0x390] ;  /* 0x0000e400ff028b82 */ /* 0x000e220000000a00 */
[----:B------:R-:W-:Y:S02]  /*18200*/  @!P0 IMAD.MOV.U32 R5, RZ, RZ, 0x454cd000 ;  /* 0x454cd000ff058424 */ /* 0x000fe400078e00ff */
[----:B0-----:R-:W-:-:S05]  /*18210*/  @!P0 IMAD.WIDE R2, R0, 0x4, R2 ;  /* 0x0000000400028825 */ /* 0x001fca00078e0202 */
[----:B------:R0:W-:Y:S01]  /*18220*/  @!P0 STG.E desc[UR4][R2.64], R5 ;  /* 0x0000000502008986 */ /* 0x0001e2000c101904 */
[----:B------:R-:W-:Y:S05]  /*18230*/  @!P0 EXIT ;  /* 0x000000000000894d */ /* 0x000fea0003800000 */
[----:B0-----:R-:W0:Y:S01]  /*18240*/  LDC.64 R2, c[0x0][0x390] ;  /* 0x0000e400ff027b82 */ /* 0x001e220000000a00 */
[----:B------:R-:W-:Y:S02]  /*18250*/  HFMA2 R5, -RZ, RZ, 5.296875, -2 ;  /* 0x454cc000ff057431 */ /* 0x000fe400000001ff */
[----:B0-----:R-:W-:-:S05]  /*18260*/  IMAD.WIDE R2, R0, 0x4, R2 ;  /* 0x0000000400027825 */ /* 0x001fca00078e0202 */
[----:B------:R-:W-:Y:S01]  /*18270*/  STG.E desc[UR4][R2.64], R5 ;  /* 0x0000000502007986 */ /* 0x000fe2000c101904 */
[----:B------:R-:W-:Y:S05]  /*18280*/  EXIT ;  /* 0x000000000000794d */ /* 0x000fea0003800000 */
.L_x_413:
        /* <DEDUP_REMOVED lines=15> */
.L_x_415:
        /* <DEDUP_REMOVED lines=11> */
.L_x_412:
        /* <DEDUP_REMOVED lines=19> */
.L_x_417:
[----:B------:R-:W-:-:S13]  /*18560*/  FSETP.NEU.AND P0, PT, R2, R5, PT ;  /* 0x000000050200720b */ /* 0x000fda0003f0d000 */
[----:B------:R-:W0:Y:S01]  /*18570*/  @!P0 LDC.64 R2, c[0x0][0x390] ;  /* 0x0000e400ff028b82 */ /* 0x000e220000000a00 */
[----:B------:R-:W-:Y:S02]  /*18580*/  @!P0 IMAD.MOV.U32 R5, RZ, RZ, 0x454c5000 ;  /* 0x454c5000ff058424 */ /* 0x000fe400078e00ff */
[----:B0-----:R-:W-:-:S05]  /*18590*/  @!P0 IMAD.WIDE R2, R0, 0x4, R2 ;  /* 0x0000000400028825 */ /* 0x001fca00078e0202 */
[----:B------:R0:W-:Y:S01]  /*185a0*/  @!P0 STG.E desc[UR4][R2.64], R5 ;  /* 0x0000000502008986 */ /* 0x0001e2000c101904 */
[----:B------:R-:W-:Y:S05]  /*185b0*/  @!P0 EXIT ;  /* 0x000000000000894d */ /* 0x000fea0003800000 */
[----:B0-----:R-:W0:Y:S01]  /*185c0*/  LDC.64 R2, c[0x0][0x390] ;  /* 0x0000e400ff027b82 */ /* 0x001e220000000a00 */
[----:B------:R-:W-:Y:S02]  /*185d0*/  HFMA2 R5, -RZ, RZ, 5.296875, 2 ;  /* 0x454c4000ff057431 */ /* 0x000fe400000001ff */
[----:B0-----:R-:W-:-:S05]  /*185e0*/  IMAD.WIDE R2, R0, 0x4, R2 ;  /* 0x0000000400027825 */ /* 0x001fca00078e0202 */
[----:B------:R-:W-:Y:S01]  /*185f0*/  STG.E desc[UR4][R2.64], R5 ;  /* 0x0000000502007986 */ /* 0x000fe2000c101904 */
[----:B------:R-:W-:Y:S05]  /*18600*/  EXIT ;  /* 0x000000000000794d */ /* 0x000fea0003800000 */
.L_x_416:
        /* <DEDUP_REMOVED lines=15> */
.L_x_418:
        /* <DEDUP_REMOVED lines=11> */
.L_x_387:
        /* <DEDUP_REMOVED lines=31> */
.L_x_423:
[----:B------:R-:W-:-:S13]  /*189a0*/  FSETP.NEU.AND P0, PT, R2, R5, PT ;  /* 0x000000050200720b */ /* 0x000fda0003f0d000 */
[----:B------:R-:W0:Y:S01]  /*189b0*/  @!P0 LDC.64 R2, c[0x0][0x390] ;  /* 0x0000e400ff028b82 */ /* 0x000e220000000a00 */
[----:B------:R-:W-:Y:S02]  /*189c0*/  @!P0 IMAD.MOV.U32 R5, RZ, RZ, 0x454bd000 ;  /* 0x454bd000ff058424 */ /* 0x000fe400078e00ff */
[----:B0-----:R-:W-:-:S05]  /*189d0*/  @!P0 IMAD.WIDE R2, R0, 0x4, R2 ;  /* 0x0000000400028825 */ /* 0x001fca00078e0202 */
[----:B------:R0:W-:Y:S01]  /*189e0*/  @!P0 STG.E desc[UR4][R2.64], R5 ;  /* 0x0000000502008986 */ /* 0x0001e2000c101904 */
[----:B------:R-:W-:Y:S05]  /*189f0*/  @!P0 EXIT ;  /* 0x000000000000894d */ /* 0x000fea0003800000 */
[----:B0-----:R-:W0:Y:S01]  /*18a00*/  LDC.64 R2, c[0x0][0x390] ;  /* 0x0000e400ff027b82 */ /* 0x001e220000000a00 */
[----:B------:R-:W-:Y:S02]  /*18a10*/  HFMA2 R5, -RZ, RZ, 5.29296875, -2 ;  /* 0x454bc000ff057431 */ /* 0x000fe400000001ff */
[----:B0-----:R-:W-:-:S05]  /*18a20*/  IMAD.WIDE R2, R0, 0x4, R2 ;  /* 0x0000000400027825 */ /* 0x001fca00078e0202 */
[----:B------:R-:W-:Y:S01]  /*18a30*/  STG.E desc[UR4][R2.64], R5 ;  /* 0x0000000502007986 */ /* 0x000fe2000c101904 */
[----:B------:R-:W-:Y:S05]  /*18a40*/  EXIT ;  /* 0x000000000000794d */ /* 0x000fea0003800000 */
.L_x_422:
        /* <DEDUP_REMOVED lines=15> */
.L_x_424:
        /* <DEDUP_REMOVED lines=11> */
.L_x_421:
        /* <DEDUP_REMOVED lines=19> */
.L_x_426:
[----:B------:R-:W-:-:S13]  /*18d20*/  FSETP.NEU.AND P0, PT, R2, R3, PT ;  /* 0x000000030200720b */ /* 0x000fda0003f0d000 */
[----:B------:R-:W0:Y:S01]  /*18d30*/  @!P0 LDC.64 R2, c[0x0][0x390] ;  /* 0x0000e400ff028b82 */ /* 0x000e220000000a00 */
[----:B------:R-:W-:Y:S02]  /*18d40*/  @!P0 IMAD.MOV.U32 R5, RZ, RZ, 0x454b5000 ;  /* 0x454b5000ff058424 */ /* 0x000fe400078e00ff */
[----:B0-----:R-:W-:-:S05]  /*18d50*/  @!P0 IMAD.WIDE R2, R0, 0x4, R2 ;  /* 0x0000000400028825 */ /* 0x001fca00078e0202 */
[----:B------:R0:W-:Y:S01]  /*18d60*/  @!P0 STG.E desc[UR4][R2.64], R5 ;  /* 0x0000000502008986 */ /* 0x0001e2000c101904 */
[----:B------:R-:W-:Y:S05]  /*18d70*/  @!P0 EXIT ;  /* 0x000000000000894d */ /* 0x000fea0003800000 */
[----:B0-----:R-:W0:Y:S01]  /*18d80*/  LDC.64 R2, c[0x0][0x390] ;  /* 0x0000e400ff027b82 */ /* 0x001e220000000a00 */
[----:B------:R-:W-:Y:S02]  /*18d90*/  HFMA2 R5, -RZ, RZ, 5.29296875, 2 ;  /* 0x454b4000ff057431 */ /* 0x000fe400000001ff */
[----:B0-----:R-:W-:-:S05]  /*18da0*/  IMAD.WIDE R2, R0, 0x4, R2 ;  /* 0x0000000400027825 */ /* 0x001fca00078e0202 */
[----:B------:R-:W-:Y:S01]  /*18db0*/  STG.E desc[UR4][R2.64], R5 ;  /* 0x0000000502007986 */ /* 0x000fe2000c101904 */
[----:B------:R-:W-:Y:S05]  /*18dc0*/  EXIT ;  /* 0x000000000000794d */ /* 0x000fea0003800000 */
.L_x_425:
        /* <DEDUP_REMOVED lines=15> */
.L_x_427:
        /* <DEDUP_REMOVED lines=11> */
.L_x_420:
        /* <DEDUP_REMOVED lines=23> */
.L_x_430:
[----:B------:R-:W-:-:S13]  /*190e0*/  FSETP.NEU.AND P0, PT, R2, R3, PT ;  /* 0x000000030200720b */ /* 0x000fda0003f0d000 */
[----:B------:R-:W0:Y:S01]  /*190f0*/  @!P0 LDC.64 R2, c[0x0][0x390] ;  /* 0x0000e400ff028b82 */ /* 0x000e220000000a00 */
[----:B------:R-:W-:Y:S02]  /*19100*/  @!P0 IMAD.MOV.U32 R5, RZ, RZ, 0x454ad000 ;  /* 0x454ad000ff058424 */ /* 0x000fe400078e00ff */
[----:B0-----:R-:W-:-:S05]  /*19110*/  @!P0 IMAD.WIDE R2, R0, 0x4, R2 ;  /* 0x0000000400028825 */ /* 0x001fca00078e0202 */
[----:B------:R0:W-:Y:S01]  /*19120*/  @!P0 STG.E desc[UR4][R2.64], R5 ;  /* 0x0000000502008986 */ /* 0x0001e2000c101904 */
[----:B------:R-:W-:Y:S05]  /*19130*/  @!P0 EXIT ;  /* 0x000000000000894d */ /* 0x000fea0003800000 */
[----:B0-----:R-:W0:Y:S01]  /*19140*/  LDC.64 R2, c[0x0][0x390] ;  /* 0x0000e400ff027b82 */ /* 0x001e220000000a00 */
[----:B------:R-:W-:Y:S02]  /*19150*/  HFMA2 R5, -RZ, RZ, 5.2890625, -2 ;  /* 0x454ac000ff057431 */ /* 0x000fe400000001ff */
[----:B0-----:R-:W-:-:S05]  /*19160*/  IMAD.WIDE R2, R0, 0x4, R2 ;  /* 0x0000000400027825 */ /* 0x001fca00078e0202 */
[----:B------:R-:W-:Y:S01]  /*19170*/  STG.E desc[UR4][R2.64], R5 ;  /* 0x0000000502007986 */ /* 0x000fe2000c101904 */
[----:B------:R-:W-:Y:S05]  /*19180*/  EXIT ;  /* 0x000000000000794d */ /* 0x000fea0003800000 */
.L_x_429:
        /* <DEDUP_REMOVED lines=15> */
.L_x_431:
        /* <DEDUP_REMOVED lines=11> */
.L_x_428:
        /* <DEDUP_REMOVED lines=19> */
.L_x_433:
[----:B------:R-:W-:-:S13]  /*19460*/  FSETP.NEU.AND P0, PT, R2, R5, PT ;  /* 0x000000050200720b */ /* 0x000fda0003f0d000 */
[----:B------:R-:W0:Y:S01]  /*19470*/  @!P0 LDC.64 R2, c[0x0][0x390] ;  /* 0x0000e400ff028b82 */ /* 0x000e220000000a00 */
[----:B------:R-:W-:Y:S02]  /*19480*/  @!P0 IMAD.MOV.U32 R5, RZ, RZ, 0x454a5000 ;  /* 0x454a5000ff058424 */ /* 0x000fe400078e00ff */
[----:B0-----:R-:W-:-:S05]  /*19490*/  @!P0 IMAD.WIDE R2, R0, 0x4, R2 ;  /* 0x0000000400028825 */ /* 0x001fca00078e0202 */
[----:B------:R0:W-:Y:S01]  /*194a0*/  @!P0 STG.E desc[UR4][R2.64], R5 ;  /* 0x0000000502008986 */ /* 0x0001e2000c101904 */
[----:B------:R-:W-:Y:S05]  /*194b0*/  @!P0 EXIT ;  /* 0x000000000000894d */ /* 0x000fea0003800000 */
[----:B0-----:R-:W0:Y:S01]  /*194c0*/  LDC.64 R2, c[0x0][0x390] ;  /* 0x0000e400ff027b82 */ /* 0x001e220000000a00 */
[----:B------:R-:W-:Y:S02]  /*194d0*/  HFMA2 R5, -RZ, RZ, 5.2890625, 2 ;  /* 0x454a4000ff057431 */ /* 0x000fe400000001ff */
[----:B0-----:R-:W-:-:S05]  /*194e0*/  IMAD.WIDE R2, R0, 0x4, R2 ;  /* 0x0000000400027825 */ /* 0x001fca00078e0202 */
[----:B------:R-:W-:Y:S01]  /*194f0*/  STG.E desc[UR4][R2.64], R5 ;  /* 0x0000000502007986 */ /* 0x000fe2000c101904 */
[----:B------:R-:W-:Y:S05]  /*19500*/  EXIT ;  /* 0x000000000000794d */ /* 0x000fea0003800000 */
.L_x_432:
        /* <DEDUP_REMOVED lines=15> */
.L_x_434:
        /* <DEDUP_REMOVED lines=11> */
.L_x_419:
        /* <DEDUP_REMOVED lines=27> */
.L_x_438:
[----:B------:R-:W-:-:S13]  /*19860*/  FSETP.NEU.AND P0, PT, R2, R3, PT ;  /* 0x000000030200720b */ /* 0x000fda0003f0d000 */
[----:B------:R-:W0:Y:S01]  /*19870*/  @!P0 LDC.64 R2, c[0x0][0x390] ;  /* 0x0000e400ff028b82 */ /* 0x000e220000000a00 */
[----:B------:R-:W-:Y:S02]  /*19880*/  @!P0 IMAD.MOV.U32 R5, RZ, RZ, 0x4549d000 ;  /* 0x4549d000ff058424 */ /* 0x000fe400078e00ff */
[----:B0-----:R-:W-:-:S05]  /*19890*/  @!P0 IMAD.WIDE R2, R0, 0x4, R2 ;  /* 0x0000000400028825 */ /* 0x001fca00078e0202 */
[----:B------:R0:W-:Y:S01]  /*198a0*/  @!P0 STG.E desc[UR4][R2.64], R5 ;  /* 0x0000000502008986 */ /* 0x0001e2000c101904 */
[----:B------:R-:W-:Y:S05]  /*198b0*/  @!P0 EXIT ;  /* 0x000000000000894d */ /* 0x000fea0003800000 */
[----:B0-----:R-:W0:Y:S01]  /*198c0*/  LDC.64 R2, c[0x0][0x390] ;  /* 0x0000e400ff027b82 */ /* 0x001e220000000a00 */
[----:B------:R-:W-:Y:S02]  /*198d0*/  HFMA2 R5, -RZ, RZ, 5.28515625, -2 ;  /* 0x4549c000ff057431 */ /* 0x000fe400000001ff */
[----:B0-----:R-:W-:-:S05]  /*198e0*/  IMAD.WIDE R2, R0, 0x4, R2 ;  /* 0x0000000400027825 */ /* 0x001fca00078e0202 */
[----:B------:R-:W-:Y:S01]  /*198f0*/  STG.E desc[UR4][R2.64], R5 ;  /* 0x0000000502007986 */ /* 0x000fe2000c101904 */
[----:B------:R-:W-:Y:S05]  /*19900*/  EXIT ;  /* 0x000000000000794d */ /* 0x000fea0003800000 */
.L_x_437:
        /* <DEDUP_REMOVED lines=15> */
.L_x_439:
        /* <DEDUP_REMOVED lines=11> */
.L_x_436:
        /* <DEDUP_REMOVED lines=19> */
.L_x_441:
[----:B------:R-:W-:-:S13]  /*19be0*/  FSETP.NEU.AND P0, PT, R2, R5, PT ;  /* 0x000000050200720b */ /* 0x000fda0003f0d000 */
[----:B------:R-:W0:Y:S01]  /*19bf0*/  @!P0 LDC.64 R2, c[0x0][0x390] ;  /* 0x0000e400ff028b82 */ /* 0x000e220000000a00 */
[----:B------:R-:W-:Y:S02]  /*19c00*/  @!P0 IMAD.MOV.U32 R5, RZ, RZ, 0x45495000 ;  /* 0x45495000ff058424 */ /* 0x000fe400078e00ff */
[----:B0-----:R-:W-:-:S05]  /*19c10*/  @!P0 IMAD.WIDE R2, R0, 0x4, R2 ;  /* 0x0000000400028825 */ /* 0x001fca00078e0202 */
[----:B------:R0:W-:Y:S01]  /*19c20*/  @!P0 STG.E desc[UR4][R2.64], R5 ;  /* 0x0000000502008986 */ /* 0x0001e2000c101904 */
[----:B------:R-:W-:Y:S05]  /*19c30*/  @!P0 EXIT ;  /* 0x000000000000894d */ /* 0x000fea0003800000 */
[----:B0-----:R-:W0:Y:S01]  /*19c40*/  LDC.64 R2, c[0x0][0x390] ;  /* 0x0000e400ff027b82 */ /* 0x001e220000000a00 */
[----:B------:R-:W-:Y:S02]  /*19c50*/  HFMA2 R5, -RZ, RZ, 5.28515625, 2 ;  /* 0x45494000ff057431 */ /* 0x000fe400000001ff */
[----:B0-----:R-:W-:-:S05]  /*19c60*/  IMAD.WIDE R2, R0, 0x4, R2 ;  /* 0x0000000400027825 */ /* 0x001fca00078e0202 */
[----:B------:R-:W-:Y:S01]  /*19c70*/  STG.E desc[UR4][R2.64], R5 ;  /* 0x0000000502007986 */ /* 0x000fe2000c101904 */
[----:B------:R-:W-:Y:S05]  /*19c80*/  EXIT ;  /* 0x000000000000794d */ /* 0x000fea0003800000 */
.L_x_440:
        /* <DEDUP_REMOVED lines=15> */
.L_x_442:
        /* <DEDUP_REMOVED lines=11> */
.L_x_435:
        /* <DEDUP_REMOVED lines=23> */
.L_x_445:
[----:B------:R-:W-:-:S13]  /*19fa0*/  FSETP.NEU.AND P0, PT, R2, R5, PT ;  /* 0x000000050200720b */ /* 0x000fda0003f0d000 */
[----:B------:R-:W0:Y:S01]  /*19fb0*/  @!P0 LDC.64 R2, c[0x0][0x390] ;  /* 0x0000e400ff028b82 */ /* 0x000e220000000a00 */
[----:B------:R-:W-:Y:S02]  /*19fc0*/  @!P0 IMAD.MOV.U32 R5, RZ, RZ, 0x4548d000 ;  /* 0x4548d000ff058424 */ /* 0x000fe400078e00ff */
[----:B0-----:R-:W-:-:S05]  /*19fd0*/  @!P0 IMAD.WIDE R2, R0, 0x4, R2 ;  /* 0x0000000400028825 */ /* 0x001fca00078e0202 */
[----:B------:R0:W-:Y:S01]  /*19fe0*/  @!P0 STG.E desc[UR4][R2.64], R5 ;  /* 0x0000000502008986 */ /* 0x0001e2000c101904 */
[----:B------:R-:W-:Y:S05]  /*19ff0*/  @!P0 EXIT ;  /* 0x000000000000894d */ /* 0x000fea0003800000 */
[----:B0-----:R-:W0:Y:S01]  /*1a000*/  LDC.64 R2, c[0x0][0x390] ;  /* 0x0000e400ff027b82 */ /* 0x001e220000000a00 */
[----:B------:R-:W-:Y:S02]  /*1a010*/  HFMA2 R5, -RZ, RZ, 5.28125, -2 ;  /* 0x4548c000ff057431 */ /* 0x000fe400000001ff */
[----:B0-----:R-:W-:-:S05]  /*1a020*/  IMAD.WIDE R2, R0, 0x4, R2 ;  /* 0x0000000400027825 */ /* 0x001fca00078e0202 */
[----:B------:R-:W-:Y:S01]  /*1a030*/  STG.E desc[UR4][R2.64], R5 ;  /* 0x0000000502007986 */ /* 0x000fe2000c101904 */
[----:B------:R-:W-:Y:S05]  /*1a040*/  EXIT ;  /* 0x000000000000794d */ /* 0x000fea0003800000 */
.L_x_444:
        /* <DEDUP_REMOVED lines=15> */
.L_x_446:
        /* <DEDUP_REMOVED lines=11> */
.L_x_443:
        /* <DEDUP_REMOVED lines=19> */
.L_x_448:
[----:B------:R-:W-:-:S13]  /*1a320*/  FSETP.NEU.AND P0, PT, R2, R3, PT ;  /* 0x000000030200720b */ /* 0x000fda0003f0d000 */
[----:B------:R-:W0:Y:S01]  /*1a330*/  @!P0 LDC.64 R2, c[0x0][0x390] ;  /* 0x0000e400ff028b82 */ /* 0x000e220000000a00 */
[----:B------:R-:W-:Y:S02]  /*1a340*/  @!P0 IMAD.MOV.U32 R5, RZ, RZ, 0x45485000 ;  /* 0x45485000ff058424 */ /* 0x000fe400078e00ff */
[----:B0-----:R-:W-:-:S05]  /*1a350*/  @!P0 IMAD.WIDE R2, R0, 0x4, R2 ;  /* 0x0000000400028825 */ /* 0x001fca00078e0202 */
[----:B------:R0:W-:Y:S01]  /*1a360*/  @!P0 STG.E desc[UR4][R2.64], R5 ;  /* 0x0000000502008986 */ /* 0x0001e2000c101904 */
[----:B------:R-:W-:Y:S05]  /*1a370*/  @!P0 EXIT ;  /* 0x000000000000894d */ /* 0x000fea0003800000 */
[----:B0-----:R-:W0:Y:S01]  /*1a380*/  LDC.64 R2, c[0x0][0x390] ;  /* 0x0000e400ff027b82 */ /* 0x001e220000000a00 */
[----:B------:R-:W-:Y:S02]  /*1a390*/  HFMA2 R5, -RZ, RZ, 5.28125, 2 ;  /* 0x45484000ff057431 */ /* 0x000fe400000001ff */
[----:B0-----:R-:W-:-:S05]  /*1a3a0*/  IMAD.WIDE R2, R0, 0x4, R2 ;  /* 0x0000000400027825 */ /* 0x001fca00078e0202 */
[----:B------:R-:W-:Y:S01]  /*1a3b0*/  STG.E desc[UR4][R2.64], R5 ;  /* 0x0000000502007986 */ /* 0x000fe2000c101904 */
[----:B------:R-:W-:Y:S05]  /*1a3c0*/  EXIT ;  /* 0x000000000000794d */ /* 0x000fea0003800000 */
.L_x_447:
        /* <DEDUP_REMOVED lines=15> */
.L_x_449:
        /* <DEDUP_REMOVED lines=11> */
.L_x_386:
        /* <DEDUP_REMOVED lines=35> */
.L_x_455:
[----:B------:R-:W-:-:S13]  /*1a7a0*/  FSETP.NEU.AND P0, PT, R2, R5, PT ;  /* 0x000000050200720b */ /* 0x000fda0003f0d000 */
[----:B------:R-:W0:Y:S01]  /*1a7b0*/  @!P0 LDC.64 R2, c[0x0][0x390] ;  /* 0x0000e400ff028b82 */ /* 0x000e220000000a00 */
[----:B------:R-:W-:Y:S02]  /*1a7c0*/  @!P0 IMAD.MOV.U32 R5, RZ, RZ, 0x4547d000 ;  /* 0x4547d000ff058424 */ /* 0x000fe400078e00ff */
[----:B0-----:R-:W-:-:S05]  /*1a7d0*/  @!P0 IMAD.WIDE R2, R0, 0x4, R2 ;  /* 0x0000000400028825 */ /* 0x001fca00078e0202 */
[----:B------:R0:W-:Y:S01]  /*1a7e0*/  @!P0 STG.E desc[UR4][R2.64], R5 ;  /* 0x0000000502008986 */ /* 0x0001e2000c101904 */
[----:B------:R-:W-:Y:S05]  /*1a7f0*/  @!P0 EXIT ;  /* 0x000000000000894d */ /* 0x000fea0003800000 */
[----:B0-----:R-:W0:Y:S01]  /*1a800*/  LDC.64 R2, c[0x0][0x390] ;  /* 0x0000e400ff027b82 */ /* 0x001e220000000a00 */
[----:B------:R-:W-:Y:S02]  /*1a810*/  HFMA2 R5, -RZ, RZ, 5.27734375, -2 ;  /* 0x4547c000ff057431 */ /* 0x000fe400000001ff */
[----:B0-----:R-:W-:-:S05]  /*1a820*/  IMAD.WIDE R2, R0, 0x4, R2 ;  /* 0x0000000400027825 */ /* 0x001fca00078e0202 */
[----:B------:R-:W-:Y:S01]  /*1a830*/  STG.E desc[UR4][R2.64], R5 ;  /* 0x0000000502007986 */ /* 0x000fe2000c101904 */
[----:B------:R-:W-:Y:S05]  /*1a840*/  EXIT ;  /* 0x000000000000794d */ /* 0x000fea0003800000 */
.L_x_454:
        /* <DEDUP_REMOVED lines=15> */
.L_x_456:
        /* <DEDUP_REMOVED lines=11> */
.L_x_453:
        /* <DEDUP_REMOVED lines=19> */
.L_x_458:
[----:B------:R-:W-:-:S13]  /*1ab20*/  FSETP.NEU.AND P0, PT, R2, R3, PT ;  /* 0x000000030200720b */ /* 0x000fda0003f0d000 */
[----:B------:R-:W0:Y:S01]  /*1ab30*/  @!P0 LDC.64 R2, c[0x0][0x390] ;  /* 0x0000e400ff028b82 */ /* 0x000e220000000a00 */
[----:B------:R-:W-:Y:S02]  /*1ab40*/  @!P0 IMAD.MOV.U32 R5, RZ, RZ, 0x45475000 ;  /* 0x45475000ff058424 */ /* 0x000fe400078e00ff */
[----:B0-----:R-:W-:-:S05]  /*1ab50*/  @!P0 IMAD.WIDE R2, R0, 0x4, R2 ;  /* 0x0000000400028825 */ /* 0x001fca00078e0202 */
[----:B------:R0:W-:Y:S01]  /*1ab60*/  @!P0 STG.E desc[UR4][R2.64], R5 ;  /* 0x0000000502008986 */ /* 0x0001e2000c101904 */
[----:B------:R-:W-:Y:S05]  /*1ab70*/  @!P0 EXIT ;  /* 0x000000000000894d */ /* 0x000fea0003800000 */
[----:B0-----:R-:W0:Y:S01]  /*1ab80*/  LDC.64 R2, c[0x0][0x390] ;  /* 0x0000e400ff027b82 */ /* 0x001e220000000a00 */
[----:B------:R-:W-:Y:S02]  /*1ab90*/  HFMA2 R5, -RZ, RZ, 5.27734375, 2 ;  /* 0x45474000ff057431 */ /* 0x000fe400000001ff */
[----:B0-----:R-:W-:-:S05]  /*1aba0*/  IMAD.WIDE R2, R0, 0x4, R2 ;  /* 0x0000000400027825 */ /* 0x001fca00078e0202 */
[----:B------:R-:W-:Y:S01]  /*1abb0*/  STG.E desc[UR4][R2.64], R5 ;  /* 0x0000000502007986 */ /* 0x000fe2000c101904 */
[----:B------:R-:W-:Y:S05]  /*1abc0*/  EXIT ;  /* 0x000000000000794d */ /* 0x000fea0003800000 */
.L_x_457:
        /* <DEDUP_REMOVED lines=15> */
.L_x_459:
        /* <DEDUP_REMOVED lines=11> */
.L_x_452:
        /* <DEDUP_REMOVED lines=23> */
.L_x_462:
[----:B------:R-:W-:-:S13]  /*1aee0*/  FSETP.NEU.AND P0, PT, R2, R3, PT ;  /* 0x000000030200720b */ /* 0x000fda0003f0d000 */
[----:B------:R-:W0:Y:S01]  /*1aef0*/  @!P0 LDC.64 R2, c[0x0][0x390] ;  /* 0x0000e400ff028b82 */ /* 0x000e220000000a00 */
[----:B------:R-:W-:Y:S02]  /*1af00*/  @!P0 IMAD.MOV.U32 R5, RZ, RZ, 0x4546d000 ;  /* 0x4546d000ff058424 */ /* 0x000fe400078e00ff */
[----:B0-----:R-:W-:-:S05]  /*1af10*/  @!P0 IMAD.WIDE R2, R0, 0x4, R2 ;  /* 0x0000000400028825 */ /* 0x001fca00078e0202 */
[----:B------:R0:W-:Y:S01]  /*1af20*/  @!P0 STG.E desc[UR4][R2.64], R5 ;  /* 0x0000000502008986 */ /* 0x0001e2000c101904 */
[----:B------:R-:W-:Y:S05]  /*1af30*/  @!P0 EXIT ;  /* 0x000000000000894d */ /* 0x000fea0003800000 */
[----:B0-----:R-:W0:Y:S01]  /*1af40*/  LDC.64 R2, c[0x0][0x390] ;  /* 0x0000e400ff027b82 */ /* 0x001e220000000a00 */
[----:B------:R-:W-:Y:S02]  /*1af50*/  HFMA2 R5, -RZ, RZ, 5.2734375, -2 ;  /* 0x4546c000ff057431 */ /* 0x000fe400000001ff */
[----:B0-----:R-:W-:-:S05]  /*1af60*/  IMAD.WIDE R2, R0, 0x4, R2 ;  /* 0x0000000400027825 */ /* 0x001fca00078e0202 */
[----:B------:R-:W-:Y:S01]  /*1af70*/  STG.E desc[UR4][R2.64], R5 ;  /* 0x0000000502007986 */ /* 0x000fe2000c101904 */
[----:B------:R-:W-:Y:S05]  /*1af80*/  EXIT ;  /* 0x000000000000794d */ /* 0x000fea0003800000 */
.L_x_461:
        /* <DEDUP_REMOVED lines=15> */
.L_x_463:
        /* <DEDUP_REMOVED lines=11> */
.L_x_460:
        /* <DEDUP_REMOVED lines=19> */
.L_x_465:
[----:B------:R-:W-:-:S13]  /*1b260*/  FSETP.NEU.AND P0, PT, R2, R5, PT ;  /* 0x000000050200720b */ /* 0x000fda0003f0d000 */
[----:B------:R-:W0:Y:S01]  /*1b270*/  @!P0 LDC.64 R2, c[0x0][0x390] ;  /* 0x0000e400ff028b82 */ /* 0x000e220000000a00 */
[----:B------:R-:W-:Y:S02]  /*1b280*/  @!P0 IMAD.MOV.U32 R5, RZ, RZ, 0x45465000 ;  /* 0x45465000ff058424 */ /* 0x000fe400078e00ff */
[----:B0-----:R-:W-:-:S05]  /*1b290*/  @!P0 IMAD.WIDE R2, R0, 0x4, R2 ;  /* 0x0000000400028825 */ /* 0x001fca00078e0202 */
[----:B------:R0:W-:Y:S01]  /*1b2a0*/  @!P0 STG.E desc[UR4][R2.64], R5 ;  /* 0x0000000502008986 */ /* 0x0001e2000c101904 */
[----:B------:R-:W-:Y:S05]  /*1b2b0*/  @!P0 EXIT ;  /* 0x000000000000894d */ /* 0x000fea0003800000 */
[----:B0-----:R-:W0:Y:S01]  /*1b2c0*/  LDC.64 R2, c[0x0][0x390] ;  /* 0x0000e400ff027b82 */ /* 0x001e220000000a00 */
[----:B------:R-:W-:Y:S02]  /*1b2d0*/  HFMA2 R5, -RZ, RZ, 5.2734375, 2 ;  /* 0x45464000ff057431 */ /* 0x000fe400000001ff */
[----:B0-----:R-:W-:-:S05]  /*1b2e0*/  IMAD.WIDE R2, R0, 0x4, R2 ;  /* 0x0000000400027825 */ /* 0x001fca00078e0202 */
[----:B------:R-:W-:Y:S01]  /*1b2f0*/  STG.E desc[UR4][R2.64], R5 ;  /* 0x0000000502007986 */ /* 0x000fe2000c101904 */
[----:B------:R-:W-:Y:S05]  /*1b300*/  EXIT ;  /* 0x000000000000794d */ /* 0x000fea0003800000 */
.L_x_464:
        /* <DEDUP_REMOVED lines=15> */
.L_x_466:
        /* <DEDUP_REMOVED lines=11> */
.L_x_451:
        /* <DEDUP_REMOVED lines=27> */
.L_x_470:
[----:B------:R-:W-:-:S13]  /*1b660*/  FSETP.NEU.AND P0, PT, R2, R3, PT ;  /* 0x000000030200720b */ /* 0x000fda0003f0d000 */
[----:B------:R-:W0:Y:S01]  /*1b670*/  @!P0 LDC.64 R2, c[0x0][0x390] ;  /* 0x0000e400ff028b82 */ /* 0x000e220000000a00 */
[----:B------:R-:W-:Y:S02]  /*1b680*/  @!P0 IMAD.MOV.U32 R5, RZ, RZ, 0x4545d000 ;  /* 0x4545d000ff058424 */ /* 0x000fe400078e00ff */
[----:B0-----:R-:W-:-:S05]  /*1b690*/  @!P0 IMAD.WIDE R2, R0, 0x4, R2 ;  /* 0x0000000400028825 */ /* 0x001fca00078e0202 */
[----:B------:R0:W-:Y:S01]  /*1b6a0*/  @!P0 STG.E desc[UR4][R2.64], R5 ;  /* 0x0000000502008986 */ /* 0x0001e2000c101904 */
[----:B------:R-:W-:Y:S05]  /*1b6b0*/  @!P0 EXIT ;  /* 0x000000000000894d */ /* 0x000fea0003800000 */
[----:B0-----:R-:W0:Y:S01]  /*1b6c0*/  LDC.64 R2, c[0x0][0x390] ;  /* 0x0000e400ff027b82 */ /* 0x001e220000000a00 */
[----:B------:R-:W-:Y:S02]  /*1b6d0*/  HFMA2 R5, -RZ, RZ, 5.26953125, -2 ;  /* 0x4545c000ff057431 */ /* 0x000fe400000001ff */
[----:B0-----:R-:W-:-:S05]  /*1b6e0*/  IMAD.WIDE R2, R0, 0x4, R2 ;  /* 0x0000000400027825 */ /* 0x001fca00078e0202 */
[----:B------:R-:W-:Y:S01]  /*1b6f0*/  STG.E desc[UR4][R2.64], R5 ;  /* 0x0000000502007986 */ /* 0x000fe2000c101904 */
[----:B------:R-:W-:Y:S05]  /*1b700*/  EXIT ;  /* 0x000000000000794d */ /* 0x000fea0003800000 */
.L_x_469:
        /* <DEDUP_REMOVED lines=15> */
.L_x_471:
        /* <DEDUP_REMOVED lines=11> */
.L_x_468:
        /* <DEDUP_REMOVED lines=19> */
.L_x_473:
[----:B------:R-:W-:-:S13]  /*1b9e0*/  FSETP.NEU.AND P0, PT, R2, R5, PT ;  /* 0x000000050200720b */ /* 0x000fda0003f0d000 */
[----:B------:R-:W0:Y:S01]  /*1b9f0*/  @!P0 LDC.64 R2, c[0x0][0x390] ;  /* 0x0000e400ff028b82 */ /* 0x000e220000000a00 */
[----:B------:R-:W-:Y:S02]  /*1ba00*/  @!P0 IMAD.MOV.U32 R5, RZ, RZ, 0x45455000 ;  /* 0x45455000ff058424 */ /* 0x000fe400078e00ff */
[----:B0-----:R-:W-:-:S05]  /*1ba10*/  @!P0 IMAD.WIDE R2, R0, 0x4, R2 ;  /* 0x0000000400028825 */ /* 0x001fca00078e0202 */
[----:B------:R0:W-:Y:S01]  /*1ba20*/  @!P0 STG.E desc[UR4][R2.64], R5 ;  /* 0x0000000502008986 */ /* 0x0001e2000c101904 */
[----:B------:R-:W-:Y:S05]  /*1ba30*/  @!P0 EXIT ;  /* 0x000000000000894d */ /* 0x000fea0003800000 */
[----:B0-----:R-:W0:Y:S01]  /*1ba40*/  LDC.64 R2, c[0x0][0x390] ;  /* 0x0000e400ff027b82 */ /* 0x001e220000000a00 */
[----:B------:R-:W-:Y:S02]  /*1ba50*/  HFMA2 R5, -RZ, RZ, 5.26953125, 2 ;  /* 0x45454000ff057431 */ /* 0x000fe400000001ff */
[----:B0-----:R-:W-:-:S05]  /*1ba60*/  IMAD.WIDE R2, R0, 0x4, R2 ;  /* 0x0000000400027825 */ /* 0x001fca00078e0202 */
[----:B------:R-:W-:Y:S01]  /*1ba70*/  STG.E desc[UR4][R2.64], R5 ;  /* 0x0000000502007986 */ /* 0x000fe2000c101904 */
[----:B------:R-:W-:Y:S05]  /*1ba80*/  EXIT ;  /* 0x000000000000794d */ /* 0x000fea0003800000 */
.L_x_472:
        /* <DEDUP_REMOVED lines=15> */
.L_x_474:
        /* <DEDUP_REMOVED lines=11> */
.L_x_467:
        /* <DEDUP_REMOVED lines=23> */
.L_x_477:
[----:B------:R-:W-:-:S13]  /*1bda0*/  FSETP.NEU.AND P0, PT, R2, R5, PT ;  /* 0x000000050200720b */ /* 0x000fda0003f0d000 */
[----:B------:R-:W0:Y:S01]  /*1bdb0*/  @!P0 LDC.64 R2, c[0x0][0x390] ;  /* 0x0000e400ff028b82 */ /* 0x000e220000000a00 */
[----:B------:R-:W-:Y:S02]  /*1bdc0*/  @!P0 IMAD.MOV.U32 R5, RZ, RZ, 0x4544d000 ;  /* 0x4544d000ff058424 */ /* 0x000fe400078e00ff */
[----:B0-----:R-:W-:-:S05]  /*1bdd0*/  @!P0 IMAD.WIDE R2, R0, 0x4, R2 ;  /* 0x0000000400028825 */ /* 0x001fca00078e0202 */
[----:B------:R0:W-:Y:S01]  /*1bde0*/  @!P0 STG.E desc[UR4][R2.64], R5 ;  /* 0x0000000502008986 */ /* 0x0001e2000c101904 */
[----:B------:R-:W-:Y:S05]  /*1bdf0*/  @!P0 EXIT ;  /* 0x000000000000894d */ /* 0x000fea0003800000 */
[----:B0-----:R-:W0:Y:S01]  /*1be00*/  LDC.64 R2, c[0x0][0x390] ;  /* 0x0000e400ff027b82 */ /* 0x001e220000000a00 */
[----:B------:R-:W-:Y:S02]  /*1be10*/  HFMA2 R5, -RZ, RZ, 5.265625, -2 ;  /* 0x4544c000ff057431 */ /* 0x000fe400000001ff */
[----:B0-----:R-:W-:-:S05]  /*1be20*/  IMAD.WIDE R2, R0, 0x4, R2 ;  /* 0x0000000400027825 */ /* 0x001fca00078e0202 */
[----:B------:R-:W-:Y:S01]  /*1be30*/  STG.E desc[UR4][R2.64], R5 ;  /* 0x0000000502007986 */ /* 0x000fe2000c101904 */
[----:B------:R-:W-:Y:S05]  /*1be40*/  EXIT ;  /* 0x000000000000794d */ /* 0x000fea0003800000 */
.L_x_476:
        /* <DEDUP_REMOVED lines=15> */
.L_x_478:
        /* <DEDUP_REMOVED lines=11> */
.L_x_475:
        /* <DEDUP_REMOVED lines=19> */
.L_x_480:
[----:B------:R-:W-:-:S13]  /*1c120*/  FSETP.NEU.AND P0, PT, R2, R3, PT ;  /* 0x000000030200720b */ /* 0x000fda0003f0d000 */
[----:B------:R-:W0:Y:S01]  /*1c130*/  @!P0 LDC.64 R2, c[0x0][0x390] ;  /* 0x0000e400ff028b82 */ /* 0x000e220000000a00 */
[----:B------:R-:W-:Y:S02]  /*1c140*/  @!P0 IMAD.MOV.U32 R5, RZ, RZ, 0x45445000 ;  /* 0x45445000ff058424 */ /* 0x000fe400078e00ff */
[----:B0-----:R-:W-:-:S05]  /*1c150*/  @!P0 IMAD.WIDE R2, R0, 0x4, R2 ;  /* 0x0000000400028825 */ /* 0x001fca00078e0202 */
[----:B------:R0:W-:Y:S01]  /*1c160*/  @!P0 STG.E desc[UR4][R2.64], R5 ;  /* 0x0000000502008986 */ /* 0x0001e2000c101904 */
[----:B------:R-:W-:Y:S05]  /*1c170*/  @!P0 EXIT ;  /* 0x000000000000894d */ /* 0x000fea0003800000 */
[----:B0-----:R-:W0:Y:S01]  /*1c180*/  LDC.64 R2, c[0x0][0x390] ;  /* 0x0000e400ff027b82 */ /* 0x001e220000000a00 */
[----:B------:R-:W-:Y:S02]  /*1c190*/  HFMA2 R5, -RZ, RZ, 5.265625, 2 ;  /* 0x45444000ff057431 */ /* 0x000fe400000001ff */
[----:B0-----:R-:W-:-:S05]  /*1c1a0*/  IMAD.WIDE R2, R0, 0x4, R2 ;  /* 0x0000000400027825 */ /* 0x001fca00078e0202 */
[----:B------:R-:W-:Y:S01]  /*1c1b0*/  STG.E desc[UR4][R2.64], R5 ;  /* 0x0000000502007986 */ /* 0x000fe2000c101904 */
[----:B------:R-:W-:Y:S05]  /*1c1c0*/  EXIT ;  /* 0x000000000000794d */ /* 0x000fea0003800000 */
.L_x_479:
        /* <DEDUP_REMOVED lines=15> */
.L_x_481:
        /* <DEDUP_REMOVED lines=11> */
.L_x_450:
        /* <DEDUP_REMOVED lines=31> */
.L_x_486:
[----:B------:R-:W-:-:S13]  /*1c560*/  FSETP.NEU.AND P0, PT, R2, R3, PT ;  /* 0x000000030200720b */ /* 0x000fda0003f0d000 */
[----:B------:R-:W0:Y:S01]  /*1c570*/  @!P0 LDC.64 R2, c[0x0][0x390] ;  /* 0x0000e400ff028b82 */ /* 0x000e220000000a00 */
[----:B------:R-:W-:Y:S02]  /*1c580*/  @!P0 IMAD.MOV.U32 R5, RZ, RZ, 0x4543d000 ;  /* 0x4543d000ff058424 */ /* 0x000fe400078e00ff */
[----:B0-----:R-:W-:-:S05]  /*1c590*/  @!P0 IMAD.WIDE R2, R0, 0x4, R2 ;  /* 0x0000000400028825 */ /* 0x001fca00078e0202 */
[----:B------:R0:W-:Y:S01]  /*1c5a0*/  @!P0 STG.E desc[UR4][R2.64], R5 ;  /* 0x0000000502008986 */ /* 0x0001e2000c101904 */
[----:B------:R-:W-:Y:S05]  /*1c5b0*/  @!P0 EXIT ;  /* 0x000000000000894d */ /* 0x000fea0003800000 */
[----:B0-----:R-:W0:Y:S01]  /*1c5c0*/  LDC.64 R2, c[0x0][0x390] ;  /* 0x0000e400ff027b82 */ /* 0x001e220000000a00 */
[----:B------:R-:W-:Y:S02]  /*1c5d0*/  HFMA2 R5, -RZ, RZ, 5.26171875, -2 ;  /* 0x4543c000ff057431 */ /* 0x000fe400000001ff */
[----:B0-----:R-:W-:-:S05]  /*1c5e0*/  IMAD.WIDE R2, R0, 0x4, R2 ;  /* 0x0000000400027825 */ /* 0x001fca00078e0202 */
[----:B------:R-:W-:Y:S01]  /*1c5f0*/  STG.E desc[UR4][R2.64], R5 ;  /* 0x0000000502007986 */ /* 0x000fe2000c101904 */
[----:B------:R-:W-:Y:S05]  /*1c600*/  EXIT ;  /* 0x000000000000794d */ /* 0x000fea0003800000 */
.L_x_485:
        /* <DEDUP_REMOVED lines=15> */
.L_x_487:
        /* <DEDUP_REMOVED lines=11> */
.L_x_484:
        /* <DEDUP_REMOVED lines=19> */
.L_x_489:
[----:B------:R-:W-:-:S13]  /*1c8e0*/  FSETP.NEU.AND P0, PT, R2, R5, PT ;  /* 0x000000050200720b */ /* 0x000fda0003f0d000 */
[----:B------:R-:W0:Y:S01]  /*1c8f0*/  @!P0 LDC.64 R2, c[0x0][0x390] ;  /* 0x0000e400ff028b82 */ /* 0x000e220000000a00 */
[----:B------:R-:W-:Y:S02]  /*1c900*/  @!P0 IMAD.MOV.U32 R5, RZ, RZ, 0x45435000 ;  /* 0x45435000ff058424 */ /* 0x000fe400078e00ff */
[----:B0-----:R-:W-:-:S05]  /*1c910*/  @!P0 IMAD.WIDE R2, R0, 0x4, R2 ;  /* 0x0000000400028825 */ /* 0x001fca00078e0202 */
[----:B------:R0:W-:Y:S01]  /*1c920*/  @!P0 STG.E desc[UR4][R2.64], R5 ;  /* 0x0000000502008986 */ /* 0x0001e2000c101904 */
[----:B------:R-:W-:Y:S05]  /*1c930*/  @!P0 EXIT ;  /* 0x000000000000894d */ /* 0x000fea0003800000 */
[----:B0-----:R-:W0:Y:S01]  /*1c940*/  LDC.64 R2, c[0x0][0x390] ;  /* 0x0000e400ff027b82 */ /* 0x001e220000000a00 */
[----:B------:R-:W-:Y:S02]  /*1c950*/  HFMA2 R5, -RZ, RZ, 5.26171875, 2 ;  /* 0x45434000ff057431 */ /* 0x000fe400000001ff */
[----:B0-----:R-:W-:-:S05]  /*1c960*/  IMAD.WIDE R2, R0, 0x4, R2 ;  /* 0x0000000400027825 */ /* 0x001fca00078e0202 */
[----:B------:R-:W-:Y:S01]  /*1c970*/  STG.E desc[UR4][R2.64], R5 ;  /* 0x0000000502007986 */ /* 0x000fe2000c101904 */
[----:B------:R-:W-:Y:S05]  /*1c980*/  EXIT ;  /* 0x000000000000794d */ /* 0x000fea0003800000 */
.L_x_488:
        /* <DEDUP_REMOVED lines=15> */
.L_x_490:
        /* <DEDUP_REMOVED lines=11> */
.L_x_483:
        /* <DEDUP_REMOVED lines=23> */
.L_x_493:
[----:B------:R-:W-:-:S13]  /*1cca0*/  FSETP.NEU.AND P0, PT, R2, R5, PT ;  /* 0x000000050200720b */ /* 0x000fda0003f0d000 */
[----:B------:R-:W0:Y:S01]  /*1ccb0*/  @!P0 LDC.64 R2, c[0x0][0x390] ;  /* 0x0000e400ff028b82 */ /* 0x000e220000000a00 */
[----:B------:R-:W-:Y:S02]  /*1ccc0*/  @!P0 IMAD.MOV.U32 R5, RZ, RZ, 0x4542d000 ;  /* 0x4542d000ff058424 */ /* 0x000fe400078e00ff */
[----:B0-----:R-:W-:-:S05]  /*1ccd0*/  @!P0 IMAD.WIDE R2, R0, 0x4, R2 ;  /* 0x0000000400028825 */ /* 0x001fca00078e0202 */
[----:B------:R0:W-:Y:S01]  /*1cce0*/  @!P0 STG.E desc[UR4][R2.64], R5 ;  /* 0x0000000502008986 */ /* 0x0001e2000c101904 */
[----:B------:R-:W-:Y:S05]  /*1ccf0*/  @!P0 EXIT ;  /* 0x000000000000894d */ /* 0x000fea0003800000 */
[----:B0-----:R-:W0:Y:S01]  /*1cd00*/  LDC.64 R2, c[0x0][0x390] ;  /* 0x0000e400ff027b82 */ /* 0x001e220000000a00 */
[----:B------:R-:W-:Y:S02]  /*1cd10*/  HFMA2 R5, -RZ, RZ, 5.2578125, -2 ;  /* 0x4542c000ff057431 */ /* 0x000fe400000001ff */
[----:B0-----:R-:W-:-:S05]  /*1cd20*/  IMAD.WIDE R2, R0, 0x4, R2 ;  /* 0x0000000400027825 */ /* 0x001fca00078e0202 */
[----:B------:R-:W-:Y:S01]  /*1cd30*/  STG.E desc[UR4][R2.64], R5 ;  /* 0x0000000502007986 */ /* 0x000fe2000c101904 */
[----:B------:R-:W-:Y:S05]  /*1cd40*/  EXIT ;  /* 0x000000000000794d */ /* 0x000fea0003800000 */
.L_x_492:
        /* <DEDUP_REMOVED lines=15> */
.L_x_494:
        /* <DEDUP_REMOVED lines=11> */
.L_x_491:
        /* <DEDUP_REMOVED lines=19> */
.L_x_496:
[----:B------:R-:W-:-:S13]  /*1d020*/  FSETP.NEU.AND P0, PT, R2, R3, PT ;  /* 0x000000030200720b */ /* 0x000fda0003f0d000 */
[----:B------:R-:W0:Y:S01]  /*1d030*/  @!P0 LDC.64 R2, c[0x0][0x390] ;  /* 0x0000e400ff028b82 */ /* 0x000e220000000a00 */
[----:B------:R-:W-:Y:S02]  /*1d040*/  @!P0 IMAD.MOV.U32 R5, RZ, RZ, 0x45425000 ;  /* 0x45425000ff058424 */ /* 0x000fe400078e00ff */
[----:B0-----:R-:W-:-:S05]  /*1d050*/  @!P0 IMAD.WIDE R2, R0, 0x4, R2 ;  /* 0x0000000400028825 */ /* 0x001fca00078e0202 */
[----:B------:R0:W-:Y:S01]  /*1d060*/  @!P0 STG.E desc[UR4][R2.64], R5 ;  /* 0x0000000502008986 */ /* 0x0001e2000c101904 */
[----:B------:R-:W-:Y:S05]  /*1d070*/  @!P0 EXIT ;  /* 0x000000000000894d */ /* 0x000fea0003800000 */
[----:B0-----:R-:W0:Y:S01]  /*1d080*/  LDC.64 R2, c[0x0][0x390] ;  /* 0x0000e400ff027b82 */ /* 0x001e220000000a00 */
[----:B------:R-:W-:Y:S02]  /*1d090*/  HFMA2 R5, -RZ, RZ, 5.2578125, 2 ;  /* 0x45424000ff057431 */ /* 0x000fe400000001ff */
[----:B0-----:R-:W-:-:S05]  /*1d0a0*/  IMAD.WIDE R2, R0, 0x4, R2 ;  /* 0x0000000400027825 */ /* 0x001fca00078e0202 */
[----:B------:R-:W-:Y:S01]  /*1d0b0*/  STG.E desc[UR4][R2.64], R5 ;  /* 0x0000000502007986 */ /* 0x000fe2000c101904 */
[----:B------:R-:W-:Y:S05]  /*1d0c0*/  EXIT ;  /* 0x000000000000794d */ /* 0x000fea0003800000 */
.L_x_495:
        /* <DEDUP_REMOVED lines=15> */
.L_x_497:
        /* <DEDUP_REMOVED lines=11> */
.L_x_482:
        /* <DEDUP_REMOVED lines=27> */
.L_x_501:
[----:B------:R-:W-:-:S13]  /*1d420*/  FSETP.NEU.AND P0, PT, R2, R5, PT ;  /* 0x000000050200720b */ /* 0x000fda0003f0d000 */
[----:B------:R-:W0:Y:S01]  /*1d430*/  @!P0 LDC.64 R2, c[0x0][0x390] ;  /* 0x0000e400ff028b82 */ /* 0x000e220000000a00 */
[----:B------:R-:W-:Y:S02]  /*1d440*/  @!P0 IMAD.MOV.U32 R5, RZ, RZ, 0x4541d000 ;  /* 0x4541d000ff058424 */ /* 0x000fe400078e00ff */
[----:B0-----:R-:W-:-:S05]  /*1d450*/  @!P0 IMAD.WIDE R2, R0, 0x4, R2 ;  /* 0x0000000400028825 */ /* 0x001fca00078e0202 */
[----:B------:R0:W-:Y:S01]  /*1d460*/  @!P0 STG.E desc[UR4][R2.64], R5 ;  /* 0x0000000502008986 */ /* 0x0001e2000c101904 */
[----:B------:R-:W-:Y:S05]  /*1d470*/  @!P0 EXIT ;  /* 0x000000000000894d */ /* 0x000fea0003800000 */
[----:B0-----:R-:W0:Y:S01]  /*1d480*/  LDC.64 R2, c[0x0][0x390] ;  /* 0x0000e400ff027b82 */ /* 0x001e220000000a00 */
[----:B------:R-:W-:Y:S02]  /*1d490*/  HFMA2 R5, -RZ, RZ, 5.25390625, -2 ;  /* 0x4541c000ff057431 */ /* 0x000fe400000001ff */
[----:B0-----:R-:W-:-:S05]  /*1d4a0*/  IMAD.WIDE R2, R0, 0x4, R2 ;  /* 0x0000000400027825 */ /* 0x001fca00078e0202 */
[----:B------:R-:W-:Y:S01]  /*1d4b0*/  STG.E desc[UR4][R2.64], R5 ;  /* 0x0000000502007986 */ /* 0x000fe2000c101904 */
[----:B------:R-:W-:Y:S05]  /*1d4c0*/  EXIT ;  /* 0x000000000000794d */ /* 0x000fea0003800000 */
.L_x_500:
        /* <DEDUP_REMOVED lines=15> */
.L_x_502:
        /* <DEDUP_REMOVED lines=11> */
.L_x_499:
        /* <DEDUP_REMOVED lines=19> */
.L_x_504:
[----:B------:R-:W-:-:S13]  /*1d7a0*/  FSETP.NEU.AND P0, PT, R2, R3, PT ;  /* 0x000000030200720b */ /* 0x000fda0003f0d000 */
[----:B------:R-:W0:Y:S01]  /*1d7b0*/  @!P0 LDC.64 R2, c[0x0][0x390] ;  /* 0x0000e400ff028b82 */ /* 0x000e220000000a00 */
[----:B------:R-:W-:Y:S02]  /*1d7c0*/  @!P0 IMAD.MOV.U32 R5, RZ, RZ, 0x45415000 ;  /* 0x45415000ff058424 */ /* 0x000fe400078e00ff */
[----:B0-----:R-:W-:-:S05]  /*1d7d0*/  @!P0 IMAD.WIDE R2, R0, 0x4, R2 ;  /* 0x0000000400028825 */ /* 0x001fca00078e0202 */
[----:B------:R0:W-:Y:S01]  /*1d7e0*/  @!P0 STG.E desc[UR4][R2.64], R5 ;  /* 0x0000000502008986 */ /* 0x0001e2000c101904 */
[----:B------:R-:W-:Y:S05]  /*1d7f0*/  @!P0 EXIT ;  /* 0x000000000000894d */ /* 0x000fea0003800000 */
[----:B0-----:R-:W0:Y:S01]  /*1d800*/  LDC.64 R2, c[0x0][0x390] ;  /* 0x0000e400ff027b82 */ /* 0x001e220000000a00 */
[----:B------:R-:W-:Y:S02]  /*1d810*/  HFMA2 R5, -RZ, RZ, 5.25390625, 2 ;  /* 0x45414000ff057431 */ /* 0x000fe400000001ff */
[----:B0-----:R-:W-:-:S05]  /*1d820*/  IMAD.WIDE R2, R0, 0x4, R2 ;  /* 0x0000000400027825 */ /* 0x001fca00078e0202 */
[----:B------:R-:W-:Y:S01]  /*1d830*/  STG.E desc[UR4][R2.64], R5 ;  /* 0x0000000502007986 */ /* 0x000fe2000c101904 */
[----:B------:R-:W-:Y:S05]  /*1d840*/  EXIT ;  /* 0x000000000000794d */ /* 0x000fea0003800000 */
.L_x_503:
        /* <DEDUP_REMOVED lines=15> */
.L_x_505:
        /* <DEDUP_REMOVED lines=11> */
.L_x_498:
        /* <DEDUP_REMOVED lines=23> */
.L_x_508:
[----:B------:R-:W-:-:S13]  /*1db60*/  FSETP.NEU.AND P0, PT, R2, R3, PT ;  /* 0x000000030200720b */ /* 0x000fda0003f0d000 */
[----:B------:R-:W0:Y:S01]  /*1db70*/  @!P0 LDC.64 R2, c[0x0][0x390] ;  /* 0x0000e400ff028b82 */ /* 0x000e220000000a00 */
[----:B------:R-:W-:Y:S02]  /*1db80*/  @!P0 IMAD.MOV.U32 R5, RZ, RZ, 0x4540d000 ;  /* 0x4540d000ff058424 */ /* 0x000fe400078e00ff */
[----:B0-----:R-:W-:-:S05]  /*1db90*/  @!P0 IMAD.WIDE R2, R0, 0x4, R2 ;  /* 0x0000000400028825 */ /* 0x001fca00078e0202 */
[----:B------:R0:W-:Y:S01]  /*1dba0*/  @!P0 STG.E desc[UR4][R2.64], R5 ;  /* 0x0000000502008986 */ /* 0x0001e2000c101904 */
[----:B------:R-:W-:Y:S05]  /*1dbb0*/  @!P0 EXIT ;  /* 0x000000000000894d */ /* 0x000fea0003800000 */
[----:B0-----:R-:W0:Y:S01]  /*1dbc0*/  LDC.64 R2, c[0x0][0x390] ;  /* 0x0000e400ff027b82 */ /* 0x001e220000000a00 */
[----:B------:R-:W-:Y:S02]  /*1dbd0*/  HFMA2 R5, -RZ, RZ, 5.25, -2 ;  /* 0x4540c000ff057431 */ /* 0x000fe400000001ff */
[----:B0-----:R-:W-:-:S05]  /*1dbe0*/  IMAD.WIDE R2, R0, 0x4, R2 ;  /* 0x0000000400027825 */ /* 0x001fca00078e0202 */
[----:B------:R-:W-:Y:S01]  /*1dbf0*/  STG.E desc[UR4][R2.64], R5 ;  /* 0x0000000502007986 */ /* 0x000fe2000c101904 */
[----:B------:R-:W-:Y:S05]  /*1dc00*/  EXIT ;  /* 0x000000000000794d */ /* 0x000fea0003800000 */
.L_x_507:
        /* <DEDUP_REMOVED lines=15> */
.L_x_509:
        /* <DEDUP_REMOVED lines=11> */
.L_x_506:
        /* <DEDUP_REMOVED lines=19> */
.L_x_511:
[----:B------:R-:W-:-:S13]  /*1dee0*/  FSETP.NEU.AND P0, PT, R2, R5, PT ;  /* 0x000000050200720b */ /* 0x000fda0003f0d000 */
[----:B------:R-:W0:Y:S01]  /*1def0*/  @!P0 LDC.64 R2, c[0x0][0x390] ;  /* 0x0000e400ff028b82 */ /* 0x000e220000000a00 */
[----:B------:R-:W-:Y:S02]  /*1df00*/  @!P0 IMAD.MOV.U32 R5, RZ, RZ, 0x45405000 ;  /* 0x45405000ff058424 */ /* 0x000fe400078e00ff */
[----:B0-----:R-:W-:-:S05]  /*1df10*/  @!P0 IMAD.WIDE R2, R0, 0x4, R2 ;  /* 0x0000000400028825 */ /* 0x001fca00078e0202 */
[----:B------:R0:W-:Y:S01]  /*1df20*/  @!P0 STG.E desc[UR4][R2.64], R5 ;  /* 0x0000000502008986 */ /* 0x0001e2000c101904 */
[----:B------:R-:W-:Y:S05]  /*1df30*/  @!P0 EXIT ;  /* 0x000000000000894d */ /* 0x000fea0003800000 */
[----:B0-----:R-:W0:Y:S01]  /*1df40*/  LDC.64 R2, c[0x0][0x390] ;  /* 0x0000e400ff027b82 */ /* 0x001e220000000a00 */
[----:B------:R-:W-:Y:S02]  /*1df50*/  HFMA2 R5, -RZ, RZ, 5.25, 2 ;  /* 0x45404000ff057431 */ /* 0x000fe400000001ff */
[----:B0-----:R-:W-:-:S05]  /*1df60*/  IMAD.WIDE R2, R0, 0x4, R2 ;  /* 0x0000000400027825 */ /* 0x001fca00078e0202 */
[----:B------:R-:W-:Y:S01]  /*1df70*/  STG.E desc[UR4][R2.64], R5 ;  /* 0x0000000502007986 */ /* 0x000fe2000c101904 */
[----:B------:R-:W-:Y:S05]  /*1df80*/  EXIT ;  /* 0x000000000000794d */ /* 0x000fea0003800000 */
.L_x_510:
        /* <DEDUP_REMOVED lines=15> */
.L_x_512:
        /* <DEDUP_REMOVED lines=11> */
.L_x_1:
        /* <DEDUP_REMOVED lines=47> */
.L_x_521:
[----:B------:R-:W-:-:S13]  /*1e420*/  FSETP.NEU.AND P0, PT, R2, R5, PT ;  /* 0x000000050200720b */ /* 0x000fda0003f0d000 */
[----:B------:R-:W0:Y:S01]  /*1e430*/  @!P0 LDC.64 R2, c[0x0][0x390] ;  /* 0x0000e400ff028b82 */ /* 0x000e220000000a00 */
[----:B------:R-:W-:Y:S02]  /*1e440*/  @!P0 IMAD.MOV.U32 R5, RZ, RZ, 0x453fd000 ;  /* 0x453fd000ff058424 */ /* 0x000fe400078e00ff */
[----:B0-----:R-:W-:-:S05]  /*1e450*/  @!P0 IMAD.WIDE R2, R0, 0x4, R2 ;  /* 0x0000000400028825 */ /* 0x001fca00078e0202 */
[----:B------:R0:W-:Y:S01]  /*1e460*/  @!P0 STG.E desc[UR4][R2.64], R5 ;  /* 0x0000000502008986 */ /* 0x0001e2000c101904 */
[----:B------:R-:W-:Y:S05]  /*1e470*/  @!P0 EXIT ;  /* 0x000000000000894d */ /* 0x000fea0003800000 */
[----:B0-----:R-:W0:Y:S01]  /*1e480*/  LDC.64 R2, c[0x0][0x390] ;  /* 0x0000e400ff027b82 */ /* 0x001e220000000a00 */
[----:B------:R-:W-:Y:S02]  /*1e490*/  HFMA2 R5, -RZ, RZ, 5.24609375, -2 ;  /* 0x453fc000ff057431 */ /* 0x000fe400000001ff */
[----:B0-----:R-:W-:-:S05]  /*1e4a0*/  IMAD.WIDE R2, R0, 0x4, R2 ;  /* 0x0000000400027825 */ /* 0x001fca00078e0202 */
[----:B------:R-:W-:Y:S01]  /*1e4b0*/  STG.E desc[UR4][R2.64], R5 ;  /* 0x0000000502007986 */ /* 0x000fe2000c101904 */
[----:B------:R-:W-:Y:S05]  /*1e4c0*/  EXIT ;  /* 0x000000000000794d */ /* 0x000fea0003800000 */
.L_x_520:
        /* <DEDUP_REMOVED lines=15> */
.L_x_522:
        /* <DEDUP_REMOVED lines=11> */
.L_x_519:
        /* <DEDUP_REMOVED lines=19> */
.L_x_524:
[----:B------:R-:W-:-:S13]  /*1e7a0*/  FSETP.NEU.AND P0, PT, R2, R3, PT ;  /* 0x000000030200720b */ /* 0x000fda0003f0d000 */
[----:B------:R-:W0:Y:S01]  /*1e7b0*/  @!P0 LDC.64 R2, c[0x0][0x390] ;  /* 0x0000e400ff028b82 */ /* 0x000e220000000a00 */
[----:B------:R-:W-:Y:S02]  /*1e7c0*/  @!P0 IMAD.MOV.U32 R5, RZ, RZ, 0x453f5000 ;  /* 0x453f5000ff058424 */ /* 0x000fe400078e00ff */
[----:B0-----:R-:W-:-:S05]  /*1e7d0*/  @!P0 IMAD.WIDE R2, R0, 0x4, R2 ;  /* 0x0000000400028825 */ /* 0x001fca00078e0202 */
[----:B------:R0:W-:Y:S01]  /*1e7e0*/  @!P0 STG.E desc[UR4][R2.64], R5 ;  /* 0x0000000502008986 */ /* 0x0001e2000c101904 */
[----:B------:R-:W-:Y:S05]  /*1e7f0*/  @!P0 EXIT ;  /* 0x000000000000894d */ /* 0x000fea0003800000 */
[----:B0-----:R-:W0:Y:S01]  /*1e800*/  LDC.64 R2, c[0x0][0x390] ;  /* 0x0000e400ff027b82 */ /* 0x001e220000000a00 */
[----:B------:R-:W-:Y:S02]  /*1e810*/  HFMA2 R5, -RZ, RZ, 5.24609375, 2 ;  /* 0x453f4000ff057431 */ /* 0x000fe400000001ff */
[----:B0-----:R-:W-:-:S05]  /*1e820*/  IMAD.WIDE R2, R0, 0x4, R2 ;  /* 0x0000000400027825 */ /* 0x001fca00078e0202 */
[----:B------:R-:W-:Y:S01]  /*1e830*/  STG.E desc[UR4][R2.64], R5 ;  /* 0x0000000502007986 */ /* 0x000fe2000c101904 */
[----:B------:R-:W-:Y:S05]  /*1e840*/  EXIT ;  /* 0x000000000000794d */ /* 0x000fea0003800000 */
.L_x_523:
        /* <DEDUP_REMOVED lines=15> */
.L_x_525:
        /* <DEDUP_REMOVED lines=11> */
.L_x_518:
        /* <DEDUP_REMOVED lines=23> */
.L_x_528:
[----:B------:R-:W-:-:S13]  /*1eb60*/  FSETP.NEU.AND P0, PT, R2, R3, PT ;  /* 0x000000030200720b */ /* 0x000fda0003f0d000 */
[----:B------:R-:W0:Y:S01]  /*1eb70*/  @!P0 LDC.64 R2, c[0x0][0x390] ;  /* 0x0000e400ff028b82 */ /* 0x000e220000000a00 */
[----:B------:R-:W-:Y:S02]  /*1eb80*/  @!P0 IMAD.MOV.U32 R5, RZ, RZ, 0x453ed000 ;  /* 0x453ed000ff058424 */ /* 0x000fe400078e00ff */
[----:B0-----:R-:W-:-:S05]  /*1eb90*/  @!P0 IMAD.WIDE R2, R0, 0x4, R2 ;  /* 0x0000000400028825 */ /* 0x001fca00078e0202 */
[----:B------:R0:W-:Y:S01]  /*1eba0*/  @!P0 STG.E desc[UR4][R2.64], R5 ;  /* 0x0000000502008986 */ /* 0x0001e2000c101904 */
[----:B------:R-:W-:Y:S05]  /*1ebb0*/  @!P0 EXIT ;  /* 0x000000000000894d */ /* 0x000fea0003800000 */
[----:B0-----:R-:W0:Y:S01]  /*1ebc0*/  LDC.64 R2, c[0x0][0x390] ;  /* 0x0000e400ff027b82 */ /* 0x001e220000000a00 */
[----:B------:R-:W-:Y:S02]  /*1ebd0*/  HFMA2 R5, -RZ, RZ, 5.2421875, -2 ;  /* 0x453ec000ff057431 */ /* 0x000fe400000001ff */
[----:B0-----:R-:W-:-:S05]  /*1ebe0*/  IMAD.WIDE R2, R0, 0x4, R2 ;  /* 0x0000000400027825 */ /* 0x001fca00078e0202 */
[----:B------:R-:W-:Y:S01]  /*1ebf0*/  STG.E desc[UR4][R2.64], R5 ;  /* 0x0000000502007986 */ /* 0x000fe2000c101904 */
[----:B------:R-:W-:Y:S05]  /*1ec00*/  EXIT ;  /* 0x000000000000794d */ /* 0x000fea0003800000 */
.L_x_527:
        /* <DEDUP_REMOVED lines=15> */
.L_x_529:
        /* <DEDUP_REMOVED lines=11> */
.L_x_526:
        /* <DEDUP_REMOVED lines=19> */
.L_x_531:
[----:B------:R-:W-:-:S13]  /*1eee0*/  FSETP.NEU.AND P0, PT, R2, R5, PT ;  /* 0x000000050200720b */ /* 0x000fda0003f0d000 */
[----:B------:R-:W0:Y:S01]  /*1eef0*/  @!P0 LDC.64 R2, c[0x0][0x390] ;  /* 0x0000e400ff028b82 */ /* 0x000e220000000a00 */
[----:B------:R-:W-:Y:S02]  /*1ef00*/  @!P0 IMAD.MOV.U32 R5, RZ, RZ, 0x453e5000 ;  /* 0x453e5000ff058424 */ /* 0x000fe400078e00ff */
[----:B0-----:R-:W-:-:S05]  /*1ef10*/  @!P0 IMAD.WIDE R2, R0, 0x4, R2 ;  /* 0x0000000400028825 */ /* 0x001fca00078e0202 */
[----:B------:R0:W-:Y:S01]  /*1ef20*/  @!P0 STG.E desc[UR4][R2.64], R5 ;  /* 0x0000000502008986 */ /* 0x0001e2000c101904 */
[----:B------:R-:W-:Y:S05]  /*1ef30*/  @!P0 EXIT ;  /* 0x000000000000894d */ /* 0x000fea0003800000 */
[----:B0-----:R-:W0:Y:S01]  /*1ef40*/  LDC.64 R2, c[0x0][0x390] ;  /* 0x0000e400ff027b82 */ /* 0x001e220000000a00 */
[----:B------:R-:W-:Y:S02]  /*1ef50*/  HFMA2 R5, -RZ, RZ, 5.2421875, 2 ;  /* 0x453e4000ff057431 */ /* 0x000fe400000001ff */
[----:B0-----:R-:W-:-:S05]  /*1ef60*/  IMAD.WIDE R2, R0, 0x4, R2 ;  /* 0x0000000400027825 */ /* 0x001fca00078e0202 */
[----:B------:R-:W-:Y:S01]  /*1ef70*/  STG.E desc[UR4][R2.64], R5 ;  /* 0x0000000502007986 */ /* 0x000fe2000c101904 */
[----:B------:R-:W-:Y:S05]  /*1ef80*/  EXIT ;  /* 0x000000000000794d */ /* 0x000fea0003800000 */
.L_x_530:
        /* <DEDUP_REMOVED lines=15> */
.L_x_532:
        /* <DEDUP_REMOVED lines=11> */
.L_x_517:
        /* <DEDUP_REMOVED lines=27> */
.L_x_536:
[----:B------:R-:W-:-:S13]  /*1f2e0*/  FSETP.NEU.AND P0, PT, R2, R3, PT ;  /* 0x000000030200720b */ /* 0x000fda0003f0d000 */
[----:B------:R-:W0:Y:S01]  /*1f2f0*/  @!P0 LDC.64 R2, c[0x0][0x390] ;  /* 0x0000e400ff028b82 */ /* 0x000e220000000a00 */
[----:B------:R-:W-:Y:S02]  /*1f300*/  @!P0 IMAD.MOV.U32 R5, RZ, RZ, 0x453dd000 ;  /* 0x453dd000ff058424 */ /* 0x000fe400078e00ff */
[----:B0-----:R-:W-:-:S05]  /*1f310*/  @!P0 IMAD.WIDE R2, R0, 0x4, R2 ;  /* 0x0000000400028825 */ /* 0x001fca00078e0202 */
[----:B------:R0:W-:Y:S01]  /*1f320*/  @!P0 STG.E desc[UR4][R2.64], R5 ;  /* 0x0000000502008986 */ /* 0x0001e2000c101904 */
[----:B------:R-:W-:Y:S05]  /*1f330*/  @!P0 EXIT ;  /* 0x000000000000894d */ /* 0x000fea0003800000 */
[----:B0-----:R-:W0:Y:S01]  /*1f340*/  LDC.64 R2, c[0x0][0x390] ;  /* 0x0000e400ff027b82 */ /* 0x001e220000000a00 */
[----:B------:R-:W-:Y:S02]  /*1f350*/  HFMA2 R5, -RZ, RZ, 5.23828125, -2 ;  /* 0x453dc000ff057431 */ /* 0x000fe400000001ff */
[----:B0-----:R-:W-:-:S05]  /*1f360*/  IMAD.WIDE R2, R0, 0x4, R2 ;  /* 0x0000000400027825 */ /* 0x001fca00078e0202 */
[----:B------:R-:W-:Y:S01]  /*1f370*/  STG.E desc[UR4][R2.64], R5 ;  /* 0x0000000502007986 */ /* 0x000fe2000c101904 */
[----:B------:R-:W-:Y:S05]  /*1f380*/  EXIT ;  /* 0x000000000000794d */ /* 0x000fea0003800000 */
.L_x_535:
        /* <DEDUP_REMOVED lines=15> */
.L_x_537:
        /* <DEDUP_REMOVED lines=11> */
.L_x_534:
        /* <DEDUP_REMOVED lines=19> */
.L_x_539:
[----:B------:R-:W-:-:S13]  /*1f660*/  FSETP.NEU.AND P0, PT, R2, R5, PT ;  /* 0x000000050200720b */ /* 0x000fda0003f0d000 */
[----:B------:R-:W0:Y:S01]  /*1f670*/  @!P0 LDC.64 R2, c[0x0][0x390] ;  /* 0x0000e400ff028b82 */ /* 0x000e220000000a00 */
[----:B------:R-:W-:Y:S02]  /*1f680*/  @!P0 IMAD.MOV.U32 R5, RZ, RZ, 0x453d5000 ;  /* 0x453d5000ff058424 */ /* 0x000fe400078e00ff */
[----:B0-----:R-:W-:-:S05]  /*1f690*/  @!P0 IMAD.WIDE R2, R0, 0x4, R2 ;  /* 0x0000000400028825 */ /* 0x001fca00078e0202 */
[----:B------:R0:W-:Y:S01]  /*1f6a0*/  @!P0 STG.E desc[UR4][R2.64], R5 ;  /* 0x0000000502008986 */ /* 0x0001e2000c101904 */
[----:B------:R-:W-:Y:S05]  /*1f6b0*/  @!P0 EXIT ;  /* 0x000000000000894d */ /* 0x000fea0003800000 */
[----:B0-----:R-:W0:Y:S01]  /*1f6c0*/  LDC.64 R2, c[0x0][0x390] ;  /* 0x0000e400ff027b82 */ /* 0x001e220000000a00 */
[----:B------:R-:W-:Y:S02]  /*1f6d0*/  HFMA2 R5, -RZ, RZ, 5.23828125, 2 ;  /* 0x453d4000ff057431 */ /* 0x000fe400000001ff */
[----:B0-----:R-:W-:-:S05]  /*1f6e0*/  IMAD.WIDE R2, R0, 0x4, R2 ;  /* 0x0000000400027825 */ /* 0x001fca00078e0202 */
[----:B------:R-:W-:Y:S01]  /*1f6f0*/  STG.E desc[UR4][R2.64], R5 ;  /* 0x0000000502007986 */ /* 0x000fe2000c101904 */
[----:B------:R-:W-:Y:S05]  /*1f700*/  EXIT ;  /* 0x000000000000794d */ /* 0x000fea0003800000 */
.L_x_538:
        /* <DEDUP_REMOVED lines=15> */
.L_x_540:
        /* <DEDUP_REMOVED lines=11> */
.L_x_533:
        /* <DEDUP_REMOVED lines=23> */
.L_x_543:
[----:B------:R-:W-:-:S13]  /*1fa20*/  FSETP.NEU.AND P0, PT, R2, R5, PT ;  /* 0x000000050200720b */ /* 0x000fda0003f0d000 */
[----:B------:R-:W0:Y:S01]  /*1fa30*/  @!P0 LDC.64 R2, c[0x0][0x390] ;  /* 0x0000e400ff028b82 */ /* 0x000e220000000a00 */
[----:B------:R-:W-:Y:S02]  /*1fa40*/  @!P0 IMAD.MOV.U32 R5, RZ, RZ, 0x453cd000 ;  /* 0x453cd000ff058424 */ /* 0x000fe400078e00ff */
[----:B0-----:R-:W-:-:S05]  /*1fa50*/  @!P0 IMAD.WIDE R2, R0, 0x4, R2 ;  /* 0x0000000400028825 */ /* 0x001fca00078e0202 */
[----:B------:R0:W-:Y:S01]  /*1fa60*/  @!P0 STG.E desc[UR4][R2.64], R5 ;  /* 0x0000000502008986 */ /* 0x0001e2000c101904 */
[----:B------:R-:W-:Y:S05]  /*1fa70*/  @!P0 EXIT ;  /* 0x000000000000894d */ /* 0x000fea0003800000 */
[----:B0-----:R-:W0:Y:S01]  /*1fa80*/  LDC.64 R2, c[0x0][0x390] ;  /* 0x0000e400ff027b82 */ /* 0x001e220000000a00 */
[----:B------:R-:W-:Y:S02]  /*1fa90*/  HFMA2 R5, -RZ, RZ, 5.234375, -2 ;  /* 0x453cc000ff057431 */ /* 0x000fe400000001ff */
[----:B0-----:R-:W-:-:S05]  /*1faa0*/  IMAD.WIDE R2, R0, 0x4, R2 ;  /* 0x0000000400027825 */ /* 0x001fca00078e0202 */
[----:B------:R-:W-:Y:S01]  /*1fab0*/  STG.E desc[UR4][R2.64], R5 ;  /* 0x0000000502007986 */ /* 0x000fe2000c101904 */
[----:B------:R-:W-:Y:S05]  /*1fac0*/  EXIT ;  /* 0x000000000000794d */ /* 0x000fea0003800000 */
.L_x_542:
        /* <DEDUP_REMOVED lines=15> */
.L_x_544:
        /* <DEDUP_REMOVED lines=11> */
.L_x_541:
        /* <DEDUP_REMOVED lines=19> */
.L_x_546:
[----:B------:R-:W-:-:S13]  /*1fda0*/  FSETP.NEU.AND P0, PT, R2, R3, PT ;  /* 0x000000030200720b */ /* 0x000fda0003f0d000 */
[----:B------:R-:W0:Y:S01]  /*1fdb0*/  @!P0 LDC.64 R2, c[0x0][0x390] ;  /* 0x0000e400ff028b82 */ /* 0x000e220000000a00 */
[----:B------:R-:W-:Y:S02]  /*1fdc0*/  @!P0 IMAD.MOV.U32 R5, RZ, RZ, 0x453c5000 ;  /* 0x453c5000ff058424 */ /* 0x000fe400078e00ff */
[----:B0-----:R-:W-:-:S05]  /*1fdd0*/  @!P0 IMAD.WIDE R2, R0, 0x4, R2 ;  /* 0x0000000400028825 */ /* 0x001fca00078e0202 */
[----:B------:R0:W-:Y:S01]  /*1fde0*/  @!P0 STG.E desc[UR4][R2.64], R5 ;  /* 0x0000000502008986 */ /* 0x0001e2000c101904 */
[----:B------:R-:W-:Y:S05]  /*1fdf0*/  @!P0 EXIT ;  /* 0x000000000000894d */ /* 0x000fea0003800000 */
[----:B0-----:R-:W0:Y:S01]  /*1fe00*/  LDC.64 R2, c[0x0][0x390] ;  /* 0x0000e400ff027b82 */ /* 0x001e220000000a00 */
[----:B------:R-:W-:Y:S02]  /*1fe10*/  HFMA2 R5, -RZ, RZ, 5.234375, 2 ;  /* 0x453c4000ff057431 */ /* 0x000fe400000001ff */
[----:B0-----:R-:W-:-:S05]  /*1fe20*/  IMAD.WIDE R2, R0, 0x4, R2 ;  /* 0x0000000400027825 */ /* 0x001fca00078e0202 */
[----:B------:R-:W-:Y:S01]  /*1fe30*/  STG.E desc[UR4][R2.64], R5 ;  /* 0x0000000502007986 */ /* 0x000fe2000c101904 */
[----:B------:R-:W-:Y:S05]  /*1fe40*/  EXIT ;  /* 0x000000000000794d */ /* 0x000fea0003800000 */
.L_x_545:
        /* <DEDUP_REMOVED lines=15> */
.L_x_547:
        /* <DEDUP_REMOVED lines=11> */
.L_x_516:
        /* <DEDUP_REMOVED lines=31> */
.L_x_552:
[----:B------:R-:W-:-:S13]  /*201e0*/  FSETP.NEU.AND P0, PT, R2, R3, PT ;  /* 0x000000030200720b */ /* 0x000fda0003f0d000 */
[----:B------:R-:W0:Y:S01]  /*201f0*/  @!P0 LDC.64 R2, c[0x0][0x390] ;  /* 0x0000e400ff028b82 */ /* 0x000e220000000a00 */
[----:B------:R-:W-:Y:S02]  /*20200*/  @!P0 IMAD.MOV.U32 R5, RZ, RZ, 0x453bd000 ;  /* 0x453bd000ff058424 */ /* 0x000fe400078e00ff */
[----:B0-----:R-:W-:-:S05]  /*20210*/  @!P0 IMAD.WIDE R2, R0, 0x4, R2 ;  /* 0x0000000400028825 */ /* 0x001fca00078e0202 */
[----:B------:R0:W-:Y:S01]  /*20220*/  @!P0 STG.E desc[UR4][R2.64], R5 ;  /* 0x0000000502008986 */ /* 0x0001e2000c101904 */
[----:B------:R-:W-:Y:S05]  /*20230*/  @!P0 EXIT ;  /* 0x000000000000894d */ /* 0x000fea0003800000 */
[----:B0-----:R-:W0:Y:S01]  /*20240*/  LDC.64 R2, c[0x0][0x390] ;  /* 0x0000e400ff027b82 */ /* 0x001e220000000a00 */
[----:B------:R-:W-:Y:S02]  /*20250*/  HFMA2 R5, -RZ, RZ, 5.23046875, -2 ;  /* 0x453bc000ff057431 */ /* 0x000fe400000001ff */
[----:B0-----:R-:W-:-:S05]  /*20260*/  IMAD.WIDE R2, R0, 0x4, R2 ;  /* 0x0000000400027825 */ /* 0x001fca00078e0202 */
[----:B------:R-:W-:Y:S01]  /*20270*/  STG.E desc[UR4][R2.64], R5 ;  /* 0x0000000502007986 */ /* 0x000fe2000c101904 */
[----:B------:R-:W-:Y:S05]  /*20280*/  EXIT ;  /* 0x000000000000794d */ /* 0x000fea0003800000 */
.L_x_551:
        /* <DEDUP_REMOVED lines=15> */
.L_x_553:
        /* <DEDUP_REMOVED lines=11> */
.L_x_550:
        /* <DEDUP_REMOVED lines=19> */
.L_x_555:
[----:B------:R-:W-:-:S13]  /*20560*/  FSETP.NEU.AND P0, PT, R2, R5, PT ;  /* 0x000000050200720b */ /* 0x000fda0003f0d000 */
[----:B------:R-:W0:Y:S01]  /*20570*/  @!P0 LDC.64 R2, c[0x0][0x390] ;  /* 0x0000e400ff028b82 */ /* 0x000e220000000a00 */
[----:B------:R-:W-:Y:S02]  /*20580*/  @!P0 IMAD.MOV.U32 R5, RZ, RZ, 0x453b5000 ;  /* 0x453b5000ff058424 */ /* 0x000fe400078e00ff */
[----:B0-----:R-:W-:-:S05]  /*20590*/  @!P0 IMAD.WIDE R2, R0, 0x4, R2 ;  /* 0x0000000400028825 */ /* 0x001fca00078e0202 */
[----:B------:R0:W-:Y:S01]  /*205a0*/  @!P0 STG.E desc[UR4][R2.64], R5 ;  /* 0x0000000502008986 */ /* 0x0001e2000c101904 */
[----:B------:R-:W-:Y:S05]  /*205b0*/  @!P0 EXIT ;  /* 0x000000000000894d */ /* 0x000fea0003800000 */
[----:B0-----:R-:W0:Y:S01]  /*205c0*/  LDC.64 R2, c[0x0][0x390] ;  /* 0x0000e400ff027b82 */ /* 0x001e220000000a00 */
[----:B------:R-:W-:Y:S02]  /*205d0*/  HFMA2 R5, -RZ, RZ, 5.23046875, 2 ;  /* 0x453b4000ff057431 */ /* 0x000fe400000001ff */
[----:B0-----:R-:W-:-:S05]  /*205e0*/  IMAD.WIDE R2, R0, 0x4, R2 ;  /* 0x0000000400027825 */ /* 0x001fca00078e0202 */
[----:B------:R-:W-:Y:S01]  /*205f0*/  STG.E desc[UR4][R2.64], R5 ;  /* 0x0000000502007986 */ /* 0x000fe2000c101904 */
[----:B------:R-:W-:Y:S05]  /*20600*/  EXIT ;  /* 0x000000000000794d */ /* 0x000fea0003800000 */
.L_x_554:
        /* <DEDUP_REMOVED lines=15> */
.L_x_556:
        /* <DEDUP_REMOVED lines=11> */
.L_x_549:
        /* <DEDUP_REMOVED lines=23> */
.L_x_559:
[----:B------:R-:W-:-:S13]  /*20920*/  FSETP.NEU.AND P0, PT, R2, R5, PT ;  /* 0x000000050200720b */ /* 0x000fda0003f0d000 */
[----:B------:R-:W0:Y:S01]  /*20930*/  @!P0 LDC.64 R2, c[0x0][0x390] ;  /* 0x0000e400ff028b82 */ /* 0x000e220000000a00 */
[----:B------:R-:W-:Y:S02]  /*20940*/  @!P0 IMAD.MOV.U32 R5, RZ, RZ, 0x453ad000 ;  /* 0x453ad000ff058424 */ /* 0x000fe400078e00ff */
[----:B0-----:R-:W-:-:S05]  /*20950*/  @!P0 IMAD.WIDE R2, R0, 0x4, R2 ;  /* 0x0000000400028825 */ /* 0x001fca00078e0202 */
[----:B------:R0:W-:Y:S01]  /*20960*/  @!P0 STG.E desc[UR4][R2.64], R5 ;  /* 0x0000000502008986 */ /* 0x0001e2000c101904 */
[----:B------:R-:W-:Y:S05]  /*20970*/  @!P0 EXIT ;  /* 0x000000000000894d */ /* 0x000fea0003800000 */
[----:B0-----:R-:W0:Y:S01]  /*20980*/  LDC.64 R2, c[0x0][0x390] ;  /* 0x0000e400ff027b82 */ /* 0x001e220000000a00 */
[----:B------:R-:W-:Y:S02]  /*20990*/  HFMA2 R5, -RZ, RZ, 5.2265625, -2 ;  /* 0x453ac000ff057431 */ /* 0x000fe400000001ff */
[----:B0-----:R-:W-:-:S05]  /*209a0*/  IMAD.WIDE R2, R0, 0x4, R2 ;  /* 0x0000000400027825 */ /* 0x001fca00078e0202 */
[----:B------:R-:W-:Y:S01]  /*209b0*/  STG.E desc[UR4][R2.64], R5 ;  /* 0x0000000502007986 */ /* 0x000fe2000c101904 */
[----:B------:R-:W-:Y:S05]  /*209c0*/  EXIT ;  /* 0x000000000000794d */ /* 0x000fea0003800000 */
.L_x_558:
        /* <DEDUP_REMOVED lines=15> */
.L_x_560:
        /* <DEDUP_REMOVED lines=11> */
.L_x_557:
        /* <DEDUP_REMOVED lines=19> */
.L_x_562:
[----:B------:R-:W-:-:S13]  /*20ca0*/  FSETP.NEU.AND P0, PT, R2, R3, PT ;  /* 0x000000030200720b */ /* 0x000fda0003f0d000 */
[----:B------:R-:W0:Y:S01]  /*20cb0*/  @!P0 LDC.64 R2, c[0x0][0x390] ;  /* 0x0000e400ff028b82 */ /* 0x000e220000000a00 */
[----:B------:R-:W-:Y:S02]  /*20cc0*/  @!P0 IMAD.MOV.U32 R5, RZ, RZ, 0x453a5000 ;  /* 0x453a5000ff058424 */ /* 0x000fe400078e00ff */
[----:B0-----:R-:W-:-:S05]  /*20cd0*/  @!P0 IMAD.WIDE R2, R0, 0x4, R2 ;  /* 0x0000000400028825 */ /* 0x001fca00078e0202 */
[----:B------:R0:W-:Y:S01]  /*20ce0*/  @!P0 STG.E desc[UR4][R2.64], R5 ;  /* 0x0000000502008986 */ /* 0x0001e2000c101904 */
[----:B------:R-:W-:Y:S05]  /*20cf0*/  @!P0 EXIT ;  /* 0x000000000000894d */ /* 0x000fea0003800000 */
[----:B0-----:R-:W0:Y:S01]  /*20d00*/  LDC.64 R2, c[0x0][0x390] ;  /* 0x0000e400ff027b82 */ /* 0x001e220000000a00 */
[----:B------:R-:W-:Y:S02]  /*20d10*/  HFMA2 R5, -RZ, RZ, 5.2265625, 2 ;  /* 0x453a4000ff057431 */ /* 0x000fe400000001ff */
[----:B0-----:R-:W-:-:S05]  /*20d20*/  IMAD.WIDE R2, R0, 0x4, R2 ;  /* 0x0000000400027825 */ /* 0x001fca00078e0202 */
[----:B------:R-:W-:Y:S01]  /*20d30*/  STG.E desc[UR4][R2.64], R5 ;  /* 0x0000000502007986 */ /* 0x000fe2000c101904 */
[----:B------:R-:W-:Y:S05]  /*20d40*/  EXIT ;  /* 0x000000000000794d */ /* 0x000fea0003800000 */
.L_x_561:
        /* <DEDUP_REMOVED lines=15> */
.L_x_563:
        /* <DEDUP_REMOVED lines=11> */
.L_x_548:
        /* <DEDUP_REMOVED lines=27> */
.L_x_567:
[----:B------:R-:W-:-:S13]  /*210a0*/  FSETP.NEU.AND P0, PT, R2, R5, PT ;  /* 0x000000050200720b */ /* 0x000fda0003f0d000 */
[----:B------:R-:W0:Y:S01]  /*210b0*/  @!P0 LDC.64 R2, c[0x0][0x390] ;  /* 0x0000e400ff028b82 */ /* 0x000e220000000a00 */
[----:B------:R-:W-:Y:S02]  /*210c0*/  @!P0 IMAD.MOV.U32 R5, RZ, RZ, 0x4539d000 ;  /* 0x4539d000ff058424 */ /* 0x000fe400078e00ff */
[----:B0-----:R-:W-:-:S05]  /*210d0*/  @!P0 IMAD.WIDE R2, R0, 0x4, R2 ;  /* 0x0000000400028825 */ /* 0x001fca00078e0202 */
[----:B------:R0:W-:Y:S01]  /*210e0*/  @!P0 STG.E desc[UR4][R2.64], R5 ;  /* 0x0000000502008986 */ /* 0x0001e2000c101904 */
[----:B------:R-:W-:Y:S05]  /*210f0*/  @!P0 EXIT ;  /* 0x000000000000894d */ /* 0x000fea0003800000 */
[----:B0-----:R-:W0:Y:S01]  /*21100*/  LDC.64 R2, c[0x0][0x390] ;  /* 0x0000e400ff027b82 */ /* 0x001e220000000a00 */
[----:B------:R-:W-:Y:S02]  /*21110*/  HFMA2 R5, -RZ, RZ, 5.22265625, -2 ;  /* 0x4539c000ff057431 */ /* 0x000fe400000001ff */
[----:B0-----:R-:W-:-:S05]  /*21120*/  IMAD.WIDE R2, R0, 0x4, R2 ;  /* 0x0000000400027825 */ /* 0x001fca00078e0202 */
[----:B------:R-:W-:Y:S01]  /*21130*/  STG.E desc[UR4][R2.64], R5 ;  /* 0x0000000502007986 */ /* 0x000fe2000c101904 */
[----:B------:R-:W-:Y:S05]  /*21140*/  EXIT ;  /* 0x000000000000794d */ /* 0x000fea0003800000 */
.L_x_566:
        /* <DEDUP_REMOVED lines=15> */
.L_x_568:
        /* <DEDUP_REMOVED lines=11> */
.L_x_565:
        /* <DEDUP_REMOVED lines=19> */
.L_x_570:
[----:B------:R-:W-:-:S13]  /*21420*/  FSETP.NEU.AND P0, PT, R2, R3, PT ;  /* 0x000000030200720b */ /* 0x000fda0003f0d000 */
[----:B------:R-:W0:Y:S01]  /*21430*/  @!P0 LDC.64 R2, c[0x0][0x390] ;  /* 0x0000e400ff028b82 */ /* 0x000e220000000a00 */
[----:B------:R-:W-:Y:S02]  /*21440*/  @!P0 IMAD.MOV.U32 R5, RZ, RZ, 0x45395000 ;  /* 0x45395000ff058424 */ /* 0x000fe400078e00ff */
[----:B0-----:R-:W-:-:S05]  /*21450*/  @!P0 IMAD.WIDE R2, R0, 0x4, R2 ;  /* 0x0000000400028825 */ /* 0x001fca00078e0202 */
[----:B------:R0:W-:Y:S01]  /*21460*/  @!P0 STG.E desc[UR4][R2.64], R5 ;  /* 0x0000000502008986 */ /* 0x0001e2000c101904 */
[----:B------:R-:W-:Y:S05]  /*21470*/  @!P0 EXIT ;  /* 0x000000000000894d */ /* 0x000fea0003800000 */
[----:B0-----:R-:W0:Y:S01]  /*21480*/  LDC.64 R2, c[0x0][0x390] ;  /* 0x0000e400ff027b82 */ /* 0x001e220000000a00 */
[----:B------:R-:W-:Y:S02]  /*21490*/  HFMA2 R5, -RZ, RZ, 5.22265625, 2 ;  /* 0x45394000ff057431 */ /* 0x000fe400000001ff */
[----:B0-----:R-:W-:-:S05]  /*214a0*/  IMAD.WIDE R2, R0, 0x4, R2 ;  /* 0x0000000400027825 */ /* 0x001fca00078e0202 */
[----:B------:R-:W-:Y:S01]  /*214b0*/  STG.E desc[UR4][R2.64], R5 ;  /* 0x0000000502007986 */ /* 0x000fe2000c101904 */
[----:B------:R-:W-:Y:S05]  /*214c0*/  EXIT ;  /* 0x000000000000794d */ /* 0x000fea0003800000 */
.L_x_569:
        /* <DEDUP_REMOVED lines=15> */
.L_x_571:
        /* <DEDUP_REMOVED lines=11> */
.L_x_564:
        /* <DEDUP_REMOVED lines=23> */
.L_x_574:
[----:B------:R-:W-:-:S13]  /*217e0*/  FSETP.NEU.AND P0, PT, R2, R3, PT ;  /* 0x000000030200720b */ /* 0x000fda0003f0d000 */
[----:B------:R-:W0:Y:S01]  /*217f0*/  @!P0 LDC.64 R2, c[0x0][0x390] ;  /* 0x0000e400ff028b82 */ /* 0x000e220000000a00 */
[----:B------:R-:W-:Y:S02]  /*21800*/  @!P0 IMAD.MOV.U32 R5, RZ, RZ, 0x4538d000 ;  /* 0x4538d000ff058424 */ /* 0x000fe400078e00ff */
[----:B0-----:R-:W-:-:S05]  /*21810*/  @!P0 IMAD.WIDE R2, R0, 0x4, R2 ;  /* 0x0000000400028825 */ /* 0x001fca00078e0202 */
[----:B------:R0:W-:Y:S01]  /*21820*/  @!P0 STG.E desc[UR4][R2.64], R5 ;  /* 0x0000000502008986 */ /* 0x0001e2000c101904 */
[----:B------:R-:W-:Y:S05]  /*21830*/  @!P0 EXIT ;  /* 0x000000000000894d */ /* 0x000fea0003800000 */
[----:B0-----:R-:W0:Y:S01]  /*21840*/  LDC.64 R2, c[0x0][0x390] ;  /* 0x0000e400ff027b82 */ /* 0x001e220000000a00 */
[----:B------:R-:W-:Y:S02]  /*21850*/  HFMA2 R5, -RZ, RZ, 5.21875, -2 ;  /* 0x4538c000ff057431 */ /* 0x000fe400000001ff */
[----:B0-----:R-:W-:-:S05]  /*21860*/  IMAD.WIDE R2, R0, 0x4, R2 ;  /* 0x0000000400027825 */ /* 0x001fca00078e0202 */
[----:B------:R-:W-:Y:S01]  /*21870*/  STG.E desc[UR4][R2.64], R5 ;  /* 0x0000000502007986 */ /* 0x000fe2000c101904 */
[----:B------:R-:W-:Y:S05]  /*21880*/  EXIT ;  /* 0x000000000000794d */ /* 0x000fea0003800000 */
.L_x_573:
        /* <DEDUP_REMOVED lines=15> */
.L_x_575:
        /* <DEDUP_REMOVED lines=11> */
.L_x_572:
        /* <DEDUP_REMOVED lines=19> */
.L_x_577:
[----:B------:R-:W-:-:S13]  /*21b60*/  FSETP.NEU.AND P0, PT, R2, R5, PT ;  /* 0x000000050200720b */ /* 0x000fda0003f0d000 */
[----:B------:R-:W0:Y:S01]  /*21b70*/  @!P0 LDC.64 R2, c[0x0][0x390] ;  /* 0x0000e400ff028b82 */ /* 0x000e220000000a00 */
[----:B------:R-:W-:Y:S02]  /*21b80*/  @!P0 IMAD.MOV.U32 R5, RZ, RZ, 0x45385000 ;  /* 0x45385000ff058424 */ /* 0x000fe400078e00ff */
[----:B0-----:R-:W-:-:S05]  /*21b90*/  @!P0 IMAD.WIDE R2, R0, 0x4, R2 ;  /* 0x0000000400028825 */ /* 0x001fca00078e0202 */
[----:B------:R0:W-:Y:S01]  /*21ba0*/  @!P0 STG.E desc[UR4][R2.64], R5 ;  /* 0x0000000502008986 */ /* 0x0001e2000c101904 */
[----:B------:R-:W-:Y:S05]  /*21bb0*/  @!P0 EXIT ;  /* 0x000000000000894d */ /* 0x000fea0003800000 */
[----:B0-----:R-:W0:Y:S01]  /*21bc0*/  LDC.64 R2, c[0x0][0x390] ;  /* 0x0000e400ff027b82 */ /* 0x001e220000000a00 */
[----:B------:R-:W-:Y:S02]  /*21bd0*/  HFMA2 R5, -RZ, RZ, 5.21875, 2 ;  /* 0x45384000ff057431 */ /* 0x000fe400000001ff */
[----:B0-----:R-:W-:-:S05]  /*21be0*/  IMAD.WIDE R2, R0, 0x4, R2 ;  /* 0x0000000400027825 */ /* 0x001fca00078e0202 */
[----:B------:R-:W-:Y:S01]  /*21bf0*/  STG.E desc[UR4][R2.64], R5 ;  /* 0x0000000502007986 */ /* 0x000fe2000c101904 */
[----:B------:R-:W-:Y:S05]  /*21c00*/  EXIT ;  /* 0x000000000000794d */ /* 0x000fea0003800000 */
.L_x_576:
        /* <DEDUP_REMOVED lines=15> */
.L_x_578:
        /* <DEDUP_REMOVED lines=11> */
.L_x_515:
        /* <DEDUP_REMOVED lines=35> */
.L_x_584:
[----:B------:R-:W-:-:S13]  /*21fe0*/  FSETP.NEU.AND P0, PT, R2, R3, PT ;  /* 0x000000030200720b */ /* 0x000fda0003f0d000 */
[----:B------:R-:W0:Y:S01]  /*21ff0*/  @!P0 LDC.64 R2, c[0x0][0x390] ;  /* 0x0000e400ff028b82 */ /* 0x000e220000000a00 */
[----:B------:R-:W-:Y:S02]  /*22000*/  @!P0 IMAD.MOV.U32 R5, RZ, RZ, 0x4537d000 ;  /* 0x4537d000ff058424 */ /* 0x000fe400078e00ff */
[----:B0-----:R-:W-:-:S05]  /*22010*/  @!P0 IMAD.WIDE R2, R0, 0x4, R2 ;  /* 0x0000000400028825 */ /* 0x001fca00078e0202 */
[----:B------:R0:W-:Y:S01]  /*22020*/  @!P0 STG.E desc[UR4][R2.64], R5 ;  /* 0x0000000502008986 */ /* 0x0001e2000c101904 */
[----:B------:R-:W-:Y:S05]  /*22030*/  @!P0 EXIT ;  /* 0x000000000000894d */ /* 0x000fea0003800000 */
[----:B0-----:R-:W0:Y:S01]  /*22040*/  LDC.64 R2, c[0x0][0x390] ;  /* 0x0000e400ff027b82 */ /* 0x001e220000000a00 */
[----:B------:R-:W-:Y:S02]  /*22050*/  HFMA2 R5, -RZ, RZ, 5.21484375, -2 ;  /* 0x4537c000ff057431 */ /* 0x000fe400000001ff */
[----:B0-----:R-:W-:-:S05]  /*22060*/  IMAD.WIDE R2, R0, 0x4, R2 ;  /* 0x0000000400027825 */ /* 0x001fca00078e0202 */
[----:B------:R-:W-:Y:S01]  /*22070*/  STG.E desc[UR4][R2.64], R5 ;  /* 0x0000000502007986 */ /* 0x000fe2000c101904 */
[----:B------:R-:W-:Y:S05]  /*22080*/  EXIT ;  /* 0x000000000000794d */ /* 0x000fea0003800000 */
.L_x_583:
        /* <DEDUP_REMOVED lines=15> */
.L_x_585:
        /* <DEDUP_REMOVED lines=11> */
.L_x_582:
        /* <DEDUP_REMOVED lines=19> */
.L_x_587:
[----:B------:R-:W-:-:S13]  /*22360*/  FSETP.NEU.AND P0, PT, R2, R5, PT ;  /* 0x000000050200720b */ /* 0x000fda0003f0d000 */
[----:B------:R-:W0:Y:S01]  /*22370*/  @!P0 LDC.64 R2, c[0x0][0x390] ;  /* 0x0000e400ff028b82 */ /* 0x000e220000000a00 */
[----:B------:R-:W-:Y:S02]  /*22380*/  @!P0 IMAD.MOV.U32 R5, RZ, RZ, 0x45375000 ;  /* 0x45375000ff058424 */ /* 0x000fe400078e00ff */
[----:B0-----:R-:W-:-:S05]  /*22390*/  @!P0 IMAD.WIDE R2, R0, 0x4, R2 ;  /* 0x0000000400028825 */ /* 0x001fca00078e0202 */
[----:B------:R0:W-:Y:S01]  /*223a0*/  @!P0 STG.E desc[UR4][R2.64], R5 ;  /* 0x0000000502008986 */ /* 0x0001e2000c101904 */
[----:B------:R-:W-:Y:S05]  /*223b0*/  @!P0 EXIT ;  /* 0x000000000000894d */ /* 0x000fea0003800000 */
[----:B0-----:R-:W0:Y:S01]  /*223c0*/  LDC.64 R2, c[0x0][0x390] ;  /* 0x0000e400ff027b82 */ /* 0x001e220000000a00 */
[----:B------:R-:W-:Y:S02]  /*223d0*/  HFMA2 R5, -RZ, RZ, 5.21484375, 2 ;  /* 0x45374000ff057431 */ /* 0x000fe400000001ff */
[----:B0-----:R-:W-:-:S05]  /*223e0*/  IMAD.WIDE R2, R0, 0x4, R2 ;  /* 0x0000000400027825 */ /* 0x001fca00078e0202 */
[----:B------:R-:W-:Y:S01]  /*223f0*/  STG.E desc[UR4][R2.64], R5 ;  /* 0x0000000502007986 */ /* 0x000fe2000c101904 */
[----:B------:R-:W-:Y:S05]  /*22400*/  EXIT ;  /* 0x000000000000794d */ /* 0x000fea0003800000 */
.L_x_586:
        /* <DEDUP_REMOVED lines=15> */
.L_x_588:
        /* <DEDUP_REMOVED lines=11> */
.L_x_581:
        /* <DEDUP_REMOVED lines=23> */
.L_x_591:
[----:B------:R-:W-:-:S13]  /*22720*/  FSETP.NEU.AND P0, PT, R2, R5, PT ;  /* 0x000000050200720b */ /* 0x000fda0003f0d000 */
[----:B------:R-:W0:Y:S01]  /*22730*/  @!P0 LDC.64 R2, c[0x0][0x390] ;  /* 0x0000e400ff028b82 */ /* 0x000e220000000a00 */
[----:B------:R-:W-:Y:S02]  /*22740*/  @!P0 IMAD.MOV.U32 R5, RZ, RZ, 0x4536d000 ;  /* 0x4536d000ff058424 */ /* 0x000fe400078e00ff */
[----:B0-----:R-:W-:-:S05]  /*22750*/  @!P0 IMAD.WIDE R2, R0, 0x4, R2 ;  /* 0x0000000400028825 */ /* 0x001fca00078e0202 */
[----:B------:R0:W-:Y:S01]  /*22760*/  @!P0 STG.E desc[UR4][R2.64], R5 ;  /* 0x0000000502008986 */ /* 0x0001e2000c101904 */
[----:B------:R-:W-:Y:S05]  /*22770*/  @!P0 EXIT ;  /* 0x000000000000894d */ /* 0x000fea0003800000 */
[----:B0-----:R-:W0:Y:S01]  /*22780*/  LDC.64 R2, c[0x0][0x390] ;  /* 0x0000e400ff027b82 */ /* 0x001e220000000a00 */
[----:B------:R-:W-:Y:S02]  /*22790*/  HFMA2 R5, -RZ, RZ, 5.2109375, -2 ;  /* 0x4536c000ff057431 */ /* 0x000fe400000001ff */
[----:B0-----:R-:W-:-:S05]  /*227a0*/  IMAD.WIDE R2, R0, 0x4, R2 ;  /* 0x0000000400027825 */ /* 0x001fca00078e0202 */
[----:B------:R-:W-:Y:S01]  /*227b0*/  STG.E desc[UR4][R2.64], R5 ;  /* 0x0000000502007986 */ /* 0x000fe2000c101904 */
[----:B------:R-:W-:Y:S05]  /*227c0*/  EXIT ;  /* 0x000000000000794d */ /* 0x000fea0003800000 */
.L_x_590:
        /* <DEDUP_REMOVED lines=15> */
.L_x_592:
        /* <DEDUP_REMOVED lines=11> */
.L_x_589:
        /* <DEDUP_REMOVED lines=19> */
.L_x_594:
[----:B------:R-:W-:-:S13]  /*22aa0*/  FSETP.NEU.AND P0, PT, R2, R3, PT ;  /* 0x000000030200720b */ /* 0x000fda0003f0d000 */
[----:B------:R-:W0:Y:S01]  /*22ab0*/  @!P0 LDC.64 R2, c[0x0][0x390] ;  /* 0x0000e400ff028b82 */ /* 0x000e220000000a00 */
[----:B------:R-:W-:Y:S02]  /*22ac0*/  @!P0 IMAD.MOV.U32 R5, RZ, RZ, 0x45365000 ;  /* 0x45365000ff058424 */ /* 0x000fe400078e00ff */
[----:B0-----:R-:W-:-:S05]  /*22ad0*/  @!P0 IMAD.WIDE R2, R0, 0x4, R2 ;  /* 0x0000000400028825 */ /* 0x001fca00078e0202 */
[----:B------:R0:W-:Y:S01]  /*22ae0*/  @!P0 STG.E desc[UR4][R2.64], R5 ;  /* 0x0000000502008986 */ /* 0x0001e2000c101904 */
[----:B------:R-:W-:Y:S05]  /*22af0*/  @!P0 EXIT ;  /* 0x000000000000894d */ /* 0x000fea0003800000 */
[----:B0-----:R-:W0:Y:S01]  /*22b00*/  LDC.64 R2, c[0x0][0x390] ;  /* 0x0000e400ff027b82 */ /* 0x001e220000000a00 */
[----:B------:R-:W-:Y:S02]  /*22b10*/  HFMA2 R5, -RZ, RZ, 5.2109375, 2 ;  /* 0x45364000ff057431 */ /* 0x000fe400000001ff */
[----:B0-----:R-:W-:-:S05]  /*22b20*/  IMAD.WIDE R2, R0, 0x4, R2 ;  /* 0x0000000400027825 */ /* 0x001fca00078e0202 */
[----:B------:R-:W-:Y:S01]  /*22b30*/  STG.E desc[UR4][R2.64], R5 ;  /* 0x0000000502007986 */ /* 0x000fe2000c101904 */
[----:B------:R-:W-:Y:S05]  /*22b40*/  EXIT ;  /* 0x000000000000794d */ /* 0x000fea0003800000 */
.L_x_593:
        /* <DEDUP_REMOVED lines=15> */
.L_x_595:
        /* <DEDUP_REMOVED lines=11> */
.L_x_580:
        /* <DEDUP_REMOVED lines=27> */
.L_x_599:
[----:B------:R-:W-:-:S13]  /*22ea0*/  FSETP.NEU.AND P0, PT, R2, R5, PT ;  /* 0x000000050200720b */ /* 0x000fda0003f0d000 */
[----:B------:R-:W0:Y:S01]  /*22eb0*/  @!P0 LDC.64 R2, c[0x0][0x390] ;  /* 0x0000e400ff028b82 */ /* 0x000e220000000a00 */
[----:B------:R-:W-:Y:S02]  /*22ec0*/  @!P0 IMAD.MOV.U32 R5, RZ, RZ, 0x4535d000 ;  /* 0x4535d000ff058424 */ /* 0x000fe400078e00ff */
[----:B0-----:R-:W-:-:S05]  /*22ed0*/  @!P0 IMAD.WIDE R2, R0, 0x4, R2 ;  /* 0x0000000400028825 */ /* 0x001fca00078e0202 */
[----:B------:R0:W-:Y:S01]  /*22ee0*/  @!P0 STG.E desc[UR4][R2.64], R5 ;  /* 0x0000000502008986 */ /* 0x0001e2000c101904 */
[----:B------:R-:W-:Y:S05]  /*22ef0*/  @!P0 EXIT ;  /* 0x000000000000894d */ /* 0x000fea0003800000 */
[----:B0-----:R-:W0:Y:S01]  /*22f00*/  LDC.64 R2, c[0x0][0x390] ;  /* 0x0000e400ff027b82 */ /* 0x001e220000000a00 */
[----:B------:R-:W-:Y:S02]  /*22f10*/  HFMA2 R5, -RZ, RZ, 5.20703125, -2 ;  /* 0x4535c000ff057431 */ /* 0x000fe400000001ff */
[----:B0-----:R-:W-:-:S05]  /*22f20*/  IMAD.WIDE R2, R0, 0x4, R2 ;  /* 0x0000000400027825 */ /* 0x001fca00078e0202 */
[----:B------:R-:W-:Y:S01]  /*22f30*/  STG.E desc[UR4][R2.64], R5 ;  /* 0x0000000502007986 */ /* 0x000fe2000c101904 */
[----:B------:R-:W-:Y:S05]  /*22f40*/  EXIT ;  /* 0x000000000000794d */ /* 0x000fea0003800000 */
.L_x_598:
        /* <DEDUP_REMOVED lines=15> */
.L_x_600:
        /* <DEDUP_REMOVED lines=11> */
.L_x_597:
        /* <DEDUP_REMOVED lines=19> */
.L_x_602:
[----:B------:R-:W-:-:S13]  /*23220*/  FSETP.NEU.AND P0, PT, R2, R3, PT ;  /* 0x000000030200720b */ /* 0x000fda0003f0d000 */
[----:B------:R-:W0:Y:S01]  /*23230*/  @!P0 LDC.64 R2, c[0x0][0x390] ;  /* 0x0000e400ff028b82 */ /* 0x000e220000000a00 */
[----:B------:R-:W-:Y:S02]  /*23240*/  @!P0 IMAD.MOV.U32 R5, RZ, RZ, 0x45355000 ;  /* 0x45355000ff058424 */ /* 0x000fe400078e00ff */
[----:B0-----:R-:W-:-:S05]  /*23250*/  @!P0 IMAD.WIDE R2, R0, 0x4, R2 ;  /* 0x0000000400028825 */ /* 0x001fca00078e0202 */
[----:B------:R0:W-:Y:S01]  /*23260*/  @!P0 STG.E desc[UR4][R2.64], R5 ;  /* 0x0000000502008986 */ /* 0x0001e2000c101904 */
[----:B------:R-:W-:Y:S05]  /*23270*/  @!P0 EXIT ;  /* 0x000000000000894d */ /* 0x000fea0003800000 */
[----:B0-----:R-:W0:Y:S01]  /*23280*/  LDC.64 R2, c[0x0][0x390] ;  /* 0x0000e400ff027b82 */ /* 0x001e220000000a00 */
[----:B------:R-:W-:Y:S02]  /*23290*/  HFMA2 R5, -RZ, RZ, 5.20703125, 2 ;  /* 0x45354000ff057431 */ /* 0x000fe400000001ff */
[----:B0-----:R-:W-:-:S05]  /*232a0*/  IMAD.WIDE R2, R0, 0x4, R2 ;  /* 0x0000000400027825 */ /* 0x001fca00078e0202 */
[----:B------:R-:W-:Y:S01]  /*232b0*/  STG.E desc[UR4][R2.64], R5 ;  /* 0x0000000502007986 */ /* 0x000fe2000c101904 */
[----:B------:R-:W-:Y:S05]  /*232c0*/  EXIT ;  /* 0x000000000000794d */ /* 0x000fea0003800000 */
.L_x_601:
        /* <DEDUP_REMOVED lines=15> */
.L_x_603:
        /* <DEDUP_REMOVED lines=11> */
.L_x_596:
        /* <DEDUP_REMOVED lines=23> */
.L_x_606:
[----:B------:R-:W-:-:S13]  /*235e0*/  FSETP.NEU.AND P0, PT, R2, R3, PT ;  /* 0x000000030200720b */ /* 0x000fda0003f0d000 */
[----:B------:R-:W0:Y:S01]  /*235f0*/  @!P0 LDC.64 R2, c[0x0][0x390] ;  /* 0x0000e400ff028b82 */ /* 0x000e220000000a00 */
[----:B------:R-:W-:Y:S02]  /*23600*/  @!P0 IMAD.MOV.U32 R5, RZ, RZ, 0x4534d000 ;  /* 0x4534d000ff058424 */ /* 0x000fe400078e00ff */
[----:B0-----:R-:W-:-:S05]  /*23610*/  @!P0 IMAD.WIDE R2, R0, 0x4, R2 ;  /* 0x0000000400028825 */ /* 0x001fca00078e0202 */
[----:B------:R0:W-:Y:S01]  /*23620*/  @!P0 STG.E desc[UR4][R2.64], R5 ;  /* 0x0000000502008986 */ /* 0x0001e2000c101904 */
[----:B------:R-:W-:Y:S05]  /*23630*/  @!P0 EXIT ;  /* 0x000000000000894d */ /* 0x000fea0003800000 */
[----:B0-----:R-:W0:Y:S01]  /*23640*/  LDC.64 R2, c[0x0][0x390] ;  /* 0x0000e400ff027b82 */ /* 0x001e220000000a00 */
[----:B------:R-:W-:Y:S02]  /*23650*/  HFMA2 R5, -RZ, RZ, 5.203125, -2 ;  /* 0x4534c000ff057431 */ /* 0x000fe400000001ff */
[----:B0-----:R-:W-:-:S05]  /*23660*/  IMAD.WIDE R2, R0, 0x4, R2 ;  /* 0x0000000400027825 */ /* 0x001fca00078e0202 */
[----:B------:R-:W-:Y:S01]  /*23670*/  STG.E desc[UR4][R2.64], R5 ;  /* 0x0000000502007986 */ /* 0x000fe2000c101904 */
[----:B------:R-:W-:Y:S05]  /*23680*/  EXIT ;  /* 0x000000000000794d */ /* 0x000fea0003800000 */
.L_x_605:
        /* <DEDUP_REMOVED lines=15> */
.L_x_607:
        /* <DEDUP_REMOVED lines=11> */
.L_x_604:
        /* <DEDUP_REMOVED lines=19> */
.L_x_609:
[----:B------:R-:W-:-:S13]  /*23960*/  FSETP.NEU.AND P0, PT, R2, R5, PT ;  /* 0x000000050200720b */ /* 0x000fda0003f0d000 */
[----:B------:R-:W0:Y:S01]  /*23970*/  @!P0 LDC.64 R2, c[0x0][0x390] ;  /* 0x0000e400ff028b82 */ /* 0x000e220000000a00 */
[----:B------:R-:W-:Y:S02]  /*23980*/  @!P0 IMAD.MOV.U32 R5, RZ, RZ, 0x45345000 ;  /* 0x45345000ff058424 */ /* 0x000fe400078e00ff */
[----:B0-----:R-:W-:-:S05]  /*23990*/  @!P0 IMAD.WIDE R2, R0, 0x4, R2 ;  /* 0x0000000400028825 */ /* 0x001fca00078e0202 */
[----:B------:R0:W-:Y:S01]  /*239a0*/  @!P0 STG.E desc[UR4][R2.64], R5 ;  /* 0x0000000502008986 */ /* 0x0001e2000c101904 */
[----:B------:R-:W-:Y:S05]  /*239b0*/  @!P0 EXIT ;  /* 0x000000000000894d */ /* 0x000fea0003800000 */
[----:B0-----:R-:W0:Y:S01]  /*239c0*/  LDC.64 R2, c[0x0][0x390] ;  /* 0x0000e400ff027b82 */ /* 0x001e220000000a00 */
[----:B------:R-:W-:Y:S02]  /*239d0*/  HFMA2 R5, -RZ, RZ, 5.203125, 2 ;  /* 0x45344000ff057431 */ /* 0x000fe400000001ff */
[----:B0-----:R-:W-:-:S05]  /*239e0*/  IMAD.WIDE R2, R0, 0x4, R2 ;  /* 0x0000000400027825 */ /* 0x001fca00078e0202 */
[----:B------:R-:W-:Y:S01]  /*239f0*/  STG.E desc[UR4][R2.64], R5 ;  /* 0x0000000502007986 */ /* 0x000fe2000c101904 */
[----:B------:R-:W-:Y:S05]  /*23a00*/  EXIT ;  /* 0x000000000000794d */ /* 0x000fea0003800000 */
.L_x_608:
        /* <DEDUP_REMOVED lines=15> */
.L_x_610:
        /* <DEDUP_REMOVED lines=11> */
.L_x_579:
        /* <DEDUP_REMOVED lines=31> */
.L_x_615:
[----:B------:R-:W-:-:S13]  /*23da0*/  FSETP.NEU.AND P0, PT, R2, R5, PT ;  /* 0x000000050200720b */ /* 0x000fda0003f0d000 */
[----:B------:R-:W0:Y:S01]  /*23db0*/  @!P0 LDC.64 R2, c[0x0][0x390] ;  /* 0x0000e400ff028b82 */ /* 0x000e220000000a00 */
[----:B------:R-:W-:Y:S02]  /*23dc0*/  @!P0 IMAD.MOV.U32 R5, RZ, RZ, 0x4533d000 ;  /* 0x4533d000ff058424 */ /* 0x000fe400078e00ff */
[----:B0-----:R-:W-:-:S05]  /*23dd0*/  @!P0 IMAD.WIDE R2, R0, 0x4, R2 ;  /* 0x0000000400028825 */ /* 0x001fca00078e0202 */
[----:B------:R0:W-:Y:S01]  /*23de0*/  @!P0 STG.E desc[UR4][R2.64], R5 ;  /* 0x0000000502008986 */ /* 0x0001e2000c101904 */
[----:B------:R-:W-:Y:S05]  /*23df0*/  @!P0 EXIT ;  /* 0x000000000000894d */ /* 0x000fea0003800000 */
[----:B0-----:R-:W0:Y:S01]  /*23e00*/  LDC.64 R2, c[0x0][0x390] ;  /* 0x0000e400ff027b82 */ /* 0x001e220000000a00 */
[----:B------:R-:W-:Y:S02]  /*23e10*/  HFMA2 R5, -RZ, RZ, 5.19921875, -2 ;  /* 0x4533c000ff057431 */ /* 0x000fe400000001ff */
[----:B0-----:R-:W-:-:S05]  /*23e20*/  IMAD.WIDE R2, R0, 0x4, R2 ;  /* 0x0000000400027825 */ /* 0x001fca00078e0202 */
[----:B------:R-:W-:Y:S01]  /*23e30*/  STG.E desc[UR4][R2.64], R5 ;  /* 0x0000000502007986 */ /* 0x000fe2000c101904 */
[----:B------:R-:W-:Y:S05]  /*23e40*/  EXIT ;  /* 0x000000000000794d */ /* 0x000fea0003800000 */
.L_x_614:
        /* <DEDUP_REMOVED lines=15> */
.L_x_616:
        /* <DEDUP_REMOVED lines=11> */
.L_x_613:
        /* <DEDUP_REMOVED lines=19> */
.L_x_618:
[----:B------:R-:W-:-:S13]  /*24120*/  FSETP.NEU.AND P0, PT, R2, R3, PT ;  /* 0x000000030200720b */ /* 0x000fda0003f0d000 */
[----:B------:R-:W0:Y:S01]  /*24130*/  @!P0 LDC.64 R2, c[0x0][0x390] ;  /* 0x0000e400ff028b82 */ /* 0x000e220000000a00 */
[----:B------:R-:W-:Y:S02]  /*24140*/  @!P0 IMAD.MOV.U32 R5, RZ, RZ, 0x45335000 ;  /* 0x45335000ff058424 */ /* 0x000fe400078e00ff */
[----:B0-----:R-:W-:-:S05]  /*24150*/  @!P0 IMAD.WIDE R2, R0, 0x4, R2 ;  /* 0x0000000400028825 */ /* 0x001fca00078e0202 */
[----:B------:R0:W-:Y:S01]  /*24160*/  @!P0 STG.E desc[UR4][R2.64], R5 ;  /* 0x0000000502008986 */ /* 0x0001e2000c101904 */
[----:B------:R-:W-:Y:S05]  /*24170*/  @!P0 EXIT ;  /* 0x000000000000894d */ /* 0x000fea0003800000 */
[----:B0-----:R-:W0:Y:S01]  /*24180*/  LDC.64 R2, c[0x0][0x390] ;  /* 0x0000e400ff027b82 */ /* 0x001e220000000a00 */
[----:B------:R-:W-:Y:S02]  /*24190*/  HFMA2 R5, -RZ, RZ, 5.19921875, 2 ;  /* 0x45334000ff057431 */ /* 0x000fe400000001ff */
[----:B0-----:R-:W-:-:S05]  /*241a0*/  IMAD.WIDE R2, R0, 0x4, R2 ;  /* 0x0000000400027825 */ /* 0x001fca00078e0202 */
[----:B------:R-:W-:Y:S01]  /*241b0*/  STG.E desc[UR4][R2.64], R5 ;  /* 0x0000000502007986 */ /* 0x000fe2000c101904 */
[----:B------:R-:W-:Y:S05]  /*241c0*/  EXIT ;  /* 0x000000000000794d */ /* 0x000fea0003800000 */
.L_x_617:
        /* <DEDUP_REMOVED lines=15> */
.L_x_619:
        /* <DEDUP_REMOVED lines=11> */
.L_x_612:
        /* <DEDUP_REMOVED lines=23> */
.L_x_622:
[----:B------:R-:W-:-:S13]  /*244e0*/  FSETP.NEU.AND P0, PT, R2, R3, PT ;  /* 0x000000030200720b */ /* 0x000fda0003f0d000 */
[----:B------:R-:W0:Y:S01]  /*244f0*/  @!P0 LDC.64 R2, c[0x0][0x390] ;  /* 0x0000e400ff028b82 */ /* 0x000e220000000a00 */
[----:B------:R-:W-:Y:S02]  /*24500*/  @!P0 IMAD.MOV.U32 R5, RZ, RZ, 0x4532d000 ;  /* 0x4532d000ff058424 */ /* 0x000fe400078e00ff */
[----:B0-----:R-:W-:-:S05]  /*24510*/  @!P0 IMAD.WIDE R2, R0, 0x4, R2 ;  /* 0x0000000400028825 */ /* 0x001fca00078e0202 */
[----:B------:R0:W-:Y:S01]  /*24520*/  @!P0 STG.E desc[UR4][R2.64], R5 ;  /* 0x0000000502008986 */ /* 0x0001e2000c101904 */
[----:B------:R-:W-:Y:S05]  /*24530*/  @!P0 EXIT ;  /* 0x000000000000894d */ /* 0x000fea0003800000 */
[----:B0-----:R-:W0:Y:S01]  /*24540*/  LDC.64 R2, c[0x0][0x390] ;  /* 0x0000e400ff027b82 */ /* 0x001e220000000a00 */
[----:B------:R-:W-:Y:S02]  /*24550*/  HFMA2 R5, -RZ, RZ, 5.1953125, -2 ;  /* 0x4532c000ff057431 */ /* 0x000fe400000001ff */
[----:B0-----:R-:W-:-:S05]  /*24560*/  IMAD.WIDE R2, R0, 0x4, R2 ;  /* 0x0000000400027825 */ /* 0x001fca00078e0202 */
[----:B------:R-:W-:Y:S01]  /*24570*/  STG.E desc[UR4][R2.64], R5 ;  /* 0x0000000502007986 */ /* 0x000fe2000c101904 */
[----:B------:R-:W-:Y:S05]  /*24580*/  EXIT ;  /* 0x000000000000794d */ /* 0x000fea0003800000 */
.L_x_621:
        /* <DEDUP_REMOVED lines=15> */
.L_x_623:
        /* <DEDUP_REMOVED lines=11> */
.L_x_620:
        /* <DEDUP_REMOVED lines=19> */
.L_x_625:
[----:B------:R-:W-:-:S13]  /*24860*/  FSETP.NEU.AND P0, PT, R2, R5, PT ;  /* 0x000000050200720b */ /* 0x000fda0003f0d000 */
[----:B------:R-:W0:Y:S01]  /*24870*/  @!P0 LDC.64 R2, c[0x0][0x390] ;  /* 0x0000e400ff028b82 */ /* 0x000e220000000a00 */
[----:B------:R-:W-:Y:S02]  /*24880*/  @!P0 IMAD.MOV.U32 R5, RZ, RZ, 0x45325000 ;  /* 0x45325000ff058424 */ /* 0x000fe400078e00ff */
[----:B0-----:R-:W-:-:S05]  /*24890*/  @!P0 IMAD.WIDE R2, R0, 0x4, R2 ;  /* 0x0000000400028825 */ /* 0x001fca00078e0202 */
[----:B------:R0:W-:Y:S01]  /*248a0*/  @!P0 STG.E desc[UR4][R2.64], R5 ;  /* 0x0000000502008986 */ /* 0x0001e2000c101904 */
[----:B------:R-:W-:Y:S05]  /*248b0*/  @!P0 EXIT ;  /* 0x000000000000894d */ /* 0x000fea0003800000 */
[----:B0-----:R-:W0:Y:S01]  /*248c0*/  LDC.64 R2, c[0x0][0x390] ;  /* 0x0000e400ff027b82 */ /* 0x001e220000000a00 */
[----:B------:R-:W-:Y:S02]  /*248d0*/  HFMA2 R5, -RZ, RZ, 5.1953125, 2 ;  /* 0x45324000ff057431 */ /* 0x000fe400000001ff */
[----:B0-----:R-:W-:-:S05]  /*248e0*/  IMAD.WIDE R2, R0, 0x4, R2 ;  /* 0x0000000400027825 */ /* 0x001fca00078e0202 */
[----:B------:R-:W-:Y:S01]  /*248f0*/  STG.E desc[UR4][R2.64], R5 ;  /* 0x0000000502007986 */ /* 0x000fe2000c101904 */
[----:B------:R-:W-:Y:S05]  /*24900*/  EXIT ;  /* 0x000000000000794d */ /* 0x000fea0003800000 */
.L_x_624:
        /* <DEDUP_REMOVED lines=15> */
.L_x_626:
        /* <DEDUP_REMOVED lines=11> */
.L_x_611:
        /* <DEDUP_REMOVED lines=27> */
.L_x_630:
[----:B------:R-:W-:-:S13]  /*24c60*/  FSETP.NEU.AND P0, PT, R2, R3, PT ;  /* 0x000000030200720b */ /* 0x000fda0003f0d000 */
[----:B------:R-:W0:Y:S01]  /*24c70*/  @!P0 LDC.64 R2, c[0x0][0x390] ;  /* 0x0000e400ff028b82 */ /* 0x000e220000000a00 */
[----:B------:R-:W-:Y:S02]  /*24c80*/  @!P0 IMAD.MOV.U32 R5, RZ, RZ, 0x4531d000 ;  /* 0x4531d000ff058424 */ /* 0x000fe400078e00ff */
[----:B0-----:R-:W-:-:S05]  /*24c90*/  @!P0 IMAD.WIDE R2, R0, 0x4, R2 ;  /* 0x0000000400028825 */ /* 0x001fca00078e0202 */
[----:B------:R0:W-:Y:S01]  /*24ca0*/  @!P0 STG.E desc[UR4][R2.64], R5 ;  /* 0x0000000502008986 */ /* 0x0001e2000c101904 */
[----:B------:R-:W-:Y:S05]  /*24cb0*/  @!P0 EXIT ;  /* 0x000000000000894d */ /* 0x000fea0003800000 */
[----:B0-----:R-:W0:Y:S01]  /*24cc0*/  LDC.64 R2, c[0x0][0x390] ;  /* 0x0000e400ff027b82 */ /* 0x001e220000000a00 */
[----:B------:R-:W-:Y:S02]  /*24cd0*/  HFMA2 R5, -RZ, RZ, 5.19140625, -2 ;  /* 0x4531c000ff057431 */ /* 0x000fe400000001ff */
[----:B0-----:R-:W-:-:S05]  /*24ce0*/  IMAD.WIDE R2, R0, 0x4, R2 ;  /* 0x0000000400027825 */ /* 0x001fca00078e0202 */
[----:B------:R-:W-:Y:S01]  /*24cf0*/  STG.E desc[UR4][R2.64], R5 ;  /* 0x0000000502007986 */ /* 0x000fe2000c101904 */
[----:B------:R-:W-:Y:S05]  /*24d00*/  EXIT ;  /* 0x000000000000794d */ /* 0x000fea0003800000 */
.L_x_629:
        /* <DEDUP_REMOVED lines=15> */
.L_x_631:
        /* <DEDUP_REMOVED lines=11> */
.L_x_628:
        /* <DEDUP_REMOVED lines=19> */
.L_x_633:
[----:B------:R-:W-:-:S13]  /*24fe0*/  FSETP.NEU.AND P0, PT, R2, R5, PT ;  /* 0x000000050200720b */ /* 0x000fda0003f0d000 */
[----:B------:R-:W0:Y:S01]  /*24ff0*/  @!P0 LDC.64 R2, c[0x0][0x390] ;  /* 0x0000e400ff028b82 */ /* 0x000e220000000a00 */
[----:B------:R-:W-:Y:S02]  /*25000*/  @!P0 IMAD.MOV.U32 R5, RZ, RZ, 0x45315000 ;  /* 0x45315000ff058424 */ /* 0x000fe400078e00ff */
[----:B0-----:R-:W-:-:S05]  /*25010*/  @!P0 IMAD.WIDE R2, R0, 0x4, R2 ;  /* 0x0000000400028825 */ /* 0x001fca00078e0202 */
[----:B------:R0:W-:Y:S01]  /*25020*/  @!P0 STG.E desc[UR4][R2.64], R5 ;  /* 0x0000000502008986 */ /* 0x0001e2000c101904 */
[----:B------:R-:W-:Y:S05]  /*25030*/  @!P0 EXIT ;  /* 0x000000000000894d */ /* 0x000fea0003800000 */
[----:B0-----:R-:W0:Y:S01]  /*25040*/  LDC.64 R2, c[0x0][0x390] ;  /* 0x0000e400ff027b82 */ /* 0x001e220000000a00 */
[----:B------:R-:W-:Y:S02]  /*25050*/  HFMA2 R5, -RZ, RZ, 5.19140625, 2 ;  /* 0x45314000ff057431 */ /* 0x000fe400000001ff */
[----:B0-----:R-:W-:-:S05]  /*25060*/  IMAD.WIDE R2, R0, 0x4, R2 ;  /* 0x0000000400027825 */ /* 0x001fca00078e0202 */
[----:B------:R-:W-:Y:S01]  /*25070*/  STG.E desc[UR4][R2.64], R5 ;  /* 0x0000000502007986 */ /* 0x000fe2000c101904 */
[----:B------:R-:W-:Y:S05]  /*25080*/  EXIT ;  /* 0x000000000000794d */ /* 0x000fea0003800000 */
.L_x_632:
        /* <DEDUP_REMOVED lines=15> */
.L_x_634:
        /* <DEDUP_REMOVED lines=11> */
.L_x_627:
        /* <DEDUP_REMOVED lines=23> */
.L_x_637:
[----:B------:R-:W-:-:S13]  /*253a0*/  FSETP.NEU.AND P0, PT, R2, R5, PT ;  /* 0x000000050200720b */ /* 0x000fda0003f0d000 */
[----:B------:R-:W0:Y:S01]  /*253b0*/  @!P0 LDC.64 R2, c[0x0][0x390] ;  /* 0x0000e400ff028b82 */ /* 0x000e220000000a00 */
[----:B------:R-:W-:Y:S02]  /*253c0*/  @!P0 IMAD.MOV.U32 R5, RZ, RZ, 0x4530d000 ;  /* 0x4530d000ff058424 */ /* 0x000fe400078e00ff */
[----:B0-----:R-:W-:-:S05]  /*253d0*/  @!P0 IMAD.WIDE R2, R0, 0x4, R2 ;  /* 0x0000000400028825 */ /* 0x001fca00078e0202 */
[----:B------:R0:W-:Y:S01]  /*253e0*/  @!P0 STG.E desc[UR4][R2.64], R5 ;  /* 0x0000000502008986 */ /* 0x0001e2000c101904 */
[----:B------:R-:W-:Y:S05]  /*253f0*/  @!P0 EXIT ;  /* 0x000000000000894d */ /* 0x000fea0003800000 */
[----:B0-----:R-:W0:Y:S01]  /*25400*/  LDC.64 R2, c[0x0][0x390] ;  /* 0x0000e400ff027b82 */ /* 0x001e220000000a00 */
[----:B------:R-:W-:Y:S02]  /*25410*/  HFMA2 R5, -RZ, RZ, 5.1875, -2 ;  /* 0x4530c000ff057431 */ /* 0x000fe400000001ff */
[----:B0-----:R-:W-:-:S05]  /*25420*/  IMAD.WIDE R2, R0, 0x4, R2 ;  /* 0x0000000400027825 */ /* 0x001fca00078e0202 */
[----:B------:R-:W-:Y:S01]  /*25430*/  STG.E desc[UR4][R2.64], R5 ;  /* 0x0000000502007986 */ /* 0x000fe2000c101904 */
[----:B------:R-:W-:Y:S05]  /*25440*/  EXIT ;  /* 0x000000000000794d */ /* 0x000fea0003800000 */
.L_x_636:
        /* <DEDUP_REMOVED lines=15> */
.L_x_638:
        /* <DEDUP_REMOVED lines=11> */
.L_x_635:
        /* <DEDUP_REMOVED lines=19> */
.L_x_640:
[----:B------:R-:W-:-:S13]  /*25720*/  FSETP.NEU.AND P0, PT, R2, R3, PT ;  /* 0x000000030200720b */ /* 0x000fda0003f0d000 */
[----:B------:R-:W0:Y:S01]  /*25730*/  @!P0 LDC.64 R2, c[0x0][0x390] ;  /* 0x0000e400ff028b82 */ /* 0x000e220000000a00 */
[----:B------:R-:W-:Y:S02]  /*25740*/  @!P0 IMAD.MOV.U32 R5, RZ, RZ, 0x45305000 ;  /* 0x45305000ff058424 */ /* 0x000fe400078e00ff */
[----:B0-----:R-:W-:-:S05]  /*25750*/  @!P0 IMAD.WIDE R2, R0, 0x4, R2 ;  /* 0x0000000400028825 */ /* 0x001fca00078e0202 */
[----:B------:R0:W-:Y:S01]  /*25760*/  @!P0 STG.E desc[UR4][R2.64], R5 ;  /* 0x0000000502008986 */ /* 0x0001e2000c101904 */
[----:B------:R-:W-:Y:S05]  /*25770*/  @!P0 EXIT ;  /* 0x000000000000894d */ /* 0x000fea0003800000 */
[----:B0-----:R-:W0:Y:S01]  /*25780*/  LDC.64 R2, c[0x0][0x390] ;  /* 0x0000e400ff027b82 */ /* 0x001e220000000a00 */
[----:B------:R-:W-:Y:S02]  /*25790*/  HFMA2 R5, -RZ, RZ, 5.1875, 2 ;  /* 0x45304000ff057431 */ /* 0x000fe400000001ff */
[----:B0-----:R-:W-:-:S05]  /*257a0*/  IMAD.WIDE R2, R0, 0x4, R2 ;  /* 0x0000000400027825 */ /* 0x001fca00078e0202 */
[----:B------:R-:W-:Y:S01]  /*257b0*/  STG.E desc[UR4][R2.64], R5 ;  /* 0x0000000502007986 */ /* 0x000fe2000c101904 */
[----:B------:R-:W-:Y:S05]  /*257c0*/  EXIT ;  /* 0x000000000000794d */ /* 0x000fea0003800000 */
.L_x_639:
        /* <DEDUP_REMOVED lines=15> */
.L_x_641:
        /* <DEDUP_REMOVED lines=11> */
.L_x_514:
        /* <DEDUP_REMOVED lines=39> */
.L_x_648:
[----:B------:R-:W-:-:S13]  /*25be0*/  FSETP.NEU.AND P0, PT, R2, R3, PT ;  /* 0x000000030200720b */ /* 0x000fda0003f0d000 */
[----:B------:R-:W0:Y:S01]  /*25bf0*/  @!P0 LDC.64 R2, c[0x0][0x390] ;  /* 0x0000e400ff028b82 */ /* 0x000e220000000a00 */
[----:B------:R-:W-:Y:S02]  /*25c00*/  @!P0 IMAD.MOV.U32 R5, RZ, RZ, 0x452fd000 ;  /* 0x452fd000ff058424 */ /* 0x000fe400078e00ff */
[----:B0-----:R-:W-:-:S05]  /*25c10*/  @!P0 IMAD.WIDE R2, R0, 0x4, R2 ;  /* 0x0000000400028825 */ /* 0x001fca00078e0202 */
[----:B------:R0:W-:Y:S01]  /*25c20*/  @!P0 STG.E desc[UR4][R2.64], R5 ;  /* 0x0000000502008986 */ /* 0x0001e2000c101904 */
[----:B------:R-:W-:Y:S05]  /*25c30*/  @!P0 EXIT ;  /* 0x000000000000894d */ /* 0x000fea0003800000 */
[----:B0-----:R-:W0:Y:S01]  /*25c40*/  LDC.64 R2, c[0x0][0x390] ;  /* 0x0000e400ff027b82 */ /* 0x001e220000000a00 */
[----:B------:R-:W-:Y:S02]  /*25c50*/  HFMA2 R5, -RZ, RZ, 5.18359375, -2 ;  /* 0x452fc000ff057431 */ /* 0x000fe400000001ff */
[----:B0-----:R-:W-:-:S05]  /*25c60*/  IMAD.WIDE R2, R0, 0x4, R2 ;  /* 0x0000000400027825 */ /* 0x001fca00078e0202 */
[----:B------:R-:W-:Y:S01]  /*25c70*/  STG.E desc[UR4][R2.64], R5 ;  /* 0x0000000502007986 */ /* 0x000fe2000c101904 */
[----:B------:R-:W-:Y:S05]  /*25c80*/  EXIT ;  /* 0x000000000000794d */ /* 0x000fea0003800000 */
.L_x_647:
        /* <DEDUP_REMOVED lines=15> */
.L_x_649:
        /* <DEDUP_REMOVED lines=11> */
.L_x_646:
        /* <DEDUP_REMOVED lines=19> */
.L_x_651:
[----:B------:R-:W-:-:S13]  /*25f60*/  FSETP.NEU.AND P0, PT, R2, R5, PT ;  /* 0x000000050200720b */ /* 0x000fda0003f0d000 */
[----:B------:R-:W0:Y:S01]  /*25f70*/  @!P0 LDC.64 R2, c[0x0][0x390] ;  /* 0x0000e400ff028b82 */ /* 0x000e220000000a00 */
[----:B------:R-:W-:Y:S02]  /*25f80*/  @!P0 IMAD.MOV.U32 R5, RZ, RZ, 0x452f5000 ;  /* 0x452f5000ff058424 */ /* 0x000fe400078e00ff */
[----:B0-----:R-:W-:-:S05]  /*25f90*/  @!P0 IMAD.WIDE R2, R0, 0x4, R2 ;  /* 0x0000000400028825 */ /* 0x001fca00078e0202 */
[----:B------:R0:W-:Y:S01]  /*25fa0*/  @!P0 STG.E desc[UR4][R2.64], R5 ;  /* 0x0000000502008986 */ /* 0x0001e2000c101904 */
[----:B------:R-:W-:Y:S05]  /*25fb0*/  @!P0 EXIT ;  /* 0x000000000000894d */ /* 0x000fea0003800000 */
[----:B0-----:R-:W0:Y:S01]  /*25fc0*/  LDC.64 R2, c[0x0][0x390] ;  /* 0x0000e400ff027b82 */ /* 0x001e220000000a00 */
[----:B------:R-:W-:Y:S02]  /*25fd0*/  HFMA2 R5, -RZ, RZ, 5.18359375, 2 ;  /* 0x452f4000ff057431 */ /* 0x000fe400000001ff */
[----:B0-----:R-:W-:-:S05]  /*25fe0*/  IMAD.WIDE R2, R0, 0x4, R2 ;  /* 0x0000000400027825 */ /* 0x001fca00078e0202 */
[----:B------:R-:W-:Y:S01]  /*25ff0*/  STG.E desc[UR4][R2.64], R5 ;  /* 0x0000000502007986 */ /* 0x000fe2000c101904 */
[----:B------:R-:W-:Y:S05]  /*26000*/  EXIT ;  /* 0x000000000000794d */ /* 0x000fea0003800000 */
.L_x_650:
        /* <DEDUP_REMOVED lines=15> */
.L_x_652:
        /* <DEDUP_REMOVED lines=11> */
.L_x_645:
        /* <DEDUP_REMOVED lines=23> */
.L_x_655:
[----:B------:R-:W-:-:S13]  /*26320*/  FSETP.NEU.AND P0, PT, R2, R5, PT ;  /* 0x000000050200720b */ /* 0x000fda0003f0d000 */
[----:B------:R-:W0:Y:S01]  /*26330*/  @!P0 LDC.64 R2, c[0x0][0x390] ;  /* 0x0000e400ff028b82 */ /* 0x000e220000000a00 */
[----:B------:R-:W-:Y:S02]  /*26340*/  @!P0 IMAD.MOV.U32 R5, RZ, RZ, 0x452ed000 ;  /* 0x452ed000ff058424 */ /* 0x000fe400078e00ff */
[----:B0-----:R-:W-:-:S05]  /*26350*/  @!P0 IMAD.WIDE R2, R0, 0x4, R2 ;  /* 0x0000000400028825 */ /* 0x001fca00078e0202 */
[----:B------:R0:W-:Y:S01]  /*26360*/  @!P0 STG.E desc[UR4][R2.64], R5 ;  /* 0x0000000502008986 */ /* 0x0001e2000c101904 */
[----:B------:R-:W-:Y:S05]  /*26370*/  @!P0 EXIT ;  /* 0x000000000000894d */ /* 0x000fea0003800000 */
[----:B0-----:R-:W0:Y:S01]  /*26380*/  LDC.64 R2, c[0x0][0x390] ;  /* 0x0000e400ff027b82 */ /* 0x001e220000000a00 */
[----:B------:R-:W-:Y:S02]  /*26390*/  HFMA2 R5, -RZ, RZ, 5.1796875, -2 ;  /* 0x452ec000ff057431 */ /* 0x000fe400000001ff */
[----:B0-----:R-:W-:-:S05]  /*263a0*/  IMAD.WIDE R2, R0, 0x4, R2 ;  /* 0x0000000400027825 */ /* 0x001fca00078e0202 */
[----:B------:R-:W-:Y:S01]  /*263b0*/  STG.E desc[UR4][R2.64], R5 ;  /* 0x0000000502007986 */ /* 0x000fe2000c101904 */
[----:B------:R-:W-:Y:S05]  /*263c0*/  EXIT ;  /* 0x000000000000794d */ /* 0x000fea0003800000 */
.L_x_654:
        /* <DEDUP_REMOVED lines=15> */
.L_x_656:
        /* <DEDUP_REMOVED lines=11> */
.L_x_653:
        /* <DEDUP_REMOVED lines=19> */
.L_x_658:
[----:B------:R-:W-:-:S13]  /*266a0*/  FSETP.NEU.AND P0, PT, R2, R3, PT ;  /* 0x000000030200720b */ /* 0x000fda0003f0d000 */
[----:B------:R-:W0:Y:S01]  /*266b0*/  @!P0 LDC.64 R2, c[0x0][0x390] ;  /* 0x0000e400ff028b82 */ /* 0x000e220000000a00 */
[----:B------:R-:W-:Y:S02]  /*266c0*/  @!P0 IMAD.MOV.U32 R5, RZ, RZ, 0x452e5000 ;  /* 0x452e5000ff058424 */ /* 0x000fe400078e00ff */
[----:B0-----:R-:W-:-:S05]  /*266d0*/  @!P0 IMAD.WIDE R2, R0, 0x4, R2 ;  /* 0x0000000400028825 */ /* 0x001fca00078e0202 */
[----:B------:R0:W-:Y:S01]  /*266e0*/  @!P0 STG.E desc[UR4][R2.64], R5 ;  /* 0x0000000502008986 */ /* 0x0001e2000c101904 */
[----:B------:R-:W-:Y:S05]  /*266f0*/  @!P0 EXIT ;  /* 0x000000000000894d */ /* 0x000fea0003800000 */
[----:B0-----:R-:W0:Y:S01]  /*26700*/  LDC.64 R2, c[0x0][0x390] ;  /* 0x0000e400ff027b82 */ /* 0x001e220000000a00 */
[----:B------:R-:W-:Y:S02]  /*26710*/  HFMA2 R5, -RZ, RZ, 5.1796875, 2 ;  /* 0x452e4000ff057431 */ /* 0x000fe400000001ff */
[----:B0-----:R-:W-:-:S05]  /*26720*/  IMAD.WIDE R2, R0, 0x4, R2 ;  /* 0x0000000400027825 */ /* 0x001fca00078e0202 */
[----:B------:R-:W-:Y:S01]  /*26730*/  STG.E desc[UR4][R2.64], R5 ;  /* 0x0000000502007986 */ /* 0x000fe2000c101904 */
[----:B------:R-:W-:Y:S05]  /*26740*/  EXIT ;  /* 0x000000000000794d */ /* 0x000fea0003800000 */
.L_x_657:
        /* <DEDUP_REMOVED lines=15> */
.L_x_659:
        /* <DEDUP_REMOVED lines=11> */
.L_x_644:
        /* <DEDUP_REMOVED lines=27> */
.L_x_663:
[----:B------:R-:W-:-:S13]  /*26aa0*/  FSETP.NEU.AND P0, PT, R2, R5, PT ;  /* 0x000000050200720b */ /* 0x000fda0003f0d000 */
[----:B------:R-:W0:Y:S01]  /*26ab0*/  @!P0 LDC.64 R2, c[0x0][0x390] ;  /* 0x0000e400ff028b82 */ /* 0x000e220000000a00 */
[----:B------:R-:W-:Y:S02]  /*26ac0*/  @!P0 IMAD.MOV.U32 R5, RZ, RZ, 0x452dd000 ;  /* 0x452dd000ff058424 */ /* 0x000fe400078e00ff */
[----:B0-----:R-:W-:-:S05]  /*26ad0*/  @!P0 IMAD.WIDE R2, R0, 0x4, R2 ;  /* 0x0000000400028825 */ /* 0x001fca00078e0202 */
[----:B------:R0:W-:Y:S01]  /*26ae0*/  @!P0 STG.E desc[UR4][R2.64], R5 ;  /* 0x0000000502008986 */ /* 0x0001e2000c101904 */
[----:B------:R-:W-:Y:S05]  /*26af0*/  @!P0 EXIT ;  /* 0x000000000000894d */ /* 0x000fea0003800000 */
[----:B0-----:R-:W0:Y:S01]  /*26b00*/  LDC.64 R2, c[0x0][0x390] ;  /* 0x0000e400ff027b82 */ /* 0x001e220000000a00 */
[----:B------:R-:W-:Y:S02]  /*26b10*/  HFMA2 R5, -RZ, RZ, 5.17578125, -2 ;  /* 0x452dc000ff057431 */ /* 0x000fe400000001ff */
[----:B0-----:R-:W-:-:S05]  /*26b20*/  IMAD.WIDE R2, R0, 0x4, R2 ;  /* 0x0000000400027825 */ /* 0x001fca00078e0202 */
[----:B------:R-:W-:Y:S01]  /*26b30*/  STG.E desc[UR4][R2.64], R5 ;  /* 0x0000000502007986 */ /* 0x000fe2000c101904 */
[----:B------:R-:W-:Y:S05]  /*26b40*/  EXIT ;  /* 0x000000000000794d */ /* 0x000fea0003800000 */
.L_x_662:
        /* <DEDUP_REMOVED lines=15> */
.L_x_664:
        /* <DEDUP_REMOVED lines=11> */
.L_x_661:
        /* <DEDUP_REMOVED lines=19> */
.L_x_666:
[----:B------:R-:W-:-:S13]  /*26e20*/  FSETP.NEU.AND P0, PT, R2, R3, PT ;  /* 0x000000030200720b */ /* 0x000fda0003f0d000 */
[----:B------:R-:W0:Y:S01]  /*26e30*/  @!P0 LDC.64 R2, c[0x0][0x390] ;  /* 0x0000e400ff028b82 */ /* 0x000e220000000a00 */
[----:B------:R-:W-:Y:S02]  /*26e40*/  @!P0 IMAD.MOV.U32 R5, RZ, RZ, 0x452d5000 ;  /* 0x452d5000ff058424 */ /* 0x000fe400078e00ff */
[----:B0-----:R-:W-:-:S05]  /*26e50*/  @!P0 IMAD.WIDE R2, R0, 0x4, R2 ;  /* 0x0000000400028825 */ /* 0x001fca00078e0202 */
[----:B------:R0:W-:Y:S01]  /*26e60*/  @!P0 STG.E desc[UR4][R2.64], R5 ;  /* 0x0000000502008986 */ /* 0x0001e2000c101904 */
[----:B------:R-:W-:Y:S05]  /*26e70*/  @!P0 EXIT ;  /* 0x000000000000894d */ /* 0x000fea0003800000 */
[----:B0-----:R-:W0:Y:S01]  /*26e80*/  LDC.64 R2, c[0x0][0x390] ;  /* 0x0000e400ff027b82 */ /* 0x001e220000000a00 */
[----:B------:R-:W-:Y:S02]  /*26e90*/  HFMA2 R5, -RZ, RZ, 5.17578125, 2 ;  /* 0x452d4000ff057431 */ /* 0x000fe400000001ff */
[----:B0-----:R-:W-:-:S05]  /*26ea0*/  IMAD.WIDE R2, R0, 0x4, R2 ;  /* 0x0000000400027825 */ /* 0x001fca00078e0202 */
[----:B------:R-:W-:Y:S01]  /*26eb0*/  STG.E desc[UR4][R2.64], R5 ;  /* 0x0000000502007986 */ /* 0x000fe2000c101904 */
[----:B------:R-:W-:Y:S05]  /*26ec0*/  EXIT ;  /* 0x000000000000794d */ /* 0x000fea0003800000 */
.L_x_665:
        /* <DEDUP_REMOVED lines=15> */
.L_x_667:
        /* <DEDUP_REMOVED lines=11> */
.L_x_660:
        /* <DEDUP_REMOVED lines=23> */
.L_x_670:
[----:B------:R-:W-:-:S13]  /*271e0*/  FSETP.NEU.AND P0, PT, R2, R3, PT ;  /* 0x000000030200720b */ /* 0x000fda0003f0d000 */
[----:B------:R-:W0:Y:S01]  /*271f0*/  @!P0 LDC.64 R2, c[0x0][0x390] ;  /* 0x0000e400ff028b82 */ /* 0x000e220000000a00 */
[----:B------:R-:W-:Y:S02]  /*27200*/  @!P0 IMAD.MOV.U32 R5, RZ, RZ, 0x452cd000 ;  /* 0x452cd000ff058424 */ /* 0x000fe400078e00ff */
[----:B0-----:R-:W-:-:S05]  /*27210*/  @!P0 IMAD.WIDE R2, R0, 0x4, R2 ;  /* 0x0000000400028825 */ /* 0x001fca00078e0202 */
[----:B------:R0:W-:Y:S01]  /*27220*/  @!P0 STG.E desc[UR4][R2.64], R5 ;  /* 0x0000000502008986 */ /* 0x0001e2000c101904 */
[----:B------:R-:W-:Y:S05]  /*27230*/  @!P0 EXIT ;  /* 0x000000000000894d */ /* 0x000fea0003800000 */
[----:B0-----:R-:W0:Y:S01]  /*27240*/  LDC.64 R2, c[0x0][0x390] ;  /* 0x0000e400ff027b82 */ /* 0x001e220000000a00 */
[----:B------:R-:W-:Y:S02]  /*27250*/  HFMA2 R5, -RZ, RZ, 5.171875, -2 ;  /* 0x452cc000ff057431 */ /* 0x000fe400000001ff */
[----:B0-----:R-:W-:-:S05]  /*27260*/  IMAD.WIDE R2, R0, 0x4, R2 ;  /* 0x0000000400027825 */ /* 0x001fca00078e0202 */
[----:B------:R-:W-:Y:S01]  /*27270*/  STG.E desc[UR4][R2.64], R5 ;  /* 0x0000000502007986 */ /* 0x000fe2000c101904 */
[----:B------:R-:W-:Y:S05]  /*27280*/  EXIT ;  /* 0x000000000000794d */ /* 0x000fea0003800000 */
.L_x_669:
        /* <DEDUP_REMOVED lines=15> */
.L_x_671:
        /* <DEDUP_REMOVED lines=11> */
.L_x_668:
        /* <DEDUP_REMOVED lines=19> */
.L_x_673:
[----:B------:R-:W-:-:S13]  /*27560*/  FSETP.NEU.AND P0, PT, R2, R5, PT ;  /* 0x000000050200720b */ /* 0x000fda0003f0d000 */
[----:B------:R-:W0:Y:S01]  /*27570*/  @!P0 LDC.64 R2, c[0x0][0x390] ;  /* 0x0000e400ff028b82 */ /* 0x000e220000000a00 */
[----:B------:R-:W-:Y:S02]  /*27580*/  @!P0 IMAD.MOV.U32 R5, RZ, RZ, 0x452c5000 ;  /* 0x452c5000ff058424 */ /* 0x000fe400078e00ff */
[----:B0-----:R-:W-:-:S05]  /*27590*/  @!P0 IMAD.WIDE R2, R0, 0x4, R2 ;  /* 0x0000000400028825 */ /* 0x001fca00078e0202 */
[----:B------:R0:W-:Y:S01]  /*275a0*/  @!P0 STG.E desc[UR4][R2.64], R5 ;  /* 0x0000000502008986 */ /* 0x0001e2000c101904 */
[----:B------:R-:W-:Y:S05]  /*275b0*/  @!P0 EXIT ;  /* 0x000000000000894d */ /* 0x000fea0003800000 */
[----:B0-----:R-:W0:Y:S01]  /*275c0*/  LDC.64 R2, c[0x0][0x390] ;  /* 0x0000e400ff027b82 */ /* 0x001e220000000a00 */
[----:B------:R-:W-:Y:S02]  /*275d0*/  HFMA2 R5, -RZ, RZ, 5.171875, 2 ;  /* 0x452c4000ff057431 */ /* 0x000fe400000001ff */
[----:B0-----:R-:W-:-:S05]  /*275e0*/  IMAD.WIDE R2, R0, 0x4, R2 ;  /* 0x0000000400027825 */ /* 0x001fca00078e0202 */
[----:B------:R-:W-:Y:S01]  /*275f0*/  STG.E desc[UR4][R2.64], R5 ;  /* 0x0000000502007986 */ /* 0x000fe2000c101904 */
[----:B------:R-:W-:Y:S05]  /*27600*/  EXIT ;  /* 0x000000000000794d */ /* 0x000fea0003800000 */
.L_x_672:
        /* <DEDUP_REMOVED lines=15> */
.L_x_674:
        /* <DEDUP_REMOVED lines=11> */
.L_x_643:
        /* <DEDUP_REMOVED lines=31> */
.L_x_679:
[----:B------:R-:W-:-:S13]  /*279a0*/  FSETP.NEU.AND P0, PT, R2, R5, PT ;  /* 0x000000050200720b */ /* 0x000fda0003f0d000 */
[----:B------:R-:W0:Y:S01]  /*279b0*/  @!P0 LDC.64 R2, c[0x0][0x390] ;  /* 0x0000e400ff028b82 */ /* 0x000e220000000a00 */
[----:B------:R-:W-:Y:S02]  /*279c0*/  @!P0 IMAD.MOV.U32 R5, RZ, RZ, 0x452bd000 ;  /* 0x452bd000ff058424 */ /* 0x000fe400078e00ff */
[----:B0-----:R-:W-:-:S05]  /*279d0*/  @!P0 IMAD.WIDE R2, R0, 0x4, R2 ;  /* 0x0000000400028825 */ /* 0x001fca00078e0202 */
[----:B------:R0:W-:Y:S01]  /*279e0*/  @!P0 STG.E desc[UR4][R2.64], R5 ;  /* 0x0000000502008986 */ /* 0x0001e2000c101904 */
[----:B------:R-:W-:Y:S05]  /*279f0*/  @!P0 EXIT ;  /* 0x000000000000894d */ /* 0x000fea0003800000 */
[----:B0-----:R-:W0:Y:S01]  /*27a00*/  LDC.64 R2, c[0x0][0x390] ;  /* 0x0000e400ff027b82 */ /* 0x001e220000000a00 */
[----:B------:R-:W-:Y:S02]  /*27a10*/  HFMA2 R5, -RZ, RZ, 5.16796875, -2 ;  /* 0x452bc000ff057431 */ /* 0x000fe400000001ff */
[----:B0-----:R-:W-:-:S05]  /*27a20*/  IMAD.WIDE R2, R0, 0x4, R2 ;  /* 0x0000000400027825 */ /* 0x001fca00078e0202 */
[----:B------:R-:W-:Y:S01]  /*27a30*/  STG.E desc[UR4][R2.64], R5 ;  /* 0x0000000502007986 */ /* 0x000fe2000c101904 */
[----:B------:R-:W-:Y:S05]  /*27a40*/  EXIT ;  /* 0x000000000000794d */ /* 0x000fea0003800000 */
.L_x_678:
        /* <DEDUP_REMOVED lines=15> */
.L_x_680:
        /* <DEDUP_REMOVED lines=11> */
.L_x_677:
        /* <DEDUP_REMOVED lines=19> */
.L_x_682:
[----:B------:R-:W-:-:S13]  /*27d20*/  FSETP.NEU.AND P0, PT, R2, R3, PT ;  /* 0x000000030200720b */ /* 0x000fda0003f0d000 */
[----:B------:R-:W0:Y:S01]  /*27d30*/  @!P0 LDC.64 R2, c[0x0][0x390] ;  /* 0x0000e400ff028b82 */ /* 0x000e220000000a00 */
[----:B------:R-:W-:Y:S02]  /*27d40*/  @!P0 IMAD.MOV.U32 R5, RZ, RZ, 0x452b5000 ;  /* 0x452b5000ff058424 */ /* 0x000fe400078e00ff */
[----:B0-----:R-:W-:-:S05]  /*27d50*/  @!P0 IMAD.WIDE R2, R0, 0x4, R2 ;  /* 0x0000000400028825 */ /* 0x001fca00078e0202 */
[----:B------:R0:W-:Y:S01]  /*27d60*/  @!P0 STG.E desc[UR4][R2.64], R5 ;  /* 0x0000000502008986 */ /* 0x0001e2000c101904 */
[----:B------:R-:W-:Y:S05]  /*27d70*/  @!P0 EXIT ;  /* 0x000000000000894d */ /* 0x000fea0003800000 */
[----:B0-----:R-:W0:Y:S01]  /*27d80*/  LDC.64 R2, c[0x0][0x390] ;  /* 0x0000e400ff027b82 */ /* 0x001e220000000a00 */
[----:B------:R-:W-:Y:S02]  /*27d90*/  HFMA2 R5, -RZ, RZ, 5.16796875, 2 ;  /* 0x452b4000ff057431 */ /* 0x000fe400000001ff */
[----:B0-----:R-:W-:-:S05]  /*27da0*/  IMAD.WIDE R2, R0, 0x4, R2 ;  /* 0x0000000400027825 */ /* 0x001fca00078e0202 */
[----:B------:R-:W-:Y:S01]  /*27db0*/  STG.E desc[UR4][R2.64], R5 ;  /* 0x0000000502007986 */ /* 0x000fe2000c101904 */
[----:B------:R-:W-:Y:S05]  /*27dc0*/  EXIT ;  /* 0x000000000000794d */ /* 0x000fea0003800000 */
.L_x_681:
        /* <DEDUP_REMOVED lines=15> */
.L_x_683:
        /* <DEDUP_REMOVED lines=11> */
.L_x_676:
        /* <DEDUP_REMOVED lines=23> */
.L_x_686:
[----:B------:R-:W-:-:S13]  /*280e0*/  FSETP.NEU.AND P0, PT, R2, R3, PT ;  /* 0x000000030200720b */ /* 0x000fda0003f0d000 */
[----:B------:R-:W0:Y:S01]  /*280f0*/  @!P0 LDC.64 R2, c[0x0][0x390] ;  /* 0x0000e400ff028b82 */ /* 0x000e220000000a00 */
[----:B------:R-:W-:Y:S02]  /*28100*/  @!P0 IMAD.MOV.U32 R5, RZ, RZ, 0x452ad000 ;  /* 0x452ad000ff058424 */ /* 0x000fe400078e00ff */
[----:B0-----:R-:W-:-:S05]  /*28110*/  @!P0 IMAD.WIDE R2, R0, 0x4, R2 ;  /* 0x0000000400028825 */ /* 0x001fca00078e0202 */
[----:B------:R0:W-:Y:S01]  /*28120*/  @!P0 STG.E desc[UR4][R2.64], R5 ;  /* 0x0000000502008986 */ /* 0x0001e2000c101904 */
[----:B------:R-:W-:Y:S05]  /*28130*/  @!P0 EXIT ;  /* 0x000000000000894d */ /* 0x000fea0003800000 */
[----:B0-----:R-:W0:Y:S01]  /*28140*/  LDC.64 R2, c[0x0][0x390] ;  /* 0x0000e400ff027b82 */ /* 0x001e220000000a00 */
[----:B------:R-:W-:Y:S02]  /*28150*/  HFMA2 R5, -RZ, RZ, 5.1640625, -2 ;  /* 0x452ac000ff057431 */ /* 0x000fe400000001ff */
[----:B0-----:R-:W-:-:S05]  /*28160*/  IMAD.WIDE R2, R0, 0x4, R2 ;  /* 0x0000000400027825 */ /* 0x001fca00078e0202 */
[----:B------:R-:W-:Y:S01]  /*28170*/  STG.E desc[UR4][R2.64], R5 ;  /* 0x0000000502007986 */ /* 0x000fe2000c101904 */
[----:B------:R-:W-:Y:S05]  /*28180*/  EXIT ;  /* 0x000000000000794d */ /* 0x000fea0003800000 */
.L_x_685:
        /* <DEDUP_REMOVED lines=15> */
.L_x_687:
        /* <DEDUP_REMOVED lines=11> */
.L_x_684:
        /* <DEDUP_REMOVED lines=19> */
.L_x_689:
[----:B------:R-:W-:-:S13]  /*28460*/  FSETP.NEU.AND P0, PT, R2, R5, PT ;  /* 0x000000050200720b */ /* 0x000fda0003f0d000 */
[----:B------:R-:W0:Y:S01]  /*28470*/  @!P0 LDC.64 R2, c[0x0][0x390] ;  /* 0x0000e400ff028b82 */ /* 0x000e220000000a00 */
[----:B------:R-:W-:Y:S02]  /*28480*/  @!P0 IMAD.MOV.U32 R5, RZ, RZ, 0x452a5000 ;  /* 0x452a5000ff058424 */ /* 0x000fe400078e00ff */
[----:B0-----:R-:W-:-:S05]  /*28490*/  @!P0 IMAD.WIDE R2, R0, 0x4, R2 ;  /* 0x0000000400028825 */ /* 0x001fca00078e0202 */
[----:B------:R0:W-:Y:S01]  /*284a0*/  @!P0 STG.E desc[UR4][R2.64], R5 ;  /* 0x0000000502008986 */ /* 0x0001e2000c101904 */
[----:B------:R-:W-:Y:S05]  /*284b0*/  @!P0 EXIT ;  /* 0x000000000000894d */ /* 0x000fea0003800000 */
[----:B0-----:R-:W0:Y:S01]  /*284c0*/  LDC.64 R2, c[0x0][0x390] ;  /* 0x0000e400ff027b82 */ /* 0x001e220000000a00 */
[----:B------:R-:W-:Y:S02]  /*284d0*/  HFMA2 R5, -RZ, RZ, 5.1640625, 2 ;  /* 0x452a4000ff057431 */ /* 0x000fe400000001ff */
[----:B0-----:R-:W-:-:S05]  /*284e0*/  IMAD.WIDE R2, R0, 0x4, R2 ;  /* 0x0000000400027825 */ /* 0x001fca00078e0202 */
[----:B------:R-:W-:Y:S01]  /*284f0*/  STG.E desc[UR4][R2.64], R5 ;  /* 0x0000000502007986 */ /* 0x000fe2000c101904 */
[----:B------:R-:W-:Y:S05]  /*28500*/  EXIT ;  /* 0x000000000000794d */ /* 0x000fea0003800000 */
.L_x_688:
        /* <DEDUP_REMOVED lines=15> */
.L_x_690:
        /* <DEDUP_REMOVED lines=11> */
.L_x_675:
        /* <DEDUP_REMOVED lines=27> */
.L_x_694:
[----:B------:R-:W-:-:S13]  /*28860*/  FSETP.NEU.AND P0, PT, R2, R3, PT ;  /* 0x000000030200720b */ /* 0x000fda0003f0d000 */
[----:B------:R-:W0:Y:S01]  /*28870*/  @!P0 LDC.64 R2, c[0x0][0x390] ;  /* 0x0000e400ff028b82 */ /* 0x000e220000000a00 */
[----:B------:R-:W-:Y:S02]  /*28880*/  @!P0 IMAD.MOV.U32 R5, RZ, RZ, 0x4529d000 ;  /* 0x4529d000ff058424 */ /* 0x000fe400078e00ff */
[----:B0-----:R-:W-:-:S05]  /*28890*/  @!P0 IMAD.WIDE R2, R0, 0x4, R2 ;  /* 0x0000000400028825 */ /* 0x001fca00078e0202 */
[----:B------:R0:W-:Y:S01]  /*288a0*/  @!P0 STG.E desc[UR4][R2.64], R5 ;  /* 0x0000000502008986 */ /* 0x0001e2000c101904 */
[----:B------:R-:W-:Y:S05]  /*288b0*/  @!P0 EXIT ;  /* 0x000000000000894d */ /* 0x000fea0003800000 */
[----:B0-----:R-:W0:Y:S01]  /*288c0*/  LDC.64 R2, c[0x0][0x390] ;  /* 0x0000e400ff027b82 */ /* 0x001e220000000a00 */
[----:B------:R-:W-:Y:S02]  /*288d0*/  HFMA2 R5, -RZ, RZ, 5.16015625, -2 ;  /* 0x4529c000ff057431 */ /* 0x000fe400000001ff */
[----:B0-----:R-:W-:-:S05]  /*288e0*/  IMAD.WIDE R2, R0, 0x4, R2 ;  /* 0x0000000400027825 */ /* 0x001fca00078e0202 */
[----:B------:R-:W-:Y:S01]  /*288f0*/  STG.E desc[UR4][R2.64], R5 ;  /* 0x0000000502007986 */ /* 0x000fe2000c101904 */
[----:B------:R-:W-:Y:S05]  /*28900*/  EXIT ;  /* 0x000000000000794d */ /* 0x000fea0003800000 */
.L_x_693:
        /* <DEDUP_REMOVED lines=15> */
.L_x_695:
        /* <DEDUP_REMOVED lines=11> */
.L_x_692:
        /* <DEDUP_REMOVED lines=19> */
.L_x_697:
[----:B------:R-:W-:-:S13]  /*28be0*/  FSETP.NEU.AND P0, PT, R2, R5, PT ;  /* 0x000000050200720b */ /* 0x000fda0003f0d000 */
[----:B------:R-:W0:Y:S01]  /*28bf0*/  @!P0 LDC.64 R2, c[0x0][0x390] ;  /* 0x0000e400ff028b82 */ /* 0x000e220000000a00 */
[----:B------:R-:W-:Y:S02]  /*28c00*/  @!P0 IMAD.MOV.U32 R5, RZ, RZ, 0x45295000 ;  /* 0x45295000ff058424 */ /* 0x000fe400078e00ff */
[----:B0-----:R-:W-:-:S05]  /*28c10*/  @!P0 IMAD.WIDE R2, R0, 0x4, R2 ;  /* 0x0000000400028825 */ /* 0x001fca00078e0202 */
[----:B------:R0:W-:Y:S01]  /*28c20*/  @!P0 STG.E desc[UR4][R2.64], R5 ;  /* 0x0000000502008986 */ /* 0x0001e2000c101904 */
[----:B------:R-:W-:Y:S05]  /*28c30*/  @!P0 EXIT ;  /* 0x000000000000894d */ /* 0x000fea0003800000 */
[----:B0-----:R-:W0:Y:S01]  /*28c40*/  LDC.64 R2, c[0x0][0x390] ;  /* 0x0000e400ff027b82 */ /* 0x001e220000000a00 */
[----:B------:R-:W-:Y:S02]  /*28c50*/  HFMA2 R5, -RZ, RZ, 5.16015625, 2 ;  /* 0x45294000ff057431 */ /* 0x000fe400000001ff */
[----:B0-----:R-:W-:-:S05]  /*28c60*/  IMAD.WIDE R2, R0, 0x4, R2 ;  /* 0x0000000400027825 */ /* 0x001fca00078e0202 */
[----:B------:R-:W-:Y:S01]  /*28c70*/  STG.E desc[UR4][R2.64], R5 ;  /* 0x0000000502007986 */ /* 0x000fe2000c101904 */
[----:B------:R-:W-:Y:S05]  /*28c80*/  EXIT ;  /* 0x000000000000794d */ /* 0x000fea0003800000 */
.L_x_696:
        /* <DEDUP_REMOVED lines=15> */
.L_x_698:
        /* <DEDUP_REMOVED lines=11> */
.L_x_691:
        /* <DEDUP_REMOVED lines=23> */
.L_x_701:
[----:B------:R-:W-:-:S13]  /*28fa0*/  FSETP.NEU.AND P0, PT, R2, R5, PT ;  /* 0x000000050200720b */ /* 0x000fda0003f0d000 */
[----:B------:R-:W0:Y:S01]  /*28fb0*/  @!P0 LDC.64 R2, c[0x0][0x390] ;  /* 0x0000e400ff028b82 */ /* 0x000e220000000a00 */
[----:B------:R-:W-:Y:S02]  /*28fc0*/  @!P0 IMAD.MOV.U32 R5, RZ, RZ, 0x4528d000 ;  /* 0x4528d000ff058424 */ /* 0x000fe400078e00ff */
[----:B0-----:R-:W-:-:S05]  /*28fd0*/  @!P0 IMAD.WIDE R2, R0, 0x4, R2 ;  /* 0x0000000400028825 */ /* 0x001fca00078e0202 */
[----:B------:R0:W-:Y:S01]  /*28fe0*/  @!P0 STG.E desc[UR4][R2.64], R5 ;  /* 0x0000000502008986 */ /* 0x0001e2000c101904 */
[----:B------:R-:W-:Y:S05]  /*28ff0*/  @!P0 EXIT ;  /* 0x000000000000894d */ /* 0x000fea0003800000 */
[----:B0-----:R-:W0:Y:S01]  /*29000*/  LDC.64 R2, c[0x0][0x390] ;  /* 0x0000e400ff027b82 */ /* 0x001e220000000a00 */
[----:B------:R-:W-:Y:S02]  /*29010*/  HFMA2 R5, -RZ, RZ, 5.15625, -2 ;  /* 0x4528c000ff057431 */ /* 0x000fe400000001ff */
[----:B0-----:R-:W-:-:S05]  /*29020*/  IMAD.WIDE R2, R0, 0x4, R2 ;  /* 0x0000000400027825 */ /* 0x001fca00078e0202 */
[----:B------:R-:W-:Y:S01]  /*29030*/  STG.E desc[UR4][R2.64], R5 ;  /* 0x0000000502007986 */ /* 0x000fe2000c101904 */
[----:B------:R-:W-:Y:S05]  /*29040*/  EXIT ;  /* 0x000000000000794d */ /* 0x000fea0003800000 */
.L_x_700:
        /* <DEDUP_REMOVED lines=15> */
.L_x_702:
        /* <DEDUP_REMOVED lines=11> */
.L_x_699:
        /* <DEDUP_REMOVED lines=19> */
.L_x_704:
[----:B------:R-:W-:-:S13]  /*29320*/  FSETP.NEU.AND P0, PT, R2, R3, PT ;  /* 0x000000030200720b */ /* 0x000fda0003f0d000 */
[----:B------:R-:W0:Y:S01]  /*29330*/  @!P0 LDC.64 R2, c[0x0][0x390] ;  /* 0x0000e400ff028b82 */ /* 0x000e220000000a00 */
[----:B------:R-:W-:Y:S02]  /*29340*/  @!P0 IMAD.MOV.U32 R5, RZ, RZ, 0x45285000 ;  /* 0x45285000ff058424 */ /* 0x000fe400078e00ff */
[----:B0-----:R-:W-:-:S05]  /*29350*/  @!P0 IMAD.WIDE R2, R0, 0x4, R2 ;  /* 0x0000000400028825 */ /* 0x001fca00078e0202 */
[----:B------:R0:W-:Y:S01]  /*29360*/  @!P0 STG.E desc[UR4][R2.64], R5 ;  /* 0x0000000502008986 */ /* 0x0001e2000c101904 */
[----:B------:R-:W-:Y:S05]  /*29370*/  @!P0 EXIT ;  /* 0x000000000000894d */ /* 0x000fea0003800000 */
[----:B0-----:R-:W0:Y:S01]  /*29380*/  LDC.64 R2, c[0x0][0x390] ;  /* 0x0000e400ff027b82 */ /* 0x001e220000000a00 */
[----:B------:R-:W-:Y:S02]  /*29390*/  HFMA2 R5, -RZ, RZ, 5.15625, 2 ;  /* 0x45284000ff057431 */ /* 0x000fe400000001ff */
[----:B0-----:R-:W-:-:S05]  /*293a0*/  IMAD.WIDE R2, R0, 0x4, R2 ;  /* 0x0000000400027825 */ /* 0x001fca00078e0202 */
[----:B------:R-:W-:Y:S01]  /*293b0*/  STG.E desc[UR4][R2.64], R5 ;  /* 0x0000000502007986 */ /* 0x000fe2000c101904 */
[----:B------:R-:W-:Y:S05]  /*293c0*/  EXIT ;  /* 0x000000000000794d */ /* 0x000fea0003800000 */
.L_x_703:
        /* <DEDUP_REMOVED lines=15> */
.L_x_705:
        /* <DEDUP_REMOVED lines=11> */
.L_x_642:
        /* <DEDUP_REMOVED lines=35> */
.L_x_711:
[----:B------:R-:W-:-:S13]  /*297a0*/  FSETP.NEU.AND P0, PT, R2, R5, PT ;  /* 0x000000050200720b */ /* 0x000fda0003f0d000 */
[----:B------:R-:W0:Y:S01]  /*297b0*/  @!P0 LDC.64 R2, c[0x0][0x390] ;  /* 0x0000e400ff028b82 */ /* 0x000e220000000a00 */
[----:B------:R-:W-:Y:S02]  /*297c0*/  @!P0 IMAD.MOV.U32 R5, RZ, RZ, 0x4527d000 ;  /* 0x4527d000ff058424 */ /* 0x000fe400078e00ff */
[----:B0-----:R-:W-:-:S05]  /*297d0*/  @!P0 IMAD.WIDE R2, R0, 0x4, R2 ;  /* 0x0000000400028825 */ /* 0x001fca00078e0202 */
[----:B------:R0:W-:Y:S01]  /*297e0*/  @!P0 STG.E desc[UR4][R2.64], R5 ;  /* 0x0000000502008986 */ /* 0x0001e2000c101904 */
[----:B------:R-:W-:Y:S05]  /*297f0*/  @!P0 EXIT ;  /* 0x000000000000894d */ /* 0x000fea0003800000 */
[----:B0-----:R-:W0:Y:S01]  /*29800*/  LDC.64 R2, c[0x0][0x390] ;  /* 0x0000e400ff027b82 */ /* 0x001e220000000a00 */
[----:B------:R-:W-:Y:S02]  /*29810*/  HFMA2 R5, -RZ, RZ, 5.15234375, -2 ;  /* 0x4527c000ff057431 */ /* 0x000fe400000001ff */
[----:B0-----:R-:W-:-:S05]  /*29820*/  IMAD.WIDE R2, R0, 0x4, R2 ;  /* 0x0000000400027825 */ /* 0x001fca00078e0202 */
[----:B------:R-:W-:Y:S01]  /*29830*/  STG.E desc[UR4][R2.64], R5 ;  /* 0x0000000502007986 */ /* 0x000fe2000c101904 */
[----:B------:R-:W-:Y:S05]  /*29840*/  EXIT ;  /* 0x000000000000794d */ /* 0x000fea0003800000 */
.L_x_710:
        /* <DEDUP_REMOVED lines=15> */
.L_x_712:
        /* <DEDUP_REMOVED lines=11> */
.L_x_709:
        /* <DEDUP_REMOVED lines=19> */
.L_x_714:
[----:B------:R-:W-:-:S13]  /*29b20*/  FSETP.NEU.AND P0, PT, R2, R3, PT ;  /* 0x000000030200720b */ /* 0x000fda0003f0d000 */
[----:B------:R-:W0:Y:S01]  /*29b30*/  @!P0 LDC.64 R2, c[0x0][0x390] ;  /* 0x0000e400ff028b82 */ /* 0x000e220000000a00 */
[----:B------:R-:W-:Y:S02]  /*29b40*/  @!P0 IMAD.MOV.U32 R5, RZ, RZ, 0x45275000 ;  /* 0x45275000ff058424 */ /* 0x000fe400078e00ff */
[----:B0-----:R-:W-:-:S05]  /*29b50*/  @!P0 IMAD.WIDE R2, R0, 0x4, R2 ;  /* 0x0000000400028825 */ /* 0x001fca00078e0202 */
[----:B------:R0:W-:Y:S01]  /*29b60*/  @!P0 STG.E desc[UR4][R2.64], R5 ;  /* 0x0000000502008986 */ /* 0x0001e2000c101904 */
[----:B------:R-:W-:Y:S05]  /*29b70*/  @!P0 EXIT ;  /* 0x000000000000894d */ /* 0x000fea0003800000 */
[----:B0-----:R-:W0:Y:S01]  /*29b80*/  LDC.64 R2, c[0x0][0x390] ;  /* 0x0000e400ff027b82 */ /* 0x001e220000000a00 */
[----:B------:R-:W-:Y:S02]  /*29b90*/  HFMA2 R5, -RZ, RZ, 5.15234375, 2 ;  /* 0x45274000ff057431 */ /* 0x000fe400000001ff */
[----:B0-----:R-:W-:-:S05]  /*29ba0*/  IMAD.WIDE R2, R0, 0x4, R2 ;  /* 0x0000000400027825 */ /* 0x001fca00078e0202 */
[----:B------:R-:W-:Y:S01]  /*29bb0*/  STG.E desc[UR4][R2.64], R5 ;  /* 0x0000000502007986 */ /* 0x000fe2000c101904 */
[----:B------:R-:W-:Y:S05]  /*29bc0*/  EXIT ;  /* 0x000000000000794d */ /* 0x000fea0003800000 */
.L_x_713:
        /* <DEDUP_REMOVED lines=15> */
.L_x_715:
        /* <DEDUP_REMOVED lines=11> */
.L_x_708:
        /* <DEDUP_REMOVED lines=23> */
.L_x_718:
[----:B------:R-:W-:-:S13]  /*29ee0*/  FSETP.NEU.AND P0, PT, R2, R3, PT ;  /* 0x000000030200720b */ /* 0x000fda0003f0d000 */
[----:B------:R-:W0:Y:S01]  /*29ef0*/  @!P0 LDC.64 R2, c[0x0][0x390] ;  /* 0x0000e400ff028b82 */ /* 0x000e220000000a00 */
[----:B------:R-:W-:Y:S02]  /*29f00*/  @!P0 IMAD.MOV.U32 R5, RZ, RZ, 0x4526d000 ;  /* 0x4526d000ff058424 */ /* 0x000fe400078e00ff */
[----:B0-----:R-:W-:-:S05]  /*29f10*/  @!P0 IMAD.WIDE R2, R0, 0x4, R2 ;  /* 0x0000000400028825 */ /* 0x001fca00078e0202 */
[----:B------:R0:W-:Y:S01]  /*29f20*/  @!P0 STG.E desc[UR4][R2.64], R5 ;  /* 0x0000000502008986 */ /* 0x0001e2000c101904 */
[----:B------:R-:W-:Y:S05]  /*29f30*/  @!P0 EXIT ;  /* 0x000000000000894d */ /* 0x000fea0003800000 */
[----:B0-----:R-:W0:Y:S01]  /*29f40*/  LDC.64 R2, c[0x0][0x390] ;  /* 0x0000e400ff027b82 */ /* 0x001e220000000a00 */
[----:B------:R-:W-:Y:S02]  /*29f50*/  HFMA2 R5, -RZ, RZ, 5.1484375, -2 ;  /* 0x4526c000ff057431 */ /* 0x000fe400000001ff */
[----:B0-----:R-:W-:-:S05]  /*29f60*/  IMAD.WIDE R2, R0, 0x4, R2 ;  /* 0x0000000400027825 */ /* 0x001fca00078e0202 */
[----:B------:R-:W-:Y:S01]  /*29f70*/  STG.E desc[UR4][R2.64], R5 ;  /* 0x0000000502007986 */ /* 0x000fe2000c101904 */
[----:B------:R-:W-:Y:S05]  /*29f80*/  EXIT ;  /* 0x000000000000794d */ /* 0x000fea0003800000 */
.L_x_717:
        /* <DEDUP_REMOVED lines=15> */
.L_x_719:
        /* <DEDUP_REMOVED lines=11> */
.L_x_716:
        /* <DEDUP_REMOVED lines=19> */
.L_x_721:
[----:B------:R-:W-:-:S13]  /*2a260*/  FSETP.NEU.AND P0, PT, R2, R5, PT ;  /* 0x000000050200720b */ /* 0x000fda0003f0d000 */
[----:B------:R-:W0:Y:S01]  /*2a270*/  @!P0 LDC.64 R2, c[0x0][0x390] ;  /* 0x0000e400ff028b82 */ /* 0x000e220000000a00 */
[----:B------:R-:W-:Y:S02]  /*2a280*/  @!P0 IMAD.MOV.U32 R5, RZ, RZ, 0x45265000 ;  /* 0x45265000ff058424 */ /* 0x000fe400078e00ff */
[----:B0-----:R-:W-:-:S05]  /*2a290*/  @!P0 IMAD.WIDE R2, R0, 0x4, R2 ;  /* 0x0000000400028825 */ /* 0x001fca00078e0202 */
[----:B------:R0:W-:Y:S01]  /*2a2a0*/  @!P0 STG.E desc[UR4][R2.64], R5 ;  /* 0x0000000502008986 */ /* 0x0001e2000c101904 */
[----:B------:R-:W-:Y:S05]  /*2a2b0*/  @!P0 EXIT ;  /* 0x000000000000894d */ /* 0x000fea0003800000 */
[----:B0-----:R-:W0:Y:S01]  /*2a2c0*/  LDC.64 R2, c[0x0][0x390] ;  /* 0x0000e400ff027b82 */ /* 0x001e220000000a00 */
[----:B------:R-:W-:Y:S02]  /*2a2d0*/  HFMA2 R5, -RZ, RZ, 5.1484375, 2 ;  /* 0x45264000ff057431 */ /* 0x000fe400000001ff */
[----:B0-----:R-:W-:-:S05]  /*2a2e0*/  IMAD.WIDE R2, R0, 0x4, R2 ;  /* 0x0000000400027825 */ /* 0x001fca00078e0202 */
[----:B------:R-:W-:Y:S01]  /*2a2f0*/  STG.E desc[UR4][R2.64], R5 ;  /* 0x0000000502007986 */ /* 0x000fe2000c101904 */
[----:B------:R-:W-:Y:S05]  /*2a300*/  EXIT ;  /* 0x000000000000794d */ /* 0x000fea0003800000 */
.L_x_720:
        /* <DEDUP_REMOVED lines=15> */
.L_x_722:
        /* <DEDUP_REMOVED lines=11> */
.L_x_707:
        /* <DEDUP_REMOVED lines=27> */
.L_x_726:
[----:B------:R-:W-:-:S13]  /*2a660*/  FSETP.NEU.AND P0, PT, R2, R3, PT ;  /* 0x000000030200720b */ /* 0x000fda0003f0d000 */
[----:B------:R-:W0:Y:S01]  /*2a670*/  @!P0 LDC.64 R2, c[0x0][0x390] ;  /* 0x0000e400ff028b82 */ /* 0x000e220000000a00 */
[----:B------:R-:W-:Y:S02]  /*2a680*/  @!P0 IMAD.MOV.U32 R5, RZ, RZ, 0x4525d000 ;  /* 0x4525d000ff058424 */ /* 0x000fe400078e00ff */
[----:B0-----:R-:W-:-:S05]  /*2a690*/  @!P0 IMAD.WIDE R2, R0, 0x4, R2 ;  /* 0x0000000400028825 */ /* 0x001fca00078e0202 */
[----:B------:R0:W-:Y:S01]  /*2a6a0*/  @!P0 STG.E desc[UR4][R2.64], R5 ;  /* 0x0000000502008986 */ /* 0x0001e2000c101904 */
[----:B------:R-:W-:Y:S05]  /*2a6b0*/  @!P0 EXIT ;  /* 0x000000000000894d */ /* 0x000fea0003800000 */
[----:B0-----:R-:W0:Y:S01]  /*2a6c0*/  LDC.64 R2, c[0x0][0x390] ;  /* 0x0000e400ff027b82 */ /* 0x001e220000000a00 */
[----:B------:R-:W-:Y:S02]  /*2a6d0*/  HFMA2 R5, -RZ, RZ, 5.14453125, -2 ;  /* 0x4525c000ff057431 */ /* 0x000fe400000001ff */
[----:B0-----:R-:W-:-:S05]  /*2a6e0*/  IMAD.WIDE R2, R0, 0x4, R2 ;  /* 0x0000000400027825 */ /* 0x001fca00078e0202 */
[----:B------:R-:W-:Y:S01]  /*2a6f0*/  STG.E desc[UR4][R2.64], R5 ;  /* 0x0000000502007986 */ /* 0x000fe2000c101904 */
[----:B------:R-:W-:Y:S05]  /*2a700*/  EXIT ;  /* 0x000000000000794d */ /* 0x000fea0003800000 */
.L_x_725:
        /* <DEDUP_REMOVED lines=15> */
.L_x_727:
        /* <DEDUP_REMOVED lines=11> */
.L_x_724:
        /* <DEDUP_REMOVED lines=19> */
.L_x_729:
[----:B------:R-:W-:-:S13]  /*2a9e0*/  FSETP.NEU.AND P0, PT, R2, R5, PT ;  /* 0x000000050200720b */ /* 0x000fda0003f0d000 */
[----:B------:R-:W0:Y:S01]  /*2a9f0*/  @!P0 LDC.64 R2, c[0x0][0x390] ;  /* 0x0000e400ff028b82 */ /* 0x000e220000000a00 */
[----:B------:R-:W-:Y:S02]  /*2aa00*/  @!P0 IMAD.MOV.U32 R5, RZ, RZ, 0x45255000 ;  /* 0x45255000ff058424 */ /* 0x000fe400078e00ff */
[----:B0-----:R-:W-:-:S05]  /*2aa10*/  @!P0 IMAD.WIDE R2, R0, 0x4, R2 ;  /* 0x0000000400028825 */ /* 0x001fca00078e0202 */
[----:B------:R0:W-:Y:S01]  /*2aa20*/  @!P0 STG.E desc[UR4][R2.64], R5 ;  /* 0x0000000502008986 */ /* 0x0001e2000c101904 */
[----:B------:R-:W-:Y:S05]  /*2aa30*/  @!P0 EXIT ;  /* 0x000000000000894d */ /* 0x000fea0003800000 */
[----:B0-----:R-:W0:Y:S01]  /*2aa40*/  LDC.64 R2, c[0x0][0x390] ;  /* 0x0000e400ff027b82 */ /* 0x001e220000000a00 */
[----:B------:R-:W-:Y:S02]  /*2aa50*/  HFMA2 R5, -RZ, RZ, 5.14453125, 2 ;  /* 0x45254000ff057431 */ /* 0x000fe400000001ff */
[----:B0-----:R-:W-:-:S05]  /*2aa60*/  IMAD.WIDE R2, R0, 0x4, R2 ;  /* 0x0000000400027825 */ /* 0x001fca00078e0202 */
[----:B------:R-:W-:Y:S01]  /*2aa70*/  STG.E desc[UR4][R2.64], R5 ;  /* 0x0000000502007986 */ /* 0x000fe2000c101904 */
[----:B------:R-:W-:Y:S05]  /*2aa80*/  EXIT ;  /* 0x000000000000794d */ /* 0x000fea0003800000 */
.L_x_728:
        /* <DEDUP_REMOVED lines=15> */
.L_x_730:
        /* <DEDUP_REMOVED lines=11> */
.L_x_723:
        /* <DEDUP_REMOVED lines=23> */
.L_x_733:
[----:B------:R-:W-:-:S13]  /*2ada0*/  FSETP.NEU.AND P0, PT, R2, R5, PT ;  /* 0x000000050200720b */ /* 0x000fda0003f0d000 */
[----:B------:R-:W0:Y:S01]  /*2adb0*/  @!P0 LDC.64 R2, c[0x0][0x390] ;  /* 0x0000e400ff028b82 */ /* 0x000e220000000a00 */
[----:B------:R-:W-:Y:S02]  /*2adc0*/  @!P0 IMAD.MOV.U32 R5, RZ, RZ, 0x4524d000 ;  /* 0x4524d000ff058424 */ /* 0x000fe400078e00ff */
[----:B0-----:R-:W-:-:S05]  /*2add0*/  @!P0 IMAD.WIDE R2, R0, 0x4, R2 ;  /* 0x0000000400028825 */ /* 0x001fca00078e0202 */
[----:B------:R0:W-:Y:S01]  /*2ade0*/  @!P0 STG.E desc[UR4][R2.64], R5 ;  /* 0x0000000502008986 */ /* 0x0001e2000c101904 */
[----:B------:R-:W-:Y:S05]  /*2adf0*/  @!P0 EXIT ;  /* 0x000000000000894d */ /* 0x000fea0003800000 */
[----:B0-----:R-:W0:Y:S01]  /*2ae00*/  LDC.64 R2, c[0x0][0x390] ;  /* 0x0000e400ff027b82 */ /* 0x001e220000000a00 */
[----:B------:R-:W-:Y:S02]  /*2ae10*/  HFMA2 R5, -RZ, RZ, 5.140625, -2 ;  /* 0x4524c000ff057431 */ /* 0x000fe400000001ff */
[----:B0-----:R-:W-:-:S05]  /*2ae20*/  IMAD.WIDE R2, R0, 0x4, R2 ;  /* 0x0000000400027825 */ /* 0x001fca00078e0202 */
[----:B------:R-:W-:Y:S01]  /*2ae30*/  STG.E desc[UR4][R2.64], R5 ;  /* 0x0000000502007986 */ /* 0x000fe2000c101904 */
[----:B------:R-:W-:Y:S05]  /*2ae40*/  EXIT ;  /* 0x000000000000794d */ /* 0x000fea0003800000 */
.L_x_732:
        /* <DEDUP_REMOVED lines=15> */
.L_x_734:
        /* <DEDUP_REMOVED lines=11> */
.L_x_731:
        /* <DEDUP_REMOVED lines=19> */
.L_x_736:
[----:B------:R-:W-:-:S13]  /*2b120*/  FSETP.NEU.AND P0, PT, R2, R3, PT ;  /* 0x000000030200720b */ /* 0x000fda0003f0d000 */
[----:B------:R-:W0:Y:S01]  /*2b130*/  @!P0 LDC.64 R2, c[0x0][0x390] ;  /* 0x0000e400ff028b82 */ /* 0x000e220000000a00 */
[----:B------:R-:W-:Y:S02]  /*2b140*/  @!P0 IMAD.MOV.U32 R5, RZ, RZ, 0x45245000 ;  /* 0x45245000ff058424 */ /* 0x000fe400078e00ff */
[----:B0-----:R-:W-:-:S05]  /*2b150*/  @!P0 IMAD.WIDE R2, R0, 0x4, R2 ;  /* 0x0000000400028825 */ /* 0x001fca00078e0202 */
[----:B------:R0:W-:Y:S01]  /*2b160*/  @!P0 STG.E desc[UR4][R2.64], R5 ;  /* 0x0000000502008986 */ /* 0x0001e2000c101904 */
[----:B------:R-:W-:Y:S05]  /*2b170*/  @!P0 EXIT ;  /* 0x000000000000894d */ /* 0x000fea0003800000 */
[----:B0-----:R-:W0:Y:S01]  /*2b180*/  LDC.64 R2, c[0x0][0x390] ;  /* 0x0000e400ff027b82 */ /* 0x001e220000000a00 */
[----:B------:R-:W-:Y:S02]  /*2b190*/  HFMA2 R5, -RZ, RZ, 5.140625, 2 ;  /* 0x45244000ff057431 */ /* 0x000fe400000001ff */
[----:B0-----:R-:W-:-:S05]  /*2b1a0*/  IMAD.WIDE R2, R0, 0x4, R2 ;  /* 0x0000000400027825 */ /* 0x001fca00078e0202 */
[----:B------:R-:W-:Y:S01]  /*2b1b0*/  STG.E desc[UR4][R2.64], R5 ;  /* 0x0000000502007986 */ /* 0x000fe2000c101904 */
[----:B------:R-:W-:Y:S05]  /*2b1c0*/  EXIT ;  /* 0x000000000000794d */ /* 0x000fea0003800000 */
.L_x_735:
        /* <DEDUP_REMOVED lines=15> */
.L_x_737:
        /* <DEDUP_REMOVED lines=11> */
.L_x_706:
        /* <DEDUP_REMOVED lines=31> */
.L_x_742:
[----:B------:R-:W-:-:S13]  /*2b560*/  FSETP.NEU.AND P0, PT, R2, R3, PT ;  /* 0x000000030200720b */ /* 0x000fda0003f0d000 */
[----:B------:R-:W0:Y:S01]  /*2b570*/  @!P0 LDC.64 R2, c[0x0][0x390] ;  /* 0x0000e400ff028b82 */ /* 0x000e220000000a00 */
[----:B------:R-:W-:Y:S02]  /*2b580*/  @!P0 IMAD.MOV.U32 R5, RZ, RZ, 0x4523d000 ;  /* 0x4523d000ff058424 */ /* 0x000fe400078e00ff */
[----:B0-----:R-:W-:-:S05]  /*2b590*/  @!P0 IMAD.WIDE R2, R0, 0x4, R2 ;  /* 0x0000000400028825 */ /* 0x001fca00078e0202 */
[----:B------:R0:W-:Y:S01]  /*2b5a0*/  @!P0 STG.E desc[UR4][R2.64], R5 ;  /* 0x0000000502008986 */ /* 0x0001e2000c101904 */
[----:B------:R-:W-:Y:S05]  /*2b5b0*/  @!P0 EXIT ;  /* 0x000000000000894d */ /* 0x000fea0003800000 */
[----:B0-----:R-:W0:Y:S01]  /*2b5c0*/  LDC.64 R2, c[0x0][0x390] ;  /* 0x0000e400ff027b82 */ /* 0x001e220000000a00 */
[----:B------:R-:W-:Y:S02]  /*2b5d0*/  HFMA2 R5, -RZ, RZ, 5.13671875, -2 ;  /* 0x4523c000ff057431 */ /* 0x000fe400000001ff */
[----:B0-----:R-:W-:-:S05]  /*2b5e0*/  IMAD.WIDE R2, R0, 0x4, R2 ;  /* 0x0000000400027825 */ /* 0x001fca00078e0202 */
[----:B------:R-:W-:Y:S01]  /*2b5f0*/  STG.E desc[UR4][R2.64], R5 ;  /* 0x0000000502007986 */ /* 0x000fe2000c101904 */
[----:B------:R-:W-:Y:S05]  /*2b600*/  EXIT ;  /* 0x000000000000794d */ /* 0x000fea0003800000 */
.L_x_741:
        /* <DEDUP_REMOVED lines=15> */
.L_x_743:
        /* <DEDUP_REMOVED lines=11> */
.L_x_740:
        /* <DEDUP_REMOVED lines=19> */
.L_x_745:
[----:B------:R-:W-:-:S13]  /*2b8e0*/  FSETP.NEU.AND P0, PT, R2, R5, PT ;  /* 0x000000050200720b */ /* 0x000fda0003f0d000 */
[----:B------:R-:W0:Y:S01]  /*2b8f0*/  @!P0 LDC.64 R2, c[0x0][0x390] ;  /* 0x0000e400ff028b82 */ /* 0x000e220000000a00 */
[----:B------:R-:W-:Y:S02]  /*2b900*/  @!P0 IMAD.MOV.U32 R5, RZ, RZ, 0x45235000 ;  /* 0x45235000ff058424 */ /* 0x000fe400078e00ff */
[----:B0-----:R-:W-:-:S05]  /*2b910*/  @!P0 IMAD.WIDE R2, R0, 0x4, R2 ;  /* 0x0000000400028825 */ /* 0x001fca00078e0202 */
[----:B------:R0:W-:Y:S01]  /*2b920*/  @!P0 STG.E desc[UR4][R2.64], R5 ;  /* 0x0000000502008986 */ /* 0x0001e2000c101904 */
[----:B------:R-:W-:Y:S05]  /*2b930*/  @!P0 EXIT ;  /* 0x000000000000894d */ /* 0x000fea0003800000 */
[----:B0-----:R-:W0:Y:S01]  /*2b940*/  LDC.64 R2, c[0x0][0x390] ;  /* 0x0000e400ff027b82 */ /* 0x001e220000000a00 */
[----:B------:R-:W-:Y:S02]  /*2b950*/  HFMA2 R5, -RZ, RZ, 5.13671875, 2 ;  /* 0x45234000ff057431 */ /* 0x000fe400000001ff */
[----:B0-----:R-:W-:-:S05]  /*2b960*/  IMAD.WIDE R2, R0, 0x4, R2 ;  /* 0x0000000400027825 */ /* 0x001fca00078e0202 */
[----:B------:R-:W-:Y:S01]  /*2b970*/  STG.E desc[UR4][R2.64], R5 ;  /* 0x0000000502007986 */ /* 0x000fe2000c101904 */
[----:B------:R-:W-:Y:S05]  /*2b980*/  EXIT ;  /* 0x000000000000794d */ /* 0x000fea0003800000 */
.L_x_744:
        /* <DEDUP_REMOVED lines=15> */
.L_x_746:
        /* <DEDUP_REMOVED lines=11> */
.L_x_739:
        /* <DEDUP_REMOVED lines=23> */
.L_x_749:
[----:B------:R-:W-:-:S13]  /*2bca0*/  FSETP.NEU.AND P0, PT, R2, R5, PT ;  /* 0x000000050200720b */ /* 0x000fda0003f0d000 */
[----:B------:R-:W0:Y:S01]  /*2bcb0*/  @!P0 LDC.64 R2, c[0x0][0x390] ;  /* 0x0000e400ff028b82 */ /* 0x000e220000000a00 */
[----:B------:R-:W-:Y:S02]  /*2bcc0*/  @!P0 IMAD.MOV.U32 R5, RZ, RZ, 0x4522d000 ;  /* 0x4522d000ff058424 */ /* 0x000fe400078e00ff */
[----:B0-----:R-:W-:-:S05]  /*2bcd0*/  @!P0 IMAD.WIDE R2, R0, 0x4, R2 ;  /* 0x0000000400028825 */ /* 0x001fca00078e0202 */
[----:B------:R0:W-:Y:S01]  /*2bce0*/  @!P0 STG.E desc[UR4][R2.64], R5 ;  /* 0x0000000502008986 */ /* 0x0001e2000c101904 */
[----:B------:R-:W-:Y:S05]  /*2bcf0*/  @!P0 EXIT ;  /* 0x000000000000894d */ /* 0x000fea0003800000 */
[----:B0-----:R-:W0:Y:S01]  /*2bd00*/  LDC.64 R2, c[0x0][0x390] ;  /* 0x0000e400ff027b82 */ /* 0x001e220000000a00 */
[----:B------:R-:W-:Y:S02]  /*2bd10*/  HFMA2 R5, -RZ, RZ, 5.1328125, -2 ;  /* 0x4522c000ff057431 */ /* 0x000fe400000001ff */
[----:B0-----:R-:W-:-:S05]  /*2bd20*/  IMAD.WIDE R2, R0, 0x4, R2 ;  /* 0x0000000400027825 */ /* 0x001fca00078e0202 */
[----:B------:R-:W-:Y:S01]  /*2bd30*/  STG.E desc[UR4][R2.64], R5 ;  /* 0x0000000502007986 */ /* 0x000fe2000c101904 */
[----:B------:R-:W-:Y:S05]  /*2bd40*/  EXIT ;  /* 0x000000000000794d */ /* 0x000fea0003800000 */
.L_x_748:
        /* <DEDUP_REMOVED lines=15> */
.L_x_750:
        /* <DEDUP_REMOVED lines=11> */
.L_x_747:
        /* <DEDUP_REMOVED lines=19> */
.L_x_752:
[----:B------:R-:W-:-:S13]  /*2c020*/  FSETP.NEU.AND P0, PT, R2, R3, PT ;  /* 0x000000030200720b */ /* 0x000fda0003f0d000 */
[----:B------:R-:W0:Y:S01]  /*2c030*/  @!P0 LDC.64 R2, c[0x0][0x390] ;  /* 0x0000e400ff028b82 */ /* 0x000e220000000a00 */
[----:B------:R-:W-:Y:S02]  /*2c040*/  @!P0 IMAD.MOV.U32 R5, RZ, RZ, 0x45225000 ;  /* 0x45225000ff058424 */ /* 0x000fe400078e00ff */
[----:B0-----:R-:W-:-:S05]  /*2c050*/  @!P0 IMAD.WIDE R2, R0, 0x4, R2 ;  /* 0x0000000400028825 */ /* 0x001fca00078e0202 */
[----:B------:R0:W-:Y:S01]  /*2c060*/  @!P0 STG.E desc[UR4][R2.64], R5 ;  /* 0x0000000502008986 */ /* 0x0001e2000c101904 */
[----:B------:R-:W-:Y:S05]  /*2c070*/  @!P0 EXIT ;  /* 0x000000000000894d */ /* 0x000fea0003800000 */
[----:B0-----:R-:W0:Y:S01]  /*2c080*/  LDC.64 R2, c[0x0][0x390] ;  /* 0x0000e400ff027b82 */ /* 0x001e220000000a00 */
[----:B------:R-:W-:Y:S02]  /*2c090*/  HFMA2 R5, -RZ, RZ, 5.1328125, 2 ;  /* 0x45224000ff057431 */ /* 0x000fe400000001ff */
[----:B0-----:R-:W-:-:S05]  /*2c0a0*/  IMAD.WIDE R2, R0, 0x4, R2 ;  /* 0x0000000400027825 */ /* 0x001fca00078e0202 */
[----:B------:R-:W-:Y:S01]  /*2c0b0*/  STG.E desc[UR4][R2.64], R5 ;  /* 0x0000000502007986 */ /* 0x000fe2000c101904 */
[----:B------:R-:W-:Y:S05]  /*2c0c0*/  EXIT ;  /* 0x000000000000794d */ /* 0x000fea0003800000 */
.L_x_751:
        /* <DEDUP_REMOVED lines=15> */
.L_x_753:
        /* <DEDUP_REMOVED lines=11> */
.L_x_738:
        /* <DEDUP_REMOVED lines=27> */
.L_x_757:
[----:B------:R-:W-:-:S13]  /*2c420*/  FSETP.NEU.AND P0, PT, R2, R5, PT ;  /* 0x000000050200720b */ /* 0x000fda0003f0d000 */
[----:B------:R-:W0:Y:S01]  /*2c430*/  @!P0 LDC.64 R2, c[0x0][0x390] ;  /* 0x0000e400ff028b82 */ /* 0x000e220000000a00 */
[----:B------:R-:W-:Y:S02]  /*2c440*/  @!P0 IMAD.MOV.U32 R5, RZ, RZ, 0x4521d000 ;  /* 0x4521d000ff058424 */ /* 0x000fe400078e00ff */
[----:B0-----:R-:W-:-:S05]  /*2c450*/  @!P0 IMAD.WIDE R2, R0, 0x4, R2 ;  /* 0x0000000400028825 */ /* 0x001fca00078e0202 */
[----:B------:R0:W-:Y:S01]  /*2c460*/  @!P0 STG.E desc[UR4][R2.64], R5 ;  /* 0x0000000502008986 */ /* 0x0001e2000c101904 */
[----:B------:R-:W-:Y:S05]  /*2c470*/  @!P0 EXIT ;  /* 0x000000000000894d */ /* 0x000fea0003800000 */
[----:B0-----:R-:W0:Y:S01]  /*2c480*/  LDC.64 R2, c[0x0][0x390] ;  /* 0x0000e400ff027b82 */ /* 0x001e220000000a00 */
[----:B------:R-:W-:Y:S02]  /*2c490*/  HFMA2 R5, -RZ, RZ, 5.12890625, -2 ;  /* 0x4521c000ff057431 */ /* 0x000fe400000001ff */
[----:B0-----:R-:W-:-:S05]  /*2c4a0*/  IMAD.WIDE R2, R0, 0x4, R2 ;  /* 0x0000000400027825 */ /* 0x001fca00078e0202 */
[----:B------:R-:W-:Y:S01]  /*2c4b0*/  STG.E desc[UR4][R2.64], R5 ;  /* 0x0000000502007986 */ /* 0x000fe2000c101904 */
[----:B------:R-:W-:Y:S05]  /*2c4c0*/  EXIT ;  /* 0x000000000000794d */ /* 0x000fea0003800000 */
.L_x_756:
        /* <DEDUP_REMOVED lines=15> */
.L_x_758:
        /* <DEDUP_REMOVED lines=11> */
.L_x_755:
        /* <DEDUP_REMOVED lines=19> */
.L_x_760:
[----:B------:R-:W-:-:S13]  /*2c7a0*/  FSETP.NEU.AND P0, PT, R2, R3, PT ;  /* 0x000000030200720b */ /* 0x000fda0003f0d000 */
[----:B------:R-:W0:Y:S01]  /*2c7b0*/  @!P0 LDC.64 R2, c[0x0][0x390] ;  /* 0x0000e400ff028b82 */ /* 0x000e220000000a00 */
[----:B------:R-:W-:Y:S02]  /*2c7c0*/  @!P0 IMAD.MOV.U32 R5, RZ, RZ, 0x45215000 ;  /* 0x45215000ff058424 */ /* 0x000fe400078e00ff */
[----:B0-----:R-:W-:-:S05]  /*2c7d0*/  @!P0 IMAD.WIDE R2, R0, 0x4, R2 ;  /* 0x0000000400028825 */ /* 0x001fca00078e0202 */
[----:B------:R0:W-:Y:S01]  /*2c7e0*/  @!P0 STG.E desc[UR4][R2.64], R5 ;  /* 0x0000000502008986 */ /* 0x0001e2000c101904 */
[----:B------:R-:W-:Y:S05]  /*2c7f0*/  @!P0 EXIT ;  /* 0x000000000000894d */ /* 0x000fea0003800000 */
[----:B0-----:R-:W0:Y:S01]  /*2c800*/  LDC.64 R2, c[0x0][0x390] ;  /* 0x0000e400ff027b82 */ /* 0x001e220000000a00 */
[----:B------:R-:W-:Y:S02]  /*2c810*/  HFMA2 R5, -RZ, RZ, 5.12890625, 2 ;  /* 0x45214000ff057431 */ /* 0x000fe400000001ff */
[----:B0-----:R-:W-:-:S05]  /*2c820*/  IMAD.WIDE R2, R0, 0x4, R2 ;  /* 0x0000000400027825 */ /* 0x001fca00078e0202 */
[----:B------:R-:W-:Y:S01]  /*2c830*/  STG.E desc[UR4][R2.64], R5 ;  /* 0x0000000502007986 */ /* 0x000fe2000c101904 */
[----:B------:R-:W-:Y:S05]  /*2c840*/  EXIT ;  /* 0x000000000000794d */ /* 0x000fea0003800000 */
.L_x_759:
        /* <DEDUP_REMOVED lines=15> */
.L_x_761:
        /* <DEDUP_REMOVED lines=11> */
.L_x_754:
        /* <DEDUP_REMOVED lines=23> */
.L_x_764:
[----:B------:R-:W-:-:S13]  /*2cb60*/  FSETP.NEU.AND P0, PT, R2, R3, PT ;  /* 0x000000030200720b */ /* 0x000fda0003f0d000 */
[----:B------:R-:W0:Y:S01]  /*2cb70*/  @!P0 LDC.64 R2, c[0x0][0x390] ;  /* 0x0000e400ff028b82 */ /* 0x000e220000000a00 */
[----:B------:R-:W-:Y:S02]  /*2cb80*/  @!P0 IMAD.MOV.U32 R5, RZ, RZ, 0x4520d000 ;  /* 0x4520d000ff058424 */ /* 0x000fe400078e00ff */
[----:B0-----:R-:W-:-:S05]  /*2cb90*/  @!P0 IMAD.WIDE R2, R0, 0x4, R2 ;  /* 0x0000000400028825 */ /* 0x001fca00078e0202 */
[----:B------:R0:W-:Y:S01]  /*2cba0*/  @!P0 STG.E desc[UR4][R2.64], R5 ;  /* 0x0000000502008986 */ /* 0x0001e2000c101904 */
[----:B------:R-:W-:Y:S05]  /*2cbb0*/  @!P0 EXIT ;  /* 0x000000000000894d */ /* 0x000fea0003800000 */
[----:B0-----:R-:W0:Y:S01]  /*2cbc0*/  LDC.64 R2, c[0x0][0x390] ;  /* 0x0000e400ff027b82 */ /* 0x001e220000000a00 */
[----:B------:R-:W-:Y:S02]  /*2cbd0*/  HFMA2 R5, -RZ, RZ, 5.125, -2 ;  /* 0x4520c000ff057431 */ /* 0x000fe400000001ff */
[----:B0-----:R-:W-:-:S05]  /*2cbe0*/  IMAD.WIDE R2, R0, 0x4, R2 ;  /* 0x0000000400027825 */ /* 0x001fca00078e0202 */
[----:B------:R-:W-:Y:S01]  /*2cbf0*/  STG.E desc[UR4][R2.64], R5 ;  /* 0x0000000502007986 */ /* 0x000fe2000c101904 */
[----:B------:R-:W-:Y:S05]  /*2cc00*/  EXIT ;  /* 0x000000000000794d */ /* 0x000fea0003800000 */
.L_x_763:
        /* <DEDUP_REMOVED lines=15> */
.L_x_765:
        /* <DEDUP_REMOVED lines=11> */
.L_x_762:
        /* <DEDUP_REMOVED lines=19> */
.L_x_767:
[----:B------:R-:W-:-:S13]  /*2cee0*/  FSETP.NEU.AND P0, PT, R2, R5, PT ;  /* 0x000000050200720b */ /* 0x000fda0003f0d000 */
[----:B------:R-:W0:Y:S01]  /*2cef0*/  @!P0 LDC.64 R2, c[0x0][0x390] ;  /* 0x0000e400ff028b82 */ /* 0x000e220000000a00 */
[----:B------:R-:W-:Y:S02]  /*2cf00*/  @!P0 IMAD.MOV.U32 R5, RZ, RZ, 0x45205000 ;  /* 0x45205000ff058424 */ /* 0x000fe400078e00ff */
[----:B0-----:R-:W-:-:S05]  /*2cf10*/  @!P0 IMAD.WIDE R2, R0, 0x4, R2 ;  /* 0x0000000400028825 */ /* 0x001fca00078e0202 */
[----:B------:R0:W-:Y:S01]  /*2cf20*/  @!P0 STG.E desc[UR4][R2.64], R5 ;  /* 0x0000000502008986 */ /* 0x0001e2000c101904 */
[----:B------:R-:W-:Y:S05]  /*2cf30*/  @!P0 EXIT ;  /* 0x000000000000894d */ /* 0x000fea0003800000 */
[----:B0-----:R-:W0:Y:S01]  /*2cf40*/  LDC.64 R2, c[0x0][0x390] ;  /* 0x0000e400ff027b82 */ /* 0x001e220000000a00 */
[----:B------:R-:W-:Y:S02]  /*2cf50*/  HFMA2 R5, -RZ, RZ, 5.125, 2 ;  /* 0x45204000ff057431 */ /* 0x000fe400000001ff */
[----:B0-----:R-:W-:-:S05]  /*2cf60*/  IMAD.WIDE R2, R0, 0x4, R2 ;  /* 0x0000000400027825 */ /* 0x001fca00078e0202 */
[----:B------:R-:W-:Y:S01]  /*2cf70*/  STG.E desc[UR4][R2.64], R5 ;  /* 0x0000000502007986 */ /* 0x000fe2000c101904 */
[----:B------:R-:W-:Y:S05]  /*2cf80*/  EXIT ;  /* 0x000000000000794d */ /* 0x000fea0003800000 */
.L_x_766:
        /* <DEDUP_REMOVED lines=15> */
.L_x_768:
        /* <DEDUP_REMOVED lines=11> */
.L_x_513:
        /* <DEDUP_REMOVED lines=43> */
.L_x_776:
[----:B------:R-:W-:-:S13]  /*2d3e0*/  FSETP.NEU.AND P0, PT, R2, R3, PT ;  /* 0x000000030200720b */ /* 0x000fda0003f0d000 */
[----:B------:R-:W0:Y:S01]  /*2d3f0*/  @!P0 LDC.64 R2, c[0x0][0x390] ;  /* 0x0000e400ff028b82 */ /* 0x000e220000000a00 */
[----:B------:R-:W-:Y:S02]  /*2d400*/  @!P0 IMAD.MOV.U32 R5, RZ, RZ, 0x451fd000 ;  /* 0x451fd000ff058424 */ /* 0x000fe400078e00ff */
[----:B0-----:R-:W-:-:S05]  /*2d410*/  @!P0 IMAD.WIDE R2, R0, 0x4, R2 ;  /* 0x0000000400028825 */ /* 0x001fca00078e0202 */
[----:B------:R0:W-:Y:S01]  /*2d420*/  @!P0 STG.E desc[UR4][R2.64], R5 ;  /* 0x0000000502008986 */ /* 0x0001e2000c101904 */
[----:B------:R-:W-:Y:S05]  /*2d430*/  @!P0 EXIT ;  /* 0x000000000000894d */ /* 0x000fea0003800000 */
[----:B0-----:R-:W0:Y:S01]  /*2d440*/  LDC.64 R2, c[0x0][0x390] ;  /* 0x0000e400ff027b82 */ /* 0x001e220000000a00 */
[----:B------:R-:W-:Y:S02]  /*2d450*/  HFMA2 R5, -RZ, RZ, 5.12109375, -2 ;  /* 0x451fc000ff057431 */ /* 0x000fe400000001ff */
[----:B0-----:R-:W-:-:S05]  /*2d460*/  IMAD.WIDE R2, R0, 0x4, R2 ;  /* 0x0000000400027825 */ /* 0x001fca00078e0202 */
[----:B------:R-:W-:Y:S01]  /*2d470*/  STG.E desc[UR4][R2.64], R5 ;  /* 0x0000000502007986 */ /* 0x000fe2000c101904 */
[----:B------:R-:W-:Y:S05]  /*2d480*/  EXIT ;  /* 0x000000000000794d */ /* 0x000fea0003800000 */
.L_x_775:
        /* <DEDUP_REMOVED lines=15> */
.L_x_777:
        /* <DEDUP_REMOVED lines=11> */
.L_x_774:
        /* <DEDUP_REMOVED lines=19> */
.L_x_779:
[----:B------:R-:W-:-:S13]  /*2d760*/  FSETP.NEU.AND P0, PT, R2, R5, PT ;  /* 0x000000050200720b */ /* 0x000fda0003f0d000 */
[----:B------:R-:W0:Y:S01]  /*2d770*/  @!P0 LDC.64 R2, c[0x0][0x390] ;  /* 0x0000e400ff028b82 */ /* 0x000e220000000a00 */
[----:B------:R-:W-:Y:S02]  /*2d780*/  @!P0 IMAD.MOV.U32 R5, RZ, RZ, 0x451f5000 ;  /* 0x451f5000ff058424 */ /* 0x000fe400078e00ff */
[----:B0-----:R-:W-:-:S05]  /*2d790*/  @!P0 IMAD.WIDE R2, R0, 0x4, R2 ;  /* 0x0000000400028825 */ /* 0x001fca00078e0202 */
[----:B------:R0:W-:Y:S01]  /*2d7a0*/  @!P0 STG.E desc[UR4][R2.64], R5 ;  /* 0x0000000502008986 */ /* 0x0001e2000c101904 */
[----:B------:R-:W-:Y:S05]  /*2d7b0*/  @!P0 EXIT ;  /* 0x000000000000894d */ /* 0x000fea0003800000 */
[----:B0-----:R-:W0:Y:S01]  /*2d7c0*/  LDC.64 R2, c[0x0][0x390] ;  /* 0x0000e400ff027b82 */ /* 0x001e220000000a00 */
[----:B------:R-:W-:Y:S02]  /*2d7d0*/  HFMA2 R5, -RZ, RZ, 5.12109375, 2 ;  /* 0x451f4000ff057431 */ /* 0x000fe400000001ff */
[----:B0-----:R-:W-:-:S05]  /*2d7e0*/  IMAD.WIDE R2, R0, 0x4, R2 ;  /* 0x0000000400027825 */ /* 0x001fca00078e0202 */
[----:B------:R-:W-:Y:S01]  /*2d7f0*/  STG.E desc[UR4][R2.64], R5 ;  /* 0x0000000502007986 */ /* 0x000fe2000c101904 */
[----:B------:R-:W-:Y:S05]  /*2d800*/  EXIT ;  /* 0x000000000000794d */ /* 0x000fea0003800000 */
.L_x_778:
        /* <DEDUP_REMOVED lines=15> */
.L_x_780:
        /* <DEDUP_REMOVED lines=11> */
.L_x_773:
        /* <DEDUP_REMOVED lines=23> */
.L_x_783:
[----:B------:R-:W-:-:S13]  /*2db20*/  FSETP.NEU.AND P0, PT, R2, R5, PT ;  /* 0x000000050200720b */ /* 0x000fda0003f0d000 */
[----:B------:R-:W0:Y:S01]  /*2db30*/  @!P0 LDC.64 R2, c[0x0][0x390] ;  /* 0x0000e400ff028b82 */ /* 0x000e220000000a00 */
[----:B------:R-:W-:Y:S02]  /*2db40*/  @!P0 IMAD.MOV.U32 R5, RZ, RZ, 0x451ed000 ;  /* 0x451ed000ff058424 */ /* 0x000fe400078e00ff */
[----:B0-----:R-:W-:-:S05]  /*2db50*/  @!P0 IMAD.WIDE R2, R0, 0x4, R2 ;  /* 0x0000000400028825 */ /* 0x001fca00078e0202 */
[----:B------:R0:W-:Y:S01]  /*2db60*/  @!P0 STG.E desc[UR4][R2.64], R5 ;  /* 0x0000000502008986 */ /* 0x0001e2000c101904 */
[----:B------:R-:W-:Y:S05]  /*2db70*/  @!P0 EXIT ;  /* 0x000000000000894d */ /* 0x000fea0003800000 */
[----:B0-----:R-:W0:Y:S01]  /*2db80*/  LDC.64 R2, c[0x0][0x390] ;  /* 0x0000e400ff027b82 */ /* 0x001e220000000a00 */
[----:B------:R-:W-:Y:S02]  /*2db90*/  HFMA2 R5, -RZ, RZ, 5.1171875, -2 ;  /* 0x451ec000ff057431 */ /* 0x000fe400000001ff */
[----:B0-----:R-:W-:-:S05]  /*2dba0*/  IMAD.WIDE R2, R0, 0x4, R2 ;  /* 0x0000000400027825 */ /* 0x001fca00078e0202 */
[----:B------:R-:W-:Y:S01]  /*2dbb0*/  STG.E desc[UR4][R2.64], R5 ;  /* 0x0000000502007986 */ /* 0x000fe2000c101904 */
[----:B------:R-:W-:Y:S05]  /*2dbc0*/  EXIT ;  /* 0x000000000000794d */ /* 0x000fea0003800000 */
.L_x_782:
        /* <DEDUP_REMOVED lines=15> */
.L_x_784:
        /* <DEDUP_REMOVED lines=11> */
.L_x_781:
        /* <DEDUP_REMOVED lines=19> */
.L_x_786:
[----:B------:R-:W-:-:S13]  /*2dea0*/  FSETP.NEU.AND P0, PT, R2, R3, PT ;  /* 0x000000030200720b */ /* 0x000fda0003f0d000 */
[----:B------:R-:W0:Y:S01]  /*2deb0*/  @!P0 LDC.64 R2, c[0x0][0x390] ;  /* 0x0000e400ff028b82 */ /* 0x000e220000000a00 */
[----:B------:R-:W-:Y:S02]  /*2dec0*/  @!P0 IMAD.MOV.U32 R5, RZ, RZ, 0x451e5000 ;  /* 0x451e5000ff058424 */ /* 0x000fe400078e00ff */
[----:B0-----:R-:W-:-:S05]  /*2ded0*/  @!P0 IMAD.WIDE R2, R0, 0x4, R2 ;  /* 0x0000000400028825 */ /* 0x001fca00078e0202 */
[----:B------:R0:W-:Y:S01]  /*2dee0*/  @!P0 STG.E desc[UR4][R2.64], R5 ;  /* 0x0000000502008986 */ /* 0x0001e2000c101904 */
[----:B------:R-:W-:Y:S05]  /*2def0*/  @!P0 EXIT ;  /* 0x000000000000894d */ /* 0x000fea0003800000 */
[----:B0-----:R-:W0:Y:S01]  /*2df00*/  LDC.64 R2, c[0x0][0x390] ;  /* 0x0000e400ff027b82 */ /* 0x001e220000000a00 */
[----:B------:R-:W-:Y:S02]  /*2df10*/  HFMA2 R5, -RZ, RZ, 5.1171875, 2 ;  /* 0x451e4000ff057431 */ /* 0x000fe400000001ff */
[----:B0-----:R-:W-:-:S05]  /*2df20*/  IMAD.WIDE R2, R0, 0x4, R2 ;  /* 0x0000000400027825 */ /* 0x001fca00078e0202 */
[----:B------:R-:W-:Y:S01]  /*2df30*/  STG.E desc[UR4][R2.64], R5 ;  /* 0x0000000502007986 */ /* 0x000fe2000c101904 */
[----:B------:R-:W-:Y:S05]  /*2df40*/  EXIT ;  /* 0x000000000000794d */ /* 0x000fea0003800000 */
.L_x_785:
        /* <DEDUP_REMOVED lines=15> */
.L_x_787:
        /* <DEDUP_REMOVED lines=11> */
.L_x_772:
        /* <DEDUP_REMOVED lines=27> */
.L_x_791:
[----:B------:R-:W-:-:S13]  /*2e2a0*/  FSETP.NEU.AND P0, PT, R2, R5, PT ;  /* 0x000000050200720b */ /* 0x000fda0003f0d000 */
[----:B------:R-:W0:Y:S01]  /*2e2b0*/  @!P0 LDC.64 R2, c[0x0][0x390] ;  /* 0x0000e400ff028b82 */ /* 0x000e220000000a00 */
[----:B------:R-:W-:Y:S02]  /*2e2c0*/  @!P0 IMAD.MOV.U32 R5, RZ, RZ, 0x451dd000 ;  /* 0x451dd000ff058424 */ /* 0x000fe400078e00ff */
[----:B0-----:R-:W-:-:S05]  /*2e2d0*/  @!P0 IMAD.WIDE R2, R0, 0x4, R2 ;  /* 0x0000000400028825 */ /* 0x001fca00078e0202 */
[----:B------:R0:W-:Y:S01]  /*2e2e0*/  @!P0 STG.E desc[UR4][R2.64], R5 ;  /* 0x0000000502008986 */ /* 0x0001e2000c101904 */
[----:B------:R-:W-:Y:S05]  /*2e2f0*/  @!P0 EXIT ;  /* 0x000000000000894d */ /* 0x000fea0003800000 */
[----:B0-----:R-:W0:Y:S01]  /*2e300*/  LDC.64 R2, c[0x0][0x390] ;  /* 0x0000e400ff027b82 */ /* 0x001e220000000a00 */
[----:B------:R-:W-:Y:S02]  /*2e310*/  HFMA2 R5, -RZ, RZ, 5.11328125, -2 ;  /* 0x451dc000ff057431 */ /* 0x000fe400000001ff */
[----:B0-----:R-:W-:-:S05]  /*2e320*/  IMAD.WIDE R2, R0, 0x4, R2 ;  /* 0x0000000400027825 */ /* 0x001fca00078e0202 */
[----:B------:R-:W-:Y:S01]  /*2e330*/  STG.E desc[UR4][R2.64], R5 ;  /* 0x0000000502007986 */ /* 0x000fe2000c101904 */
[----:B------:R-:W-:Y:S05]  /*2e340*/  EXIT ;  /* 0x000000000000794d */ /* 0x000fea0003800000 */
.L_x_790:
        /* <DEDUP_REMOVED lines=15> */
.L_x_792:
        /* <DEDUP_REMOVED lines=11> */
.L_x_789:
        /* <DEDUP_REMOVED lines=19> */
.L_x_794:
[----:B------:R-:W-:-:S13]  /*2e620*/  FSETP.NEU.AND P0, PT, R2, R3, PT ;  /* 0x000000030200720b */ /* 0x000fda0003f0d000 */
[----:B------:R-:W0:Y:S01]  /*2e630*/  @!P0 LDC.64 R2, c[0x0][0x390] ;  /* 0x0000e400ff028b82 */ /* 0x000e220000000a00 */
[----:B------:R-:W-:Y:S02]  /*2e640*/  @!P0 IMAD.MOV.U32 R5, RZ, RZ, 0x451d5000 ;  /* 0x451d5000ff058424 */ /* 0x000fe400078e00ff */
[----:B0-----:R-:W-:-:S05]  /*2e650*/  @!P0 IMAD.WIDE R2, R0, 0x4, R2 ;  /* 0x0000000400028825 */ /* 0x001fca00078e0202 */
[----:B------:R0:W-:Y:S01]  /*2e660*/  @!P0 STG.E desc[UR4][R2.64], R5 ;  /* 0x0000000502008986 */ /* 0x0001e2000c101904 */
[----:B------:R-:W-:Y:S05]  /*2e670*/  @!P0 EXIT ;  /* 0x000000000000894d */ /* 0x000fea0003800000 */
[----:B0-----:R-:W0:Y:S01]  /*2e680*/  LDC.64 R2, c[0x0][0x390] ;  /* 0x0000e400ff027b82 */ /* 0x001e220000000a00 */
[----:B------:R-:W-:Y:S02]  /*2e690*/  HFMA2 R5, -RZ, RZ, 5.11328125, 2 ;  /* 0x451d4000ff057431 */ /* 0x000fe400000001ff */
[----:B0-----:R-:W-:-:S05]  /*2e6a0*/  IMAD.WIDE R2, R0, 0x4, R2 ;  /* 0x0000000400027825 */ /* 0x001fca00078e0202 */
[----:B------:R-:W-:Y:S01]  /*2e6b0*/  STG.E desc[UR4][R2.64], R5 ;  /* 0x0000000502007986 */ /* 0x000fe2000c101904 */
[----:B------:R-:W-:Y:S05]  /*2e6c0*/  EXIT ;  /* 0x000000000000794d */ /* 0x000fea0003800000 */
.L_x_793:
        /* <DEDUP_REMOVED lines=15> */
.L_x_795:
        /* <DEDUP_REMOVED lines=11> */
.L_x_788:
        /* <DEDUP_REMOVED lines=23> */
.L_x_798:
[----:B------:R-:W-:-:S13]  /*2e9e0*/  FSETP.NEU.AND P0, PT, R2, R3, PT ;  /* 0x000000030200720b */ /* 0x000fda0003f0d000 */
[----:B------:R-:W0:Y:S01]  /*2e9f0*/  @!P0 LDC.64 R2, c[0x0][0x390] ;  /* 0x0000e400ff028b82 */ /* 0x000e220000000a00 */
[----:B------:R-:W-:Y:S02]  /*2ea00*/  @!P0 IMAD.MOV.U32 R5, RZ, RZ, 0x451cd000 ;  /* 0x451cd000ff058424 */ /* 0x000fe400078e00ff */
[----:B0-----:R-:W-:-:S05]  /*2ea10*/  @!P0 IMAD.WIDE R2, R0, 0x4, R2 ;  /* 0x0000000400028825 */ /* 0x001fca00078e0202 */
[----:B------:R0:W-:Y:S01]  /*2ea20*/  @!P0 STG.E desc[UR4][R2.64], R5 ;  /* 0x0000000502008986 */ /* 0x0001e2000c101904 */
[----:B------:R-:W-:Y:S05]  /*2ea30*/  @!P0 EXIT ;  /* 0x000000000000894d */ /* 0x000fea0003800000 */
[----:B0-----:R-:W0:Y:S01]  /*2ea40*/  LDC.64 R2, c[0x0][0x390] ;  /* 0x0000e400ff027b82 */ /* 0x001e220000000a00 */
[----:B------:R-:W-:Y:S02]  /*2ea50*/  HFMA2 R5, -RZ, RZ, 5.109375, -2 ;  /* 0x451cc000ff057431 */ /* 0x000fe400000001ff */
[----:B0-----:R-:W-:-:S05]  /*2ea60*/  IMAD.WIDE R2, R0, 0x4, R2 ;  /* 0x0000000400027825 */ /* 0x001fca00078e0202 */
[----:B------:R-:W-:Y:S01]  /*2ea70*/  STG.E desc[UR4][R2.64], R5 ;  /* 0x0000000502007986 */ /* 0x000fe2000c101904 */
[----:B------:R-:W-:Y:S05]  /*2ea80*/  EXIT ;  /* 0x000000000000794d */ /* 0x000fea0003800000 */
.L_x_797:
        /* <DEDUP_REMOVED lines=15> */
.L_x_799:
        /* <DEDUP_REMOVED lines=11> */
.L_x_796:
        /* <DEDUP_REMOVED lines=19> */
.L_x_801:
[----:B------:R-:W-:-:S13]  /*2ed60*/  FSETP.NEU.AND P0, PT, R2, R5, PT ;  /* 0x000000050200720b */ /* 0x000fda0003f0d000 */
[----:B------:R-:W0:Y:S01]  /*2ed70*/  @!P0 LDC.64 R2, c[0x0][0x390] ;  /* 0x0000e400ff028b82 */ /* 0x000e220000000a00 */
[----:B------:R-:W-:Y:S02]  /*2ed80*/  @!P0 IMAD.MOV.U32 R5, RZ, RZ, 0x451c5000 ;  /* 0x451c5000ff058424 */ /* 0x000fe400078e00ff */
[----:B0-----:R-:W-:-:S05]  /*2ed90*/  @!P0 IMAD.WIDE R2, R0, 0x4, R2 ;  /* 0x0000000400028825 */ /* 0x001fca00078e0202 */
[----:B------:R0:W-:Y:S01]  /*2eda0*/  @!P0 STG.E desc[UR4][R2.64], R5 ;  /* 0x0000000502008986 */ /* 0x0001e2000c101904 */
[----:B------:R-:W-:Y:S05]  /*2edb0*/  @!P0 EXIT ;  /* 0x000000000000894d */ /* 0x000fea0003800000 */
[----:B0-----:R-:W0:Y:S01]  /*2edc0*/  LDC.64 R2, c[0x0][0x390] ;  /* 0x0000e400ff027b82 */ /* 0x001e220000000a00 */
[----:B------:R-:W-:Y:S02]  /*2edd0*/  HFMA2 R5, -RZ, RZ, 5.109375, 2 ;  /* 0x451c4000ff057431 */ /* 0x000fe400000001ff */
[----:B0-----:R-:W-:-:S05]  /*2ede0*/  IMAD.WIDE R2, R0, 0x4, R2 ;  /* 0x0000000400027825 */ /* 0x001fca00078e0202 */
[----:B------:R-:W-:Y:S01]  /*2edf0*/  STG.E desc[UR4][R2.64], R5 ;  /* 0x0000000502007986 */ /* 0x000fe2000c101904 */
[----:B------:R-:W-:Y:S05]  /*2ee00*/  EXIT ;  /* 0x000000000000794d */ /* 0x000fea0003800000 */
.L_x_800:
        /* <DEDUP_REMOVED lines=15> */
.L_x_802:
        /* <DEDUP_REMOVED lines=11> */
.L_x_771:
        /* <DEDUP_REMOVED lines=31> */
.L_x_807:
[----:B------:R-:W-:-:S13]  /*2f1a0*/  FSETP.NEU.AND P0, PT, R2, R5, PT ;  /* 0x000000050200720b */ /* 0x000fda0003f0d000 */
[----:B------:R-:W0:Y:S01]  /*2f1b0*/  @!P0 LDC.64 R2, c[0x0][0x390] ;  /* 0x0000e400ff028b82 */ /* 0x000e220000000a00 */
[----:B------:R-:W-:Y:S02]  /*2f1c0*/  @!P0 IMAD.MOV.U32 R5, RZ, RZ, 0x451bd000 ;  /* 0x451bd000ff058424 */ /* 0x000fe400078e00ff */
[----:B0-----:R-:W-:-:S05]  /*2f1d0*/  @!P0 IMAD.WIDE R2, R0, 0x4, R2 ;  /* 0x0000000400028825 */ /* 0x001fca00078e0202 */
[----:B------:R0:W-:Y:S01]  /*2f1e0*/  @!P0 STG.E desc[UR4][R2.64], R5 ;  /* 0x0000000502008986 */ /* 0x0001e2000c101904 */
[----:B------:R-:W-:Y:S05]  /*2f1f0*/  @!P0 EXIT ;  /* 0x000000000000894d */ /* 0x000fea0003800000 */
[----:B0-----:R-:W0:Y:S01]  /*2f200*/  LDC.64 R2, c[0x0][0x390] ;  /* 0x0000e400ff027b82 */ /* 0x001e220000000a00 */
[----:B------:R-:W-:Y:S02]  /*2f210*/  HFMA2 R5, -RZ, RZ, 5.10546875, -2 ;  /* 0x451bc000ff057431 */ /* 0x000fe400000001ff */
[----:B0-----:R-:W-:-:S05]  /*2f220*/  IMAD.WIDE R2, R0, 0x4, R2 ;  /* 0x0000000400027825 */ /* 0x001fca00078e0202 */
[----:B------:R-:W-:Y:S01]  /*2f230*/  STG.E desc[UR4][R2.64], R5 ;  /* 0x0000000502007986 */ /* 0x000fe2000c101904 */
[----:B------:R-:W-:Y:S05]  /*2f240*/  EXIT ;  /* 0x000000000000794d */ /* 0x000fea0003800000 */
.L_x_806:
        /* <DEDUP_REMOVED lines=15> */
.L_x_808:
        /* <DEDUP_REMOVED lines=11> */
.L_x_805:
        /* <DEDUP_REMOVED lines=19> */
.L_x_810:
[----:B------:R-:W-:-:S13]  /*2f520*/  FSETP.NEU.AND P0, PT, R2, R3, PT ;  /* 0x000000030200720b */ /* 0x000fda0003f0d000 */
[----:B------:R-:W0:Y:S01]  /*2f530*/  @!P0 LDC.64 R2, c[0x0][0x390] ;  /* 0x0000e400ff028b82 */ /* 0x000e220000000a00 */
[----:B------:R-:W-:Y:S02]  /*2f540*/  @!P0 IMAD.MOV.U32 R5, RZ, RZ, 0x451b5000 ;  /* 0x451b5000ff058424 */ /* 0x000fe400078e00ff */
[----:B0-----:R-:W-:-:S05]  /*2f550*/  @!P0 IMAD.WIDE R2, R0, 0x4, R2 ;  /* 0x0000000400028825 */ /* 0x001fca00078e0202 */
[----:B------:R0:W-:Y:S01]  /*2f560*/  @!P0 STG.E desc[UR4][R2.64], R5 ;  /* 0x0000000502008986 */ /* 0x0001e2000c101904 */
[----:B------:R-:W-:Y:S05]  /*2f570*/  @!P0 EXIT ;  /* 0x000000000000894d */ /* 0x000fea0003800000 */
[----:B0-----:R-:W0:Y:S01]  /*2f580*/  LDC.64 R2, c[0x0][0x390] ;  /* 0x0000e400ff027b82 */ /* 0x001e220000000a00 */
[----:B------:R-:W-:Y:S02]  /*2f590*/  HFMA2 R5, -RZ, RZ, 5.10546875, 2 ;  /* 0x451b4000ff057431 */ /* 0x000fe400000001ff */
[----:B0-----:R-:W-:-:S05]  /*2f5a0*/  IMAD.WIDE R2, R0, 0x4, R2 ;  /* 0x0000000400027825 */ /* 0x001fca00078e0202 */
[----:B------:R-:W-:Y:S01]  /*2f5b0*/  STG.E desc[UR4][R2.64], R5 ;  /* 0x0000000502007986 */ /* 0x000fe2000c101904 */
[----:B------:R-:W-:Y:S05]  /*2f5c0*/  EXIT ;  /* 0x000000000000794d */ /* 0x000fea0003800000 */
.L_x_809:
        /* <DEDUP_REMOVED lines=15> */
.L_x_811:
        /* <DEDUP_REMOVED lines=11> */
.L_x_804:
        /* <DEDUP_REMOVED lines=23> */
.L_x_814:
[----:B------:R-:W-:-:S13]  /*2f8e0*/  FSETP.NEU.AND P0, PT, R2, R3, PT ;  /* 0x000000030200720b */ /* 0x000fda0003f0d000 */
[----:B------:R-:W0:Y:S01]  /*2f8f0*/  @!P0 LDC.64 R2, c[0x0][0x390] ;  /* 0x0000e400ff028b82 */ /* 0x000e220000000a00 */
[----:B------:R-:W-:Y:S02]  /*2f900*/  @!P0 IMAD.MOV.U32 R5, RZ, RZ, 0x451ad000 ;  /* 0x451ad000ff058424 */ /* 0x000fe400078e00ff */
[----:B0-----:R-:W-:-:S05]  /*2f910*/  @!P0 IMAD.WIDE R2, R0, 0x4, R2 ;  /* 0x0000000400028825 */ /* 0x001fca00078e0202 */
[----:B------:R0:W-:Y:S01]  /*2f920*/  @!P0 STG.E desc[UR4][R2.64], R5 ;  /* 0x0000000502008986 */ /* 0x0001e2000c101904 */
[----:B------:R-:W-:Y:S05]  /*2f930*/  @!P0 EXIT ;  /* 0x000000000000894d */ /* 0x000fea0003800000 */
[----:B0-----:R-:W0:Y:S01]  /*2f940*/  LDC.64 R2, c[0x0][0x390] ;  /* 0x0000e400ff027b82 */ /* 0x001e220000000a00 */
[----:B------:R-:W-:Y:S02]  /*2f950*/  HFMA2 R5, -RZ, RZ, 5.1015625, -2 ;  /* 0x451ac000ff057431 */ /* 0x000fe400000001ff */
[----:B0-----:R-:W-:-:S05]  /*2f960*/  IMAD.WIDE R2, R0, 0x4, R2 ;  /* 0x0000000400027825 */ /* 0x001fca00078e0202 */
[----:B------:R-:W-:Y:S01]  /*2f970*/  STG.E desc[UR4][R2.64], R5 ;  /* 0x0000000502007986 */ /* 0x000fe2000c101904 */
[----:B------:R-:W-:Y:S05]  /*2f980*/  EXIT ;  /* 0x000000000000794d */ /* 0x000fea0003800000 */
.L_x_813:
        /* <DEDUP_REMOVED lines=15> */
.L_x_815:
        /* <DEDUP_REMOVED lines=11> */
.L_x_812:
        /* <DEDUP_REMOVED lines=19> */
.L_x_817:
[----:B------:R-:W-:-:S13]  /*2fc60*/  FSETP.NEU.AND P0, PT, R2, R5, PT ;  /* 0x000000050200720b */ /* 0x000fda0003f0d000 */
[----:B------:R-:W0:Y:S01]  /*2fc70*/  @!P0 LDC.64 R2, c[0x0][0x390] ;  /* 0x0000e400ff028b82 */ /* 0x000e220000000a00 */
[----:B------:R-:W-:Y:S02]  /*2fc80*/  @!P0 IMAD.MOV.U32 R5, RZ, RZ, 0x451a5000 ;  /* 0x451a5000ff058424 */ /* 0x000fe400078e00ff */
[----:B0-----:R-:W-:-:S05]  /*2fc90*/  @!P0 IMAD.WIDE R2, R0, 0x4, R2 ;  /* 0x0000000400028825 */ /* 0x001fca00078e0202 */
[----:B------:R0:W-:Y:S01]  /*2fca0*/  @!P0 STG.E desc[UR4][R2.64], R5 ;  /* 0x0000000502008986 */ /* 0x0001e2000c101904 */
[----:B------:R-:W-:Y:S05]  /*2fcb0*/  @!P0 EXIT ;  /* 0x000000000000894d */ /* 0x000fea0003800000 */
[----:B0-----:R-:W0:Y:S01]  /*2fcc0*/  LDC.64 R2, c[0x0][0x390] ;  /* 0x0000e400ff027b82 */ /* 0x001e220000000a00 */
[----:B------:R-:W-:Y:S02]  /*2fcd0*/  HFMA2 R5, -RZ, RZ, 5.1015625, 2 ;  /* 0x451a4000ff057431 */ /* 0x000fe400000001ff */
[----:B0-----:R-:W-:-:S05]  /*2fce0*/  IMAD.WIDE R2, R0, 0x4, R2 ;  /* 0x0000000400027825 */ /* 0x001fca00078e0202 */
[----:B------:R-:W-:Y:S01]  /*2fcf0*/  STG.E desc[UR4][R2.64], R5 ;  /* 0x0000000502007986 */ /* 0x000fe2000c101904 */
[----:B------:R-:W-:Y:S05]  /*2fd00*/  EXIT ;  /* 0x000000000000794d */ /* 0x000fea0003800000 */
.L_x_816:
        /* <DEDUP_REMOVED lines=15> */
.L_x_818:
        /* <DEDUP_REMOVED lines=11> */
.L_x_803:
        /* <DEDUP_REMOVED lines=27> */
.L_x_822:
[----:B------:R-:W-:-:S13]  /*30060*/  FSETP.NEU.AND P0, PT, R2, R3, PT ;  /* 0x000000030200720b */ /* 0x000fda0003f0d000 */
[----:B------:R-:W0:Y:S01]  /*30070*/  @!P0 LDC.64 R2, c[0x0][0x390] ;  /* 0x0000e400ff028b82 */ /* 0x000e220000000a00 */
[----:B------:R-:W-:Y:S02]  /*30080*/  @!P0 IMAD.MOV.U32 R5, RZ, RZ, 0x4519d000 ;  /* 0x4519d000ff058424 */ /* 0x000fe400078e00ff */
[----:B0-----:R-:W-:-:S05]  /*30090*/  @!P0 IMAD.WIDE R2, R0, 0x4, R2 ;  /* 0x0000000400028825 */ /* 0x001fca00078e0202 */
[----:B------:R0:W-:Y:S01]  /*300a0*/  @!P0 STG.E desc[UR4][R2.64], R5 ;  /* 0x0000000502008986 */ /* 0x0001e2000c101904 */
[----:B------:R-:W-:Y:S05]  /*300b0*/  @!P0 EXIT ;  /* 0x000000000000894d */ /* 0x000fea0003800000 */
[----:B0-----:R-:W0:Y:S01]  /*300c0*/  LDC.64 R2, c[0x0][0x390] ;  /* 0x0000e400ff027b82 */ /* 0x001e220000000a00 */
[----:B------:R-:W-:Y:S02]  /*300d0*/  HFMA2 R5, -RZ, RZ, 5.09765625, -2 ;  /* 0x4519c000ff057431 */ /* 0x000fe400000001ff */
[----:B0-----:R-:W-:-:S05]  /*300e0*/  IMAD.WIDE R2, R0, 0x4, R2 ;  /* 0x0000000400027825 */ /* 0x001fca00078e0202 */
[----:B------:R-:W-:Y:S01]  /*300f0*/  STG.E desc[UR4][R2.64], R5 ;  /* 0x0000000502007986 */ /* 0x000fe2000c101904 */
[----:B------:R-:W-:Y:S05]  /*30100*/  EXIT ;  /* 0x000000000000794d */ /* 0x000fea0003800000 */
.L_x_821:
        /* <DEDUP_REMOVED lines=15> */
.L_x_823:
        /* <DEDUP_REMOVED lines=11> */
.L_x_820:
        /* <DEDUP_REMOVED lines=19> */
.L_x_825:
[----:B------:R-:W-:-:S13]  /*303e0*/  FSETP.NEU.AND P0, PT, R2, R5, PT ;  /* 0x000000050200720b */ /* 0x000fda0003f0d000 */
[----:B------:R-:W0:Y:S01]  /*303f0*/  @!P0 LDC.64 R2, c[0x0][0x390] ;  /* 0x0000e400ff028b82 */ /* 0x000e220000000a00 */
[----:B------:R-:W-:Y:S02]  /*30400*/  @!P0 IMAD.MOV.U32 R5, RZ, RZ, 0x45195000 ;  /* 0x45195000ff058424 */ /* 0x000fe400078e00ff */
[----:B0-----:R-:W-:-:S05]  /*30410*/  @!P0 IMAD.WIDE R2, R0, 0x4, R2 ;  /* 0x0000000400028825 */ /* 0x001fca00078e0202 */
[----:B------:R0:W-:Y:S01]  /*30420*/  @!P0 STG.E desc[UR4][R2.64], R5 ;  /* 0x0000000502008986 */ /* 0x0001e2000c101904 */
[----:B------:R-:W-:Y:S05]  /*30430*/  @!P0 EXIT ;  /* 0x000000000000894d */ /* 0x000fea0003800000 */
[----:B0-----:R-:W0:Y:S01]  /*30440*/  LDC.64 R2, c[0x0][0x390] ;  /* 0x0000e400ff027b82 */ /* 0x001e220000000a00 */
[----:B------:R-:W-:Y:S02]  /*30450*/  HFMA2 R5, -RZ, RZ, 5.09765625, 2 ;  /* 0x45194000ff057431 */ /* 0x000fe400000001ff */
[----:B0-----:R-:W-:-:S05]  /*30460*/  IMAD.WIDE R2, R0, 0x4, R2 ;  /* 0x0000000400027825 */ /* 0x001fca00078e0202 */
[----:B------:R-:W-:Y:S01]  /*30470*/  STG.E desc[UR4][R2.64], R5 ;  /* 0x0000000502007986 */ /* 0x000fe2000c101904 */
[----:B------:R-:W-:Y:S05]  /*30480*/  EXIT ;  /* 0x000000000000794d */ /* 0x000fea0003800000 */
.L_x_824:
        /* <DEDUP_REMOVED lines=15> */
.L_x_826:
        /* <DEDUP_REMOVED lines=11> */
.L_x_819:
        /* <DEDUP_REMOVED lines=23> */
.L_x_829:
[----:B------:R-:W-:-:S13]  /*307a0*/  FSETP.NEU.AND P0, PT, R2, R5, PT ;  /* 0x000000050200720b */ /* 0x000fda0003f0d000 */
[----:B------:R-:W0:Y:S01]  /*307b0*/  @!P0 LDC.64 R2, c[0x0][0x390] ;  /* 0x0000e400ff028b82 */ /* 0x000e220000000a00 */
[----:B------:R-:W-:Y:S02]  /*307c0*/  @!P0 IMAD.MOV.U32 R5, RZ, RZ, 0x4518d000 ;  /* 0x4518d000ff058424 */ /* 0x000fe400078e00ff */
[----:B0-----:R-:W-:-:S05]  /*307d0*/  @!P0 IMAD.WIDE R2, R0, 0x4, R2 ;  /* 0x0000000400028825 */ /* 0x001fca00078e0202 */
[----:B------:R0:W-:Y:S01]  /*307e0*/  @!P0 STG.E desc[UR4][R2.64], R5 ;  /* 0x0000000502008986 */ /* 0x0001e2000c101904 */
[----:B------:R-:W-:Y:S05]  /*307f0*/  @!P0 EXIT ;  /* 0x000000000000894d */ /* 0x000fea0003800000 */
[----:B0-----:R-:W0:Y:S01]  /*30800*/  LDC.64 R2, c[0x0][0x390] ;  /* 0x0000e400ff027b82 */ /* 0x001e220000000a00 */
[----:B------:R-:W-:Y:S02]  /*30810*/  HFMA2 R5, -RZ, RZ, 5.09375, -2 ;  /* 0x4518c000ff057431 */ /* 0x000fe400000001ff */
[----:B0-----:R-:W-:-:S05]  /*30820*/  IMAD.WIDE R2, R0, 0x4, R2 ;  /* 0x0000000400027825 */ /* 0x001fca00078e0202 */
[----:B------:R-:W-:Y:S01]  /*30830*/  STG.E desc[UR4][R2.64], R5 ;  /* 0x0000000502007986 */ /* 0x000fe2000c101904 */
[----:B------:R-:W-:Y:S05]  /*30840*/  EXIT ;  /* 0x000000000000794d */ /* 0x000fea0003800000 */
.L_x_828:
        /* <DEDUP_REMOVED lines=15> */
.L_x_830:
        /* <DEDUP_REMOVED lines=11> */
.L_x_827:
        /* <DEDUP_REMOVED lines=19> */
.L_x_832:
[----:B------:R-:W-:-:S13]  /*30b20*/  FSETP.NEU.AND P0, PT, R2, R3, PT ;  /* 0x000000030200720b */ /* 0x000fda0003f0d000 */
[----:B------:R-:W0:Y:S01]  /*30b30*/  @!P0 LDC.64 R2, c[0x0][0x390] ;  /* 0x0000e400ff028b82 */ /* 0x000e220000000a00 */
[----:B------:R-:W-:Y:S02]  /*30b40*/  @!P0 IMAD.MOV.U32 R5, RZ, RZ, 0x45185000 ;  /* 0x45185000ff058424 */ /* 0x000fe400078e00ff */
[----:B0-----:R-:W-:-:S05]  /*30b50*/  @!P0 IMAD.WIDE R2, R0, 0x4, R2 ;  /* 0x0000000400028825 */ /* 0x001fca00078e0202 */
[----:B------:R0:W-:Y:S01]  /*30b60*/  @!P0 STG.E desc[UR4][R2.64], R5 ;  /* 0x0000000502008986 */ /* 0x0001e2000c101904 */
[----:B------:R-:W-:Y:S05]  /*30b70*/  @!P0 EXIT ;  /* 0x000000000000894d */ /* 0x000fea0003800000 */
[----:B0-----:R-:W0:Y:S01]  /*30b80*/  LDC.64 R2, c[0x0][0x390] ;  /* 0x0000e400ff027b82 */ /* 0x001e220000000a00 */
[----:B------:R-:W-:Y:S02]  /*30b90*/  HFMA2 R5, -RZ, RZ, 5.09375, 2 ;  /* 0x45184000ff057431 */ /* 0x000fe400000001ff */
[----:B0-----:R-:W-:-:S05]  /*30ba0*/  IMAD.WIDE R2, R0, 0x4, R2 ;  /* 0x0000000400027825 */ /* 0x001fca00078e0202 */
[----:B------:R-:W-:Y:S01]  /*30bb0*/  STG.E desc[UR4][R2.64], R5 ;  /* 0x0000000502007986 */ /* 0x000fe2000c101904 */
[----:B------:R-:W-:Y:S05]  /*30bc0*/  EXIT ;  /* 0x000000000000794d */ /* 0x000fea0003800000 */
.L_x_831:
        /* <DEDUP_REMOVED lines=15> */
.L_x_833:
        /* <DEDUP_REMOVED lines=11> */
.L_x_770:
        /* <DEDUP_REMOVED lines=35> */
.L_x_839:
[----:B------:R-:W-:-:S13]  /*30fa0*/  FSETP.NEU.AND P0, PT, R2, R5, PT ;  /* 0x000000050200720b */ /* 0x000fda0003f0d000 */
[----:B------:R-:W0:Y:S01]  /*30fb0*/  @!P0 LDC.64 R2, c[0x0][0x390] ;  /* 0x0000e400ff028b82 */ /* 0x000e220000000a00 */
[----:B------:R-:W-:Y:S02]  /*30fc0*/  @!P0 IMAD.MOV.U32 R5, RZ, RZ, 0x4517d000 ;  /* 0x4517d000ff058424 */ /* 0x000fe400078e00ff */
[----:B0-----:R-:W-:-:S05]  /*30fd0*/  @!P0 IMAD.WIDE R2, R0, 0x4, R2 ;  /* 0x0000000400028825 */ /* 0x001fca00078e0202 */
[----:B------:R0:W-:Y:S01]  /*30fe0*/  @!P0 STG.E desc[UR4][R2.64], R5 ;  /* 0x0000000502008986 */ /* 0x0001e2000c101904 */
[----:B------:R-:W-:Y:S05]  /*30ff0*/  @!P0 EXIT ;  /* 0x000000000000894d */ /* 0x000fea0003800000 */
[----:B0-----:R-:W0:Y:S01]  /*31000*/  LDC.64 R2, c[0x0][0x390] ;  /* 0x0000e400ff027b82 */ /* 0x001e220000000a00 */
[----:B------:R-:W-:Y:S02]  /*31010*/  HFMA2 R5, -RZ, RZ, 5.08984375, -2 ;  /* 0x4517c000ff057431 */ /* 0x000fe400000001ff */
[----:B0-----:R-:W-:-:S05]  /*31020*/  IMAD.WIDE R2, R0, 0x4, R2 ;  /* 0x0000000400027825 */ /* 0x001fca00078e0202 */
[----:B------:R-:W-:Y:S01]  /*31030*/  STG.E desc[UR4][R2.64], R5 ;  /* 0x0000000502007986 */ /* 0x000fe2000c101904 */
[----:B------:R-:W-:Y:S05]  /*31040*/  EXIT ;  /* 0x000000000000794d */ /* 0x000fea0003800000 */
.L_x_838:
        /* <DEDUP_REMOVED lines=15> */
.L_x_840:
        /* <DEDUP_REMOVED lines=11> */
.L_x_837:
        /* <DEDUP_REMOVED lines=19> */
.L_x_842:
[----:B------:R-:W-:-:S13]  /*31320*/  FSETP.NEU.AND P0, PT, R2, R3, PT ;  /* 0x000000030200720b */ /* 0x000fda0003f0d000 */
[----:B------:R-:W0:Y:S01]  /*31330*/  @!P0 LDC.64 R2, c[0x0][0x390] ;  /* 0x0000e400ff028b82 */ /* 0x000e220000000a00 */
[----:B------:R-:W-:Y:S02]  /*31340*/  @!P0 IMAD.MOV.U32 R5, RZ, RZ, 0x45175000 ;  /* 0x45175000ff058424 */ /* 0x000fe400078e00ff */
[----:B0-----:R-:W-:-:S05]  /*31350*/  @!P0 IMAD.WIDE R2, R0, 0x4, R2 ;  /* 0x0000000400028825 */ /* 0x001fca00078e0202 */
[----:B------:R0:W-:Y:S01]  /*31360*/  @!P0 STG.E desc[UR4][R2.64], R5 ;  /* 0x0000000502008986 */ /* 0x0001e2000c101904 */
[----:B------:R-:W-:Y:S05]  /*31370*/  @!P0 EXIT ;  /* 0x000000000000894d */ /* 0x000fea0003800000 */
[----:B0-----:R-:W0:Y:S01]  /*31380*/  LDC.64 R2, c[0x0][0x390] ;  /* 0x0000e400ff027b82 */ /* 0x001e220000000a00 */
[----:B------:R-:W-:Y:S02]  /*31390*/  HFMA2 R5, -RZ, RZ, 5.08984375, 2 ;  /* 0x45174000ff057431 */ /* 0x000fe400000001ff */
[----:B0-----:R-:W-:-:S05]  /*313a0*/  IMAD.WIDE R2, R0, 0x4, R2 ;  /* 0x0000000400027825 */ /* 0x001fca00078e0202 */
[----:B------:R-:W-:Y:S01]  /*313b0*/  STG.E desc[UR4][R2.64], R5 ;  /* 0x0000000502007986 */ /* 0x000fe2000c101904 */
[----:B------:R-:W-:Y:S05]  /*313c0*/  EXIT ;  /* 0x000000000000794d */ /* 0x000fea0003800000 */
.L_x_841:
        /* <DEDUP_REMOVED lines=15> */
.L_x_843:
        /* <DEDUP_REMOVED lines=11> */
.L_x_836:
        /* <DEDUP_REMOVED lines=23> */
.L_x_846:
[----:B------:R-:W-:-:S13]  /*316e0*/  FSETP.NEU.AND P0, PT, R2, R3, PT ;  /* 0x000000030200720b */ /* 0x000fda0003f0d000 */
[----:B------:R-:W0:Y:S01]  /*316f0*/  @!P0 LDC.64 R2, c[0x0][0x390] ;  /* 0x0000e400ff028b82 */ /* 0x000e220000000a00 */
[----:B------:R-:W-:Y:S02]  /*31700*/  @!P0 IMAD.MOV.U32 R5, RZ, RZ, 0x4516d000 ;  /* 0x4516d000ff058424 */ /* 0x000fe400078e00ff */
[----:B0-----:R-:W-:-:S05]  /*31710*/  @!P0 IMAD.WIDE R2, R0, 0x4, R2 ;  /* 0x0000000400028825 */ /* 0x001fca00078e0202 */
[----:B------:R0:W-:Y:S01]  /*31720*/  @!P0 STG.E desc[UR4][R2.64], R5 ;  /* 0x0000000502008986 */ /* 0x0001e2000c101904 */
[----:B------:R-:W-:Y:S05]  /*31730*/  @!P0 EXIT ;  /* 0x000000000000894d */ /* 0x000fea0003800000 */
[----:B0-----:R-:W0:Y:S01]  /*31740*/  LDC.64 R2, c[0x0][0x390] ;  /* 0x0000e400ff027b82 */ /* 0x001e220000000a00 */
[----:B------:R-:W-:Y:S02]  /*31750*/  HFMA2 R5, -RZ, RZ, 5.0859375, -2 ;  /* 0x4516c000ff057431 */ /* 0x000fe400000001ff */
[----:B0-----:R-:W-:-:S05]  /*31760*/  IMAD.WIDE R2, R0, 0x4, R2 ;  /* 0x0000000400027825 */ /* 0x001fca00078e0202 */
[----:B------:R-:W-:Y:S01]  /*31770*/  STG.E desc[UR4][R2.64], R5 ;  /* 0x0000000502007986 */ /* 0x000fe2000c101904 */
[----:B------:R-:W-:Y:S05]  /*31780*/  EXIT ;  /* 0x000000000000794d */ /* 0x000fea0003800000 */
.L_x_845:
        /* <DEDUP_REMOVED lines=15> */
.L_x_847:
        /* <DEDUP_REMOVED lines=11> */
.L_x_844:
        /* <DEDUP_REMOVED lines=19> */
.L_x_849:
[----:B------:R-:W-:-:S13]  /*31a60*/  FSETP.NEU.AND P0, PT, R2, R5, PT ;  /* 0x000000050200720b */ /* 0x000fda0003f0d000 */
[----:B------:R-:W0:Y:S01]  /*31a70*/  @!P0 LDC.64 R2, c[0x0][0x390] ;  /* 0x0000e400ff028b82 */ /* 0x000e220000000a00 */
[----:B------:R-:W-:Y:S02]  /*31a80*/  @!P0 IMAD.MOV.U32 R5, RZ, RZ, 0x45165000 ;  /* 0x45165000ff058424 */ /* 0x000fe400078e00ff */
[----:B0-----:R-:W-:-:S05]  /*31a90*/  @!P0 IMAD.WIDE R2, R0, 0x4, R2 ;  /* 0x0000000400028825 */ /* 0x001fca00078e0202 */
[----:B------:R0:W-:Y:S01]  /*31aa0*/  @!P0 STG.E desc[UR4][R2.64], R5 ;  /* 0x0000000502008986 */ /* 0x0001e2000c101904 */
[----:B------:R-:W-:Y:S05]  /*31ab0*/  @!P0 EXIT ;  /* 0x000000000000894d */ /* 0x000fea0003800000 */
[----:B0-----:R-:W0:Y:S01]  /*31ac0*/  LDC.64 R2, c[0x0][0x390] ;  /* 0x0000e400ff027b82 */ /* 0x001e220000000a00 */
[----:B------:R-:W-:Y:S02]  /*31ad0*/  HFMA2 R5, -RZ, RZ, 5.0859375, 2 ;  /* 0x45164000ff057431 */ /* 0x000fe400000001ff */
[----:B0-----:R-:W-:-:S05]  /*31ae0*/  IMAD.WIDE R2, R0, 0x4, R2 ;  /* 0x0000000400027825 */ /* 0x001fca00078e0202 */
[----:B------:R-:W-:Y:S01]  /*31af0*/  STG.E desc[UR4][R2.64], R5 ;  /* 0x0000000502007986 */ /* 0x000fe2000c101904 */
[----:B------:R-:W-:Y:S05]  /*31b00*/  EXIT ;  /* 0x000000000000794d */ /* 0x000fea0003800000 */
.L_x_848:
        /* <DEDUP_REMOVED lines=15> */
.L_x_850:
        /* <DEDUP_REMOVED lines=11> */
.L_x_835:
        /* <DEDUP_REMOVED lines=27> */
.L_x_854:
[----:B------:R-:W-:-:S13]  /*31e60*/  FSETP.NEU.AND P0, PT, R2, R3, PT ;  /* 0x000000030200720b */ /* 0x000fda0003f0d000 */
[----:B------:R-:W0:Y:S01]  /*31e70*/  @!P0 LDC.64 R2, c[0x0][0x390] ;  /* 0x0000e400ff028b82 */ /* 0x000e220000000a00 */
[----:B------:R-:W-:Y:S02]  /*31e80*/  @!P0 IMAD.MOV.U32 R5, RZ, RZ, 0x4515d000 ;  /* 0x4515d000ff058424 */ /* 0x000fe400078e00ff */
[----:B0-----:R-:W-:-:S05]  /*31e90*/  @!P0 IMAD.WIDE R2, R0, 0x4, R2 ;  /* 0x0000000400028825 */ /* 0x001fca00078e0202 */
[----:B------:R0:W-:Y:S01]  /*31ea0*/  @!P0 STG.E desc[UR4][R2.64], R5 ;  /* 0x0000000502008986 */ /* 0x0001e2000c101904 */
[----:B------:R-:W-:Y:S05]  /*31eb0*/  @!P0 EXIT ;  /* 0x000000000000894d */ /* 0x000fea0003800000 */
[----:B0-----:R-:W0:Y:S01]  /*31ec0*/  LDC.64 R2, c[0x0][0x390] ;  /* 0x0000e400ff027b82 */ /* 0x001e220000000a00 */
[----:B------:R-:W-:Y:S02]  /*31ed0*/  HFMA2 R5, -RZ, RZ, 5.08203125, -2 ;  /* 0x4515c000ff057431 */ /* 0x000fe400000001ff */
[----:B0-----:R-:W-:-:S05]  /*31ee0*/  IMAD.WIDE R2, R0, 0x4, R2 ;  /* 0x0000000400027825 */ /* 0x001fca00078e0202 */
[----:B------:R-:W-:Y:S01]  /*31ef0*/  STG.E desc[UR4][R2.64], R5 ;  /* 0x0000000502007986 */ /* 0x000fe2000c101904 */
[----:B------:R-:W-:Y:S05]  /*31f00*/  EXIT ;  /* 0x000000000000794d */ /* 0x000fea0003800000 */
.L_x_853:
        /* <DEDUP_REMOVED lines=15> */
.L_x_855:
        /* <DEDUP_REMOVED lines=11> */
.L_x_852:
        /* <DEDUP_REMOVED lines=19> */
.L_x_857:
[----:B------:R-:W-:-:S13]  /*321e0*/  FSETP.NEU.AND P0, PT, R2, R5, PT ;  /* 0x000000050200720b */ /* 0x000fda0003f0d000 */
[----:B------:R-:W0:Y:S01]  /*321f0*/  @!P0 LDC.64 R2, c[0x0][0x390] ;  /* 0x0000e400ff028b82 */ /* 0x000e220000000a00 */
[----:B------:R-:W-:Y:S02]  /*32200*/  @!P0 IMAD.MOV.U32 R5, RZ, RZ, 0x45155000 ;  /* 0x45155000ff058424 */ /* 0x000fe400078e00ff */
[----:B0-----:R-:W-:-:S05]  /*32210*/  @!P0 IMAD.WIDE R2, R0, 0x4, R2 ;  /* 0x0000000400028825 */ /* 0x001fca00078e0202 */
[----:B------:R0:W-:Y:S01]  /*32220*/  @!P0 STG.E desc[UR4][R2.64], R5 ;  /* 0x0000000502008986 */ /* 0x0001e2000c101904 */
[----:B------:R-:W-:Y:S05]  /*32230*/  @!P0 EXIT ;  /* 0x000000000000894d */ /* 0x000fea0003800000 */
[----:B0-----:R-:W0:Y:S01]  /*32240*/  LDC.64 R2, c[0x0][0x390] ;  /* 0x0000e400ff027b82 */ /* 0x001e220000000a00 */
[----:B------:R-:W-:Y:S02]  /*32250*/  HFMA2 R5, -RZ, RZ, 5.08203125, 2 ;  /* 0x45154000ff057431 */ /* 0x000fe400000001ff */
[----:B0-----:R-:W-:-:S05]  /*32260*/  IMAD.WIDE R2, R0, 0x4, R2 ;  /* 0x0000000400027825 */ /* 0x001fca00078e0202 */
[----:B------:R-:W-:Y:S01]  /*32270*/  STG.E desc[UR4][R2.64], R5 ;  /* 0x0000000502007986 */ /* 0x000fe2000c101904 */
[----:B------:R-:W-:Y:S05]  /*32280*/  EXIT ;  /* 0x000000000000794d */ /* 0x000fea0003800000 */
.L_x_856:
        /* <DEDUP_REMOVED lines=15> */
.L_x_858:
        /* <DEDUP_REMOVED lines=11> */
.L_x_851:
        /* <DEDUP_REMOVED lines=23> */
.L_x_861:
[----:B------:R-:W-:-:S13]  /*325a0*/  FSETP.NEU.AND P0, PT, R2, R5, PT ;  /* 0x000000050200720b */ /* 0x000fda0003f0d000 */
[----:B------:R-:W0:Y:S01]  /*325b0*/  @!P0 LDC.64 R2, c[0x0][0x390] ;  /* 0x0000e400ff028b82 */ /* 0x000e220000000a00 */
[----:B------:R-:W-:Y:S02]  /*325c0*/  @!P0 IMAD.MOV.U32 R5, RZ, RZ, 0x4514d000 ;  /* 0x4514d000ff058424 */ /* 0x000fe400078e00ff */
[----:B0-----:R-:W-:-:S05]  /*325d0*/  @!P0 IMAD.WIDE R2, R0, 0x4, R2 ;  /* 0x0000000400028825 */ /* 0x001fca00078e0202 */
[----:B------:R0:W-:Y:S01]  /*325e0*/  @!P0 STG.E desc[UR4][R2.64], R5 ;  /* 0x0000000502008986 */ /* 0x0001e2000c101904 */
[----:B------:R-:W-:Y:S05]  /*325f0*/  @!P0 EXIT ;  /* 0x000000000000894d */ /* 0x000fea0003800000 */
[----:B0-----:R-:W0:Y:S01]  /*32600*/  LDC.64 R2, c[0x0][0x390] ;  /* 0x0000e400ff027b82 */ /* 0x001e220000000a00 */
[----:B------:R-:W-:Y:S02]  /*32610*/  HFMA2 R5, -RZ, RZ, 5.078125, -2 ;  /* 0x4514c000ff057431 */ /* 0x000fe400000001ff */
[----:B0-----:R-:W-:-:S05]  /*32620*/  IMAD.WIDE R2, R0, 0x4, R2 ;  /* 0x0000000400027825 */ /* 0x001fca00078e0202 */
[----:B------:R-:W-:Y:S01]  /*32630*/  STG.E desc[UR4][R2.64], R5 ;  /* 0x0000000502007986 */ /* 0x000fe2000c101904 */
[----:B------:R-:W-:Y:S05]  /*32640*/  EXIT ;  /* 0x000000000000794d */ /* 0x000fea0003800000 */
.L_x_860:
        /* <DEDUP_REMOVED lines=15> */
.L_x_862:
        /* <DEDUP_REMOVED lines=11> */
.L_x_859:
        /* <DEDUP_REMOVED lines=19> */
.L_x_864:
[----:B------:R-:W-:-:S13]  /*32920*/  FSETP.NEU.AND P0, PT, R2, R3, PT ;  /* 0x000000030200720b */ /* 0x000fda0003f0d000 */
[----:B------:R-:W0:Y:S01]  /*32930*/  @!P0 LDC.64 R2, c[0x0][0x390] ;  /* 0x0000e400ff028b82 */ /* 0x000e220000000a00 */
[----:B------:R-:W-:Y:S02]  /*32940*/  @!P0 IMAD.MOV.U32 R5, RZ, RZ, 0x45145000 ;  /* 0x45145000ff058424 */ /* 0x000fe400078e00ff */
[----:B0-----:R-:W-:-:S05]  /*32950*/  @!P0 IMAD.WIDE R2, R0, 0x4, R2 ;  /* 0x0000000400028825 */ /* 0x001fca00078e0202 */
[----:B------:R0:W-:Y:S01]  /*32960*/  @!P0 STG.E desc[UR4][R2.64], R5 ;  /* 0x0000000502008986 */ /* 0x0001e2000c101904 */
[----:B------:R-:W-:Y:S05]  /*32970*/  @!P0 EXIT ;  /* 0x000000000000894d */ /* 0x000fea0003800000 */
[----:B0-----:R-:W0:Y:S01]  /*32980*/  LDC.64 R2, c[0x0][0x390] ;  /* 0x0000e400ff027b82 */ /* 0x001e220000000a00 */
[----:B------:R-:W-:Y:S02]  /*32990*/  HFMA2 R5, -RZ, RZ, 5.078125, 2 ;  /* 0x45144000ff057431 */ /* 0x000fe400000001ff */
[----:B0-----:R-:W-:-:S05]  /*329a0*/  IMAD.WIDE R2, R0, 0x4, R2 ;  /* 0x0000000400027825 */ /* 0x001fca00078e0202 */
[----:B------:R-:W-:Y:S01]  /*329b0*/  STG.E desc[UR4][R2.64], R5 ;  /* 0x0000000502007986 */ /* 0x000fe2000c101904 */
[----:B------:R-:W-:Y:S05]  /*329c0*/  EXIT ;  /* 0x000000000000794d */ /* 0x000fea0003800000 */
.L_x_863:
        /* <DEDUP_REMOVED lines=15> */
.L_x_865:
        /* <DEDUP_REMOVED lines=11> */
.L_x_834:
        /* <DEDUP_REMOVED lines=31> */
.L_x_870:
[----:B------:R-:W-:-:S13]  /*32d60*/  FSETP.NEU.AND P0, PT, R2, R3, PT ;  /* 0x000000030200720b */ /* 0x000fda0003f0d000 */
[----:B------:R-:W0:Y:S01]  /*32d70*/  @!P0 LDC.64 R2, c[0x0][0x390] ;  /* 0x0000e400ff028b82 */ /* 0x000e220000000a00 */
[----:B------:R-:W-:Y:S02]  /*32d80*/  @!P0 IMAD.MOV.U32 R5, RZ, RZ, 0x4513d000 ;  /* 0x4513d000ff058424 */ /* 0x000fe400078e00ff */
[----:B0-----:R-:W-:-:S05]  /*32d90*/  @!P0 IMAD.WIDE R2, R0, 0x4, R2 ;  /* 0x0000000400028825 */ /* 0x001fca00078e0202 */
[----:B------:R0:W-:Y:S01]  /*32da0*/  @!P0 STG.E desc[UR4][R2.64], R5 ;  /* 0x0000000502008986 */ /* 0x0001e2000c101904 */
[----:B------:R-:W-:Y:S05]  /*32db0*/  @!P0 EXIT ;  /* 0x000000000000894d */ /* 0x000fea0003800000 */
[----:B0-----:R-:W0:Y:S01]  /*32dc0*/  LDC.64 R2, c[0x0][0x390] ;  /* 0x0000e400ff027b82 */ /* 0x001e220000000a00 */
[----:B------:R-:W-:Y:S02]  /*32dd0*/  HFMA2 R5, -RZ, RZ, 5.07421875, -2 ;  /* 0x4513c000ff057431 */ /* 0x000fe400000001ff */
[----:B0-----:R-:W-:-:S05]  /*32de0*/  IMAD.WIDE R2, R0, 0x4, R2 ;  /* 0x0000000400027825 */ /* 0x001fca00078e0202 */
[----:B------:R-:W-:Y:S01]  /*32df0*/  STG.E desc[UR4][R2.64], R5 ;  /* 0x0000000502007986 */ /* 0x000fe2000c101904 */
[----:B------:R-:W-:Y:S05]  /*32e00*/  EXIT ;  /* 0x000000000000794d */ /* 0x000fea0003800000 */
.L_x_869:
        /* <DEDUP_REMOVED lines=15> */
.L_x_871:
        /* <DEDUP_REMOVED lines=11> */
.L_x_868:
        /* <DEDUP_REMOVED lines=19> */
.L_x_873:
[----:B------:R-:W-:-:S13]  /*330e0*/  FSETP.NEU.AND P0, PT, R2, R5, PT ;  /* 0x000000050200720b */ /* 0x000fda0003f0d000 */
[----:B------:R-:W0:Y:S01]  /*330f0*/  @!P0 LDC.64 R2, c[0x0][0x390] ;  /* 0x0000e400ff028b82 */ /* 0x000e220000000a00 */
[----:B------:R-:W-:Y:S02]  /*33100*/  @!P0 IMAD.MOV.U32 R5, RZ, RZ, 0x45135000 ;  /* 0x45135000ff058424 */ /* 0x000fe400078e00ff */
[----:B0-----:R-:W-:-:S05]  /*33110*/  @!P0 IMAD.WIDE R2, R0, 0x4, R2 ;  /* 0x0000000400028825 */ /* 0x001fca00078e0202 */
[----:B------:R0:W-:Y:S01]  /*33120*/  @!P0 STG.E desc[UR4][R2.64], R5 ;  /* 0x0000000502008986 */ /* 0x0001e2000c101904 */
[----:B------:R-:W-:Y:S05]  /*33130*/  @!P0 EXIT ;  /* 0x000000000000894d */ /* 0x000fea0003800000 */
[----:B0-----:R-:W0:Y:S01]  /*33140*/  LDC.64 R2, c[0x0][0x390] ;  /* 0x0000e400ff027b82 */ /* 0x001e220000000a00 */
[----:B------:R-:W-:Y:S02]  /*33150*/  HFMA2 R5, -RZ, RZ, 5.07421875, 2 ;  /* 0x45134000ff057431 */ /* 0x000fe400000001ff */
[----:B0-----:R-:W-:-:S05]  /*33160*/  IMAD.WIDE R2, R0, 0x4, R2 ;  /* 0x0000000400027825 */ /* 0x001fca00078e0202 */
[----:B------:R-:W-:Y:S01]  /*33170*/  STG.E desc[UR4][R2.64], R5 ;  /* 0x0000000502007986 */ /* 0x000fe2000c101904 */
[----:B------:R-:W-:Y:S05]  /*33180*/  EXIT ;  /* 0x000000000000794d */ /* 0x000fea0003800000 */
.L_x_872:
        /* <DEDUP_REMOVED lines=15> */
.L_x_874:
        /* <DEDUP_REMOVED lines=11> */
.L_x_867:
        /* <DEDUP_REMOVED lines=23> */
.L_x_877:
[----:B------:R-:W-:-:S13]  /*334a0*/  FSETP.NEU.AND P0, PT, R2, R5, PT ;  /* 0x000000050200720b */ /* 0x000fda0003f0d000 */
[----:B------:R-:W0:Y:S01]  /*334b0*/  @!P0 LDC.64 R2, c[0x0][0x390] ;  /* 0x0000e400ff028b82 */ /* 0x000e220000000a00 */
[----:B------:R-:W-:Y:S02]  /*334c0*/  @!P0 IMAD.MOV.U32 R5, RZ, RZ, 0x4512d000 ;  /* 0x4512d000ff058424 */ /* 0x000fe400078e00ff */
[----:B0-----:R-:W-:-:S05]  /*334d0*/  @!P0 IMAD.WIDE R2, R0, 0x4, R2 ;  /* 0x0000000400028825 */ /* 0x001fca00078e0202 */
[----:B------:R0:W-:Y:S01]  /*334e0*/  @!P0 STG.E desc[UR4][R2.64], R5 ;  /* 0x0000000502008986 */ /* 0x0001e2000c101904 */
[----:B------:R-:W-:Y:S05]  /*334f0*/  @!P0 EXIT ;  /* 0x000000000000894d */ /* 0x000fea0003800000 */
[----:B0-----:R-:W0:Y:S01]  /*33500*/  LDC.64 R2, c[0x0][0x390] ;  /* 0x0000e400ff027b82 */ /* 0x001e220000000a00 */
[----:B------:R-:W-:Y:S02]  /*33510*/  HFMA2 R5, -RZ, RZ, 5.0703125, -2 ;  /* 0x4512c000ff057431 */ /* 0x000fe400000001ff */
[----:B0-----:R-:W-:-:S05]  /*33520*/  IMAD.WIDE R2, R0, 0x4, R2 ;  /* 0x0000000400027825 */ /* 0x001fca00078e0202 */
[----:B------:R-:W-:Y:S01]  /*33530*/  STG.E desc[UR4][R2.64], R5 ;  /* 0x0000000502007986 */ /* 0x000fe2000c101904 */
[----:B------:R-:W-:Y:S05]  /*33540*/  EXIT ;  /* 0x000000000000794d */ /* 0x000fea0003800000 */
.L_x_876:
        /* <DEDUP_REMOVED lines=15> */
.L_x_878:
        /* <DEDUP_REMOVED lines=11> */
.L_x_875:
        /* <DEDUP_REMOVED lines=19> */
.L_x_880:
[----:B------:R-:W-:-:S13]  /*33820*/  FSETP.NEU.AND P0, PT, R2, R3, PT ;  /* 0x000000030200720b */ /* 0x000fda0003f0d000 */
[----:B------:R-:W0:Y:S01]  /*33830*/  @!P0 LDC.64 R2, c[0x0][0x390] ;  /* 0x0000e400ff028b82 */ /* 0x000e220000000a00 */
[----:B------:R-:W-:Y:S02]  /*33840*/  @!P0 IMAD.MOV.U32 R5, RZ, RZ, 0x45125000 ;  /* 0x45125000ff058424 */ /* 0x000fe400078e00ff */
[----:B0-----:R-:W-:-:S05]  /*33850*/  @!P0 IMAD.WIDE R2, R0, 0x4, R2 ;  /* 0x0000000400028825 */ /* 0x001fca00078e0202 */
[----:B------:R0:W-:Y:S01]  /*33860*/  @!P0 STG.E desc[UR4][R2.64], R5 ;  /* 0x0000000502008986 */ /* 0x0001e2000c101904 */
[----:B------:R-:W-:Y:S05]  /*33870*/  @!P0 EXIT ;  /* 0x000000000000894d */ /* 0x000fea0003800000 */
[----:B0-----:R-:W0:Y:S01]  /*33880*/  LDC.64 R2, c[0x0][0x390] ;  /* 0x0000e400ff027b82 */ /* 0x001e220000000a00 */
[----:B------:R-:W-:Y:S02]  /*33890*/  HFMA2 R5, -RZ, RZ, 5.0703125, 2 ;  /* 0x45124000ff057431 */ /* 0x000fe400000001ff */
[----:B0-----:R-:W-:-:S05]  /*338a0*/  IMAD.WIDE R2, R0, 0x4, R2 ;  /* 0x0000000400027825 */ /* 0x001fca00078e0202 */
[----:B------:R-:W-:Y:S01]  /*338b0*/  STG.E desc[UR4][R2.64], R5 ;  /* 0x0000000502007986 */ /* 0x000fe2000c101904 */
[----:B------:R-:W-:Y:S05]  /*338c0*/  EXIT ;  /* 0x000000000000794d */ /* 0x000fea0003800000 */
.L_x_879:
        /* <DEDUP_REMOVED lines=15> */
.L_x_881:
        /* <DEDUP_REMOVED lines=11> */
.L_x_866:
        /* <DEDUP_REMOVED lines=27> */
.L_x_885:
[----:B------:R-:W-:-:S13]  /*33c20*/  FSETP.NEU.AND P0, PT, R2, R5, PT ;  /* 0x000000050200720b */ /* 0x000fda0003f0d000 */
[----:B------:R-:W0:Y:S01]  /*33c30*/  @!P0 LDC.64 R2, c[0x0][0x390] ;  /* 0x0000e400ff028b82 */ /* 0x000e220000000a00 */
[----:B------:R-:W-:Y:S02]  /*33c40*/  @!P0 IMAD.MOV.U32 R5, RZ, RZ, 0x4511d000 ;  /* 0x4511d000ff058424 */ /* 0x000fe400078e00ff */
[----:B0-----:R-:W-:-:S05]  /*33c50*/  @!P0 IMAD.WIDE R2, R0, 0x4, R2 ;  /* 0x0000000400028825 */ /* 0x001fca00078e0202 */
[----:B------:R0:W-:Y:S01]  /*33c60*/  @!P0 STG.E desc[UR4][R2.64], R5 ;  /* 0x0000000502008986 */ /* 0x0001e2000c101904 */
[----:B------:R-:W-:Y:S05]  /*33c70*/  @!P0 EXIT ;  /* 0x000000000000894d */ /* 0x000fea0003800000 */
[----:B0-----:R-:W0:Y:S01]  /*33c80*/  LDC.64 R2, c[0x0][0x390] ;  /* 0x0000e400ff027b82 */ /* 0x001e220000000a00 */
[----:B------:R-:W-:Y:S02]  /*33c90*/  HFMA2 R5, -RZ, RZ, 5.06640625, -2 ;  /* 0x4511c000ff057431 */ /* 0x000fe400000001ff */
[----:B0-----:R-:W-:-:S05]  /*33ca0*/  IMAD.WIDE R2, R0, 0x4, R2 ;  /* 0x0000000400027825 */ /* 0x001fca00078e0202 */
[----:B------:R-:W-:Y:S01]  /*33cb0*/  STG.E desc[UR4][R2.64], R5 ;  /* 0x0000000502007986 */ /* 0x000fe2000c101904 */
[----:B------:R-:W-:Y:S05]  /*33cc0*/  EXIT ;  /* 0x000000000000794d */ /* 0x000fea0003800000 */
.L_x_884:
        /* <DEDUP_REMOVED lines=15> */
.L_x_886:
        /* <DEDUP_REMOVED lines=11> */
.L_x_883:
        /* <DEDUP_REMOVED lines=19> */
.L_x_888:
[----:B------:R-:W-:-:S13]  /*33fa0*/  FSETP.NEU.AND P0, PT, R2, R3, PT ;  /* 0x000000030200720b */ /* 0x000fda0003f0d000 */
[----:B------:R-:W0:Y:S01]  /*33fb0*/  @!P0 LDC.64 R2, c[0x0][0x390] ;  /* 0x0000e400ff028b82 */ /* 0x000e220000000a00 */
[----:B------:R-:W-:Y:S02]  /*33fc0*/  @!P0 IMAD.MOV.U32 R5, RZ, RZ, 0x45115000 ;  /* 0x45115000ff058424 */ /* 0x000fe400078e00ff */
[----:B0-----:R-:W-:-:S05]  /*33fd0*/  @!P0 IMAD.WIDE R2, R0, 0x4, R2 ;  /* 0x0000000400028825 */ /* 0x001fca00078e0202 */
[----:B------:R0:W-:Y:S01]  /*33fe0*/  @!P0 STG.E desc[UR4][R2.64], R5 ;  /* 0x0000000502008986 */ /* 0x0001e2000c101904 */
[----:B------:R-:W-:Y:S05]  /*33ff0*/  @!P0 EXIT ;  /* 0x000000000000894d */ /* 0x000fea0003800000 */
[----:B0-----:R-:W0:Y:S01]  /*34000*/  LDC.64 R2, c[0x0][0x390] ;  /* 0x0000e400ff027b82 */ /* 0x001e220000000a00 */
[----:B------:R-:W-:Y:S02]  /*34010*/  HFMA2 R5, -RZ, RZ, 5.06640625, 2 ;  /* 0x45114000ff057431 */ /* 0x000fe400000001ff */
[----:B0-----:R-:W-:-:S05]  /*34020*/  IMAD.WIDE R2, R0, 0x4, R2 ;  /* 0x0000000400027825 */ /* 0x001fca00078e0202 */
[----:B------:R-:W-:Y:S01]  /*34030*/  STG.E desc[UR4][R2.64], R5 ;  /* 0x0000000502007986 */ /* 0x000fe2000c101904 */
[----:B------:R-:W-:Y:S05]  /*34040*/  EXIT ;  /* 0x000000000000794d */ /* 0x000fea0003800000 */
.L_x_887:
        /* <DEDUP_REMOVED lines=15> */
.L_x_889:
        /* <DEDUP_REMOVED lines=11> */
.L_x_882:
        /* <DEDUP_REMOVED lines=23> */
.L_x_892:
[----:B------:R-:W-:-:S13]  /*34360*/  FSETP.NEU.AND P0, PT, R2, R3, PT ;  /* 0x000000030200720b */ /* 0x000fda0003f0d000 */
[----:B------:R-:W0:Y:S01]  /*34370*/  @!P0 LDC.64 R2, c[0x0][0x390] ;  /* 0x0000e400ff028b82 */ /* 0x000e220000000a00 */
[----:B------:R-:W-:Y:S02]  /*34380*/  @!P0 IMAD.MOV.U32 R5, RZ, RZ, 0x4510d000 ;  /* 0x4510d000ff058424 */ /* 0x000fe400078e00ff */
[----:B0-----:R-:W-:-:S05]  /*34390*/  @!P0 IMAD.WIDE R2, R0, 0x4, R2 ;  /* 0x0000000400028825 */ /* 0x001fca00078e0202 */
[----:B------:R0:W-:Y:S01]  /*343a0*/  @!P0 STG.E desc[UR4][R2.64], R5 ;  /* 0x0000000502008986 */ /* 0x0001e2000c101904 */
[----:B------:R-:W-:Y:S05]  /*343b0*/  @!P0 EXIT ;  /* 0x000000000000894d */ /* 0x000fea0003800000 */
[----:B0-----:R-:W0:Y:S01]  /*343c0*/  LDC.64 R2, c[0x0][0x390] ;  /* 0x0000e400ff027b82 */ /* 0x001e220000000a00 */
[----:B------:R-:W-:Y:S02]  /*343d0*/  HFMA2 R5, -RZ, RZ, 5.0625, -2 ;  /* 0x4510c000ff057431 */ /* 0x000fe400000001ff */
[----:B0-----:R-:W-:-:S05]  /*343e0*/  IMAD.WIDE R2, R0, 0x4, R2 ;  /* 0x0000000400027825 */ /* 0x001fca00078e0202 */
[----:B------:R-:W-:Y:S01]  /*343f0*/  STG.E desc[UR4][R2.64], R5 ;  /* 0x0000000502007986 */ /* 0x000fe2000c101904 */
[----:B------:R-:W-:Y:S05]  /*34400*/  EXIT ;  /* 0x000000000000794d */ /* 0x000fea0003800000 */
.L_x_891:
        /* <DEDUP_REMOVED lines=15> */
.L_x_893:
        /* <DEDUP_REMOVED lines=11> */
.L_x_890:
        /* <DEDUP_REMOVED lines=19> */
.L_x_895:
[----:B------:R-:W-:-:S13]  /*346e0*/  FSETP.NEU.AND P0, PT, R2, R5, PT ;  /* 0x000000050200720b */ /* 0x000fda0003f0d000 */
[----:B------:R-:W0:Y:S01]  /*346f0*/  @!P0 LDC.64 R2, c[0x0][0x390] ;  /* 0x0000e400ff028b82 */ /* 0x000e220000000a00 */
[----:B------:R-:W-:Y:S02]  /*34700*/  @!P0 IMAD.MOV.U32 R5, RZ, RZ, 0x45105000 ;  /* 0x45105000ff058424 */ /* 0x000fe400078e00ff */
[----:B0-----:R-:W-:-:S05]  /*34710*/  @!P0 IMAD.WIDE R2, R0, 0x4, R2 ;  /* 0x0000000400028825 */ /* 0x001fca00078e0202 */
[----:B------:R0:W-:Y:S01]  /*34720*/  @!P0 STG.E desc[UR4][R2.64], R5 ;  /* 0x0000000502008986 */ /* 0x0001e2000c101904 */
[----:B------:R-:W-:Y:S05]  /*34730*/  @!P0 EXIT ;  /* 0x000000000000894d */ /* 0x000fea0003800000 */
[----:B0-----:R-:W0:Y:S01]  /*34740*/  LDC.64 R2, c[0x0][0x390] ;  /* 0x0000e400ff027b82 */ /* 0x001e220000000a00 */
[----:B------:R-:W-:Y:S02]  /*34750*/  HFMA2 R5, -RZ, RZ, 5.0625, 2 ;  /* 0x45104000ff057431 */ /* 0x000fe400000001ff */
[----:B0-----:R-:W-:-:S05]  /*34760*/  IMAD.WIDE R2, R0, 0x4, R2 ;  /* 0x0000000400027825 */ /* 0x001fca00078e0202 */
[----:B------:R-:W-:Y:S01]  /*34770*/  STG.E desc[UR4][R2.64], R5 ;  /* 0x0000000502007986 */ /* 0x000fe2000c101904 */
[----:B------:R-:W-:Y:S05]  /*34780*/  EXIT ;  /* 0x000000000000794d */ /* 0x000fea0003800000 */
.L_x_894:
        /* <DEDUP_REMOVED lines=15> */
.L_x_896:
        /* <DEDUP_REMOVED lines=11> */
.L_x_769:
        /* <DEDUP_REMOVED lines=39> */
.L_x_903:
[----:B------:R-:W-:-:S13]  /*34ba0*/  FSETP.NEU.AND P0, PT, R2, R5, PT ;  /* 0x000000050200720b */ /* 0x000fda0003f0d000 */
[----:B------:R-:W0:Y:S01]  /*34bb0*/  @!P0 LDC.64 R2, c[0x0][0x390] ;  /* 0x0000e400ff028b82 */ /* 0x000e220000000a00 */
[----:B------:R-:W-:Y:S02]  /*34bc0*/  @!P0 IMAD.MOV.U32 R5, RZ, RZ, 0x450fd000 ;  /* 0x450fd000ff058424 */ /* 0x000fe400078e00ff */
[----:B0-----:R-:W-:-:S05]  /*34bd0*/  @!P0 IMAD.WIDE R2, R0, 0x4, R2 ;  /* 0x0000000400028825 */ /* 0x001fca00078e0202 */
[----:B------:R0:W-:Y:S01]  /*34be0*/  @!P0 STG.E desc[UR4][R2.64], R5 ;  /* 0x0000000502008986 */ /* 0x0001e2000c101904 */
[----:B------:R-:W-:Y:S05]  /*34bf0*/  @!P0 EXIT ;  /* 0x000000000000894d */ /* 0x000fea0003800000 */
[----:B0-----:R-:W0:Y:S01]  /*34c00*/  LDC.64 R2, c[0x0][0x390] ;  /* 0x0000e400ff027b82 */ /* 0x001e220000000a00 */
[----:B------:R-:W-:Y:S02]  /*34c10*/  HFMA2 R5, -RZ, RZ, 5.05859375, -2 ;  /* 0x450fc000ff057431 */ /* 0x000fe400000001ff */
[----:B0-----:R-:W-:-:S05]  /*34c20*/  IMAD.WIDE R2, R0, 0x4, R2 ;  /* 0x0000000400027825 */ /* 0x001fca00078e0202 */
[----:B------:R-:W-:Y:S01]  /*34c30*/  STG.E desc[UR4][R2.64], R5 ;  /* 0x0000000502007986 */ /* 0x000fe2000c101904 */
[----:B------:R-:W-:Y:S05]  /*34c40*/  EXIT ;  /* 0x000000000000794d */ /* 0x000fea0003800000 */
.L_x_902:
        /* <DEDUP_REMOVED lines=15> */
.L_x_904:
        /* <DEDUP_REMOVED lines=11> */
.L_x_901:
        /* <DEDUP_REMOVED lines=19> */
.L_x_906:
[----:B------:R-:W-:-:S13]  /*34f20*/  FSETP.NEU.AND P0, PT, R2, R3, PT ;  /* 0x000000030200720b */ /* 0x000fda0003f0d000 */
[----:B------:R-:W0:Y:S01]  /*34f30*/  @!P0 LDC.64 R2, c[0x0][0x390] ;  /* 0x0000e400ff028b82 */ /* 0x000e220000000a00 */
[----:B------:R-:W-:Y:S02]  /*34f40*/  @!P0 IMAD.MOV.U32 R5, RZ, RZ, 0x450f5000 ;  /* 0x450f5000ff058424 */ /* 0x000fe400078e00ff */
[----:B0-----:R-:W-:-:S05]  /*34f50*/  @!P0 IMAD.WIDE R2, R0, 0x4, R2 ;  /* 0x0000000400028825 */ /* 0x001fca00078e0202 */
[----:B------:R0:W-:Y:S01]  /*34f60*/  @!P0 STG.E desc[UR4][R2.64], R5 ;  /* 0x0000000502008986 */ /* 0x0001e2000c101904 */
[----:B------:R-:W-:Y:S05]  /*34f70*/  @!P0 EXIT ;  /* 0x000000000000894d */ /* 0x000fea0003800000 */
[----:B0-----:R-:W0:Y:S01]  /*34f80*/  LDC.64 R2, c[0x0][0x390] ;  /* 0x0000e400ff027b82 */ /* 0x001e220000000a00 */
[----:B------:R-:W-:Y:S02]  /*34f90*/  HFMA2 R5, -RZ, RZ, 5.05859375, 2 ;  /* 0x450f4000ff057431 */ /* 0x000fe400000001ff */
[----:B0-----:R-:W-:-:S05]  /*34fa0*/  IMAD.WIDE R2, R0, 0x4, R2 ;  /* 0x0000000400027825 */ /* 0x001fca00078e0202 */
[----:B------:R-:W-:Y:S01]  /*34fb0*/  STG.E desc[UR4][R2.64], R5 ;  /* 0x0000000502007986 */ /* 0x000fe2000c101904 */
[----:B------:R-:W-:Y:S05]  /*34fc0*/  EXIT ;  /* 0x000000000000794d */ /* 0x000fea0003800000 */
.L_x_905:
        /* <DEDUP_REMOVED lines=15> */
.L_x_907:
        /* <DEDUP_REMOVED lines=11> */
.L_x_900:
        /* <DEDUP_REMOVED lines=23> */
.L_x_910:
[----:B------:R-:W-:-:S13]  /*352e0*/  FSETP.NEU.AND P0, PT, R2, R3, PT ;  /* 0x000000030200720b */ /* 0x000fda0003f0d000 */
[----:B------:R-:W0:Y:S01]  /*352f0*/  @!P0 LDC.64 R2, c[0x0][0x390] ;  /* 0x0000e400ff028b82 */ /* 0x000e220000000a00 */
[----:B------:R-:W-:Y:S02]  /*35300*/  @!P0 IMAD.MOV.U32 R5, RZ, RZ, 0x450ed000 ;  /* 0x450ed000ff058424 */ /* 0x000fe400078e00ff */
[----:B0-----:R-:W-:-:S05]  /*35310*/  @!P0 IMAD.WIDE R2, R0, 0x4, R2 ;  /* 0x0000000400028825 */ /* 0x001fca00078e0202 */
[----:B------:R0:W-:Y:S01]  /*35320*/  @!P0 STG.E desc[UR4][R2.64], R5 ;  /* 0x0000000502008986 */ /* 0x0001e2000c101904 */
[----:B------:R-:W-:Y:S05]  /*35330*/  @!P0 EXIT ;  /* 0x000000000000894d */ /* 0x000fea0003800000 */
[----:B0-----:R-:W0:Y:S01]  /*35340*/  LDC.64 R2, c[0x0][0x390] ;  /* 0x0000e400ff027b82 */ /* 0x001e220000000a00 */
[----:B------:R-:W-:Y:S02]  /*35350*/  HFMA2 R5, -RZ, RZ, 5.0546875, -2 ;  /* 0x450ec000ff057431 */ /* 0x000fe400000001ff */
[----:B0-----:R-:W-:-:S05]  /*35360*/  IMAD.WIDE R2, R0, 0x4, R2 ;  /* 0x0000000400027825 */ /* 0x001fca00078e0202 */
[----:B------:R-:W-:Y:S01]  /*35370*/  STG.E desc[UR4][R2.64], R5 ;  /* 0x0000000502007986 */ /* 0x000fe2000c101904 */
[----:B------:R-:W-:Y:S05]  /*35380*/  EXIT ;  /* 0x000000000000794d */ /* 0x000fea0003800000 */
.L_x_909:
        /* <DEDUP_REMOVED lines=15> */
.L_x_911:
        /* <DEDUP_REMOVED lines=11> */
.L_x_908:
        /* <DEDUP_REMOVED lines=19> */
.L_x_913:
[----:B------:R-:W-:-:S13]  /*35660*/  FSETP.NEU.AND P0, PT, R2, R5, PT ;  /* 0x000000050200720b */ /* 0x000fda0003f0d000 */
[----:B------:R-:W0:Y:S01]  /*35670*/  @!P0 LDC.64 R2, c[0x0][0x390] ;  /* 0x0000e400ff028b82 */ /* 0x000e220000000a00 */
[----:B------:R-:W-:Y:S02]  /*35680*/  @!P0 IMAD.MOV.U32 R5, RZ, RZ, 0x450e5000 ;  /* 0x450e5000ff058424 */ /* 0x000fe400078e00ff */
[----:B0-----:R-:W-:-:S05]  /*35690*/  @!P0 IMAD.WIDE R2, R0, 0x4, R2 ;  /* 0x0000000400028825 */ /* 0x001fca00078e0202 */
[----:B------:R0:W-:Y:S01]  /*356a0*/  @!P0 STG.E desc[UR4][R2.64], R5 ;  /* 0x0000000502008986 */ /* 0x0001e2000c101904 */
[----:B------:R-:W-:Y:S05]  /*356b0*/  @!P0 EXIT ;  /* 0x000000000000894d */ /* 0x000fea0003800000 */
[----:B0-----:R-:W0:Y:S01]  /*356c0*/  LDC.64 R2, c[0x0][0x390] ;  /* 0x0000e400ff027b82 */ /* 0x001e220000000a00 */
[----:B------:R-:W-:Y:S02]  /*356d0*/  HFMA2 R5, -RZ, RZ, 5.0546875, 2 ;  /* 0x450e4000ff057431 */ /* 0x000fe400000001ff */
[----:B0-----:R-:W-:-:S05]  /*356e0*/  IMAD.WIDE R2, R0, 0x4, R2 ;  /* 0x0000000400027825 */ /* 0x001fca00078e0202 */
[----:B------:R-:W-:Y:S01]  /*356f0*/  STG.E desc[UR4][R2.64], R5 ;  /* 0x0000000502007986 */ /* 0x000fe2000c101904 */
[----:B------:R-:W-:Y:S05]  /*35700*/  EXIT ;  /* 0x000000000000794d */ /* 0x000fea0003800000 */
.L_x_912:
        /* <DEDUP_REMOVED lines=15> */
.L_x_914:
        /* <DEDUP_REMOVED lines=11> */
.L_x_899:
        /* <DEDUP_REMOVED lines=27> */
.L_x_918:
[----:B------:R-:W-:-:S13]  /*35a60*/  FSETP.NEU.AND P0, PT, R2, R3, PT ;  /* 0x000000030200720b */ /* 0x000fda0003f0d000 */
[----:B------:R-:W0:Y:S01]  /*35a70*/  @!P0 LDC.64 R2, c[0x0][0x390] ;  /* 0x0000e400ff028b82 */ /* 0x000e220000000a00 */
[----:B------:R-:W-:Y:S02]  /*35a80*/  @!P0 IMAD.MOV.U32 R5, RZ, RZ, 0x450dd000 ;  /* 0x450dd000ff058424 */ /* 0x000fe400078e00ff */
[----:B0-----:R-:W-:-:S05]  /*35a90*/  @!P0 IMAD.WIDE R2, R0, 0x4, R2 ;  /* 0x0000000400028825 */ /* 0x001fca00078e0202 */
[----:B------:R0:W-:Y:S01]  /*35aa0*/  @!P0 STG.E desc[UR4][R2.64], R5 ;  /* 0x0000000502008986 */ /* 0x0001e2000c101904 */
[----:B------:R-:W-:Y:S05]  /*35ab0*/  @!P0 EXIT ;  /* 0x000000000000894d */ /* 0x000fea0003800000 */
[----:B0-----:R-:W0:Y:S01]  /*35ac0*/  LDC.64 R2, c[0x0][0x390] ;  /* 0x0000e400ff027b82 */ /* 0x001e220000000a00 */
[----:B------:R-:W-:Y:S02]  /*35ad0*/  HFMA2 R5, -RZ, RZ, 5.05078125, -2 ;  /* 0x450dc000ff057431 */ /* 0x000fe400000001ff */
[----:B0-----:R-:W-:-:S05]  /*35ae0*/  IMAD.WIDE R2, R0, 0x4, R2 ;  /* 0x0000000400027825 */ /* 0x001fca00078e0202 */
[----:B------:R-:W-:Y:S01]  /*35af0*/  STG.E desc[UR4][R2.64], R5 ;  /* 0x0000000502007986 */ /* 0x000fe2000c101904 */
[----:B------:R-:W-:Y:S05]  /*35b00*/  EXIT ;  /* 0x000000000000794d */ /* 0x000fea0003800000 */
.L_x_917:
        /* <DEDUP_REMOVED lines=15> */
.L_x_919:
        /* <DEDUP_REMOVED lines=11> */
.L_x_916:
        /* <DEDUP_REMOVED lines=19> */
.L_x_921:
[----:B------:R-:W-:-:S13]  /*35de0*/  FSETP.NEU.AND P0, PT, R2, R5, PT ;  /* 0x000000050200720b */ /* 0x000fda0003f0d000 */
[----:B------:R-:W0:Y:S01]  /*35df0*/  @!P0 LDC.64 R2, c[0x0][0x390] ;  /* 0x0000e400ff028b82 */ /* 0x000e220000000a00 */
[----:B------:R-:W-:Y:S02]  /*35e00*/  @!P0 IMAD.MOV.U32 R5, RZ, RZ, 0x450d5000 ;  /* 0x450d5000ff058424 */ /* 0x000fe400078e00ff */
[----:B0-----:R-:W-:-:S05]  /*35e10*/  @!P0 IMAD.WIDE R2, R0, 0x4, R2 ;  /* 0x0000000400028825 */ /* 0x001fca00078e0202 */
[----:B------:R0:W-:Y:S01]  /*35e20*/  @!P0 STG.E desc[UR4][R2.64], R5 ;  /* 0x0000000502008986 */ /* 0x0001e2000c101904 */
[----:B------:R-:W-:Y:S05]  /*35e30*/  @!P0 EXIT ;  /* 0x000000000000894d */ /* 0x000fea0003800000 */
[----:B0-----:R-:W0:Y:S01]  /*35e40*/  LDC.64 R2, c[0x0][0x390] ;  /* 0x0000e400ff027b82 */ /* 0x001e220000000a00 */
[----:B------:R-:W-:Y:S02]  /*35e50*/  HFMA2 R5, -RZ, RZ, 5.05078125, 2 ;  /* 0x450d4000ff057431 */ /* 0x000fe400000001ff */
[----:B0-----:R-:W-:-:S05]  /*35e60*/  IMAD.WIDE R2, R0, 0x4, R2 ;  /* 0x0000000400027825 */ /* 0x001fca00078e0202 */
[----:B------:R-:W-:Y:S01]  /*35e70*/  STG.E desc[UR4][R2.64], R5 ;  /* 0x0000000502007986 */ /* 0x000fe2000c101904 */
[----:B------:R-:W-:Y:S05]  /*35e80*/  EXIT ;  /* 0x000000000000794d */ /* 0x000fea0003800000 */
.L_x_920:
        /* <DEDUP_REMOVED lines=15> */
.L_x_922:
        /* <DEDUP_REMOVED lines=11> */
.L_x_915:
        /* <DEDUP_REMOVED lines=23> */
.L_x_925:
[----:B------:R-:W-:-:S13]  /*361a0*/  FSETP.NEU.AND P0, PT, R2, R5, PT ;  /* 0x000000050200720b */ /* 0x000fda0003f0d000 */
[----:B------:R-:W0:Y:S01]  /*361b0*/  @!P0 LDC.64 R2, c[0x0][0x390] ;  /* 0x0000e400ff028b82 */ /* 0x000e220000000a00 */
[----:B------:R-:W-:Y:S02]  /*361c0*/  @!P0 IMAD.MOV.U32 R5, RZ, RZ, 0x450cd000 ;  /* 0x450cd000ff058424 */ /* 0x000fe400078e00ff */
[----:B0-----:R-:W-:-:S05]  /*361d0*/  @!P0 IMAD.WIDE R2, R0, 0x4, R2 ;  /* 0x0000000400028825 */ /* 0x001fca00078e0202 */
[----:B------:R0:W-:Y:S01]  /*361e0*/  @!P0 STG.E desc[UR4][R2.64], R5 ;  /* 0x0000000502008986 */ /* 0x0001e2000c101904 */
[----:B------:R-:W-:Y:S05]  /*361f0*/  @!P0 EXIT ;  /* 0x000000000000894d */ /* 0x000fea0003800000 */
[----:B0-----:R-:W0:Y:S01]  /*36200*/  LDC.64 R2, c[0x0][0x390] ;  /* 0x0000e400ff027b82 */ /* 0x001e220000000a00 */
[----:B------:R-:W-:Y:S02]  /*36210*/  HFMA2 R5, -RZ, RZ, 5.046875, -2 ;  /* 0x450cc000ff057431 */ /* 0x000fe400000001ff */
[----:B0-----:R-:W-:-:S05]  /*36220*/  IMAD.WIDE R2, R0, 0x4, R2 ;  /* 0x0000000400027825 */ /* 0x001fca00078e0202 */
[----:B------:R-:W-:Y:S01]  /*36230*/  STG.E desc[UR4][R2.64], R5 ;  /* 0x0000000502007986 */ /* 0x000fe2000c101904 */
[----:B------:R-:W-:Y:S05]  /*36240*/  EXIT ;  /* 0x000000000000794d */ /* 0x000fea0003800000 */
.L_x_924:
        /* <DEDUP_REMOVED lines=15> */
.L_x_926:
        /* <DEDUP_REMOVED lines=11> */
.L_x_923:
        /* <DEDUP_REMOVED lines=19> */
.L_x_928:
[----:B------:R-:W-:-:S13]  /*36520*/  FSETP.NEU.AND P0, PT, R2, R3, PT ;  /* 0x000000030200720b */ /* 0x000fda0003f0d000 */
[----:B------:R-:W0:Y:S01]  /*36530*/  @!P0 LDC.64 R2, c[0x0][0x390] ;  /* 0x0000e400ff028b82 */ /* 0x000e220000000a00 */
[----:B------:R-:W-:Y:S02]  /*36540*/  @!P0 IMAD.MOV.U32 R5, RZ, RZ, 0x450c5000 ;  /* 0x450c5000ff058424 */ /* 0x000fe400078e00ff */
[----:B0-----:R-:W-:-:S05]  /*36550*/  @!P0 IMAD.WIDE R2, R0, 0x4, R2 ;  /* 0x0000000400028825 */ /* 0x001fca00078e0202 */
[----:B------:R0:W-:Y:S01]  /*36560*/  @!P0 STG.E desc[UR4][R2.64], R5 ;  /* 0x0000000502008986 */ /* 0x0001e2000c101904 */
[----:B------:R-:W-:Y:S05]  /*36570*/  @!P0 EXIT ;  /* 0x000000000000894d */ /* 0x000fea0003800000 */
[----:B0-----:R-:W0:Y:S01]  /*36580*/  LDC.64 R2, c[0x0][0x390] ;  /* 0x0000e400ff027b82 */ /* 0x001e220000000a00 */
[----:B------:R-:W-:Y:S02]  /*36590*/  HFMA2 R5, -RZ, RZ, 5.046875, 2 ;  /* 0x450c4000ff057431 */ /* 0x000fe400000001ff */
[----:B0-----:R-:W-:-:S05]  /*365a0*/  IMAD.WIDE R2, R0, 0x4, R2 ;  /* 0x0000000400027825 */ /* 0x001fca00078e0202 */
[----:B------:R-:W-:Y:S01]  /*365b0*/  STG.E desc[UR4][R2.64], R5 ;  /* 0x0000000502007986 */ /* 0x000fe2000c101904 */
[----:B------:R-:W-:Y:S05]  /*365c0*/  EXIT ;  /* 0x000000000000794d */ /* 0x000fea0003800000 */
.L_x_927:
        /* <DEDUP_REMOVED lines=15> */
.L_x_929:
        /* <DEDUP_REMOVED lines=11> */
.L_x_898:
        /* <DEDUP_REMOVED lines=31> */
.L_x_934:
[----:B------:R-:W-:-:S13]  /*36960*/  FSETP.NEU.AND P0, PT, R2, R3, PT ;  /* 0x000000030200720b */ /* 0x000fda0003f0d000 */
[----:B------:R-:W0:Y:S01]  /*36970*/  @!P0 LDC.64 R2, c[0x0][0x390] ;  /* 0x0000e400ff028b82 */ /* 0x000e220000000a00 */
[----:B------:R-:W-:Y:S02]  /*36980*/  @!P0 IMAD.MOV.U32 R5, RZ, RZ, 0x450bd000 ;  /* 0x450bd000ff058424 */ /* 0x000fe400078e00ff */
[----:B0-----:R-:W-:-:S05]  /*36990*/  @!P0 IMAD.WIDE R2, R0, 0x4, R2 ;  /* 0x0000000400028825 */ /* 0x001fca00078e0202 */
[----:B------:R0:W-:Y:S01]  /*369a0*/  @!P0 STG.E desc[UR4][R2.64], R5 ;  /* 0x0000000502008986 */ /* 0x0001e2000c101904 */
[----:B------:R-:W-:Y:S05]  /*369b0*/  @!P0 EXIT ;  /* 0x000000000000894d */ /* 0x000fea0003800000 */
[----:B0-----:R-:W0:Y:S01]  /*369c0*/  LDC.64 R2, c[0x0][0x390] ;  /* 0x0000e400ff027b82 */ /* 0x001e220000000a00 */
[----:B------:R-:W-:Y:S02]  /*369d0*/  HFMA2 R5, -RZ, RZ, 5.04296875, -2 ;  /* 0x450bc000ff057431 */ /* 0x000fe400000001ff */
[----:B0-----:R-:W-:-:S05]  /*369e0*/  IMAD.WIDE R2, R0, 0x4, R2 ;  /* 0x0000000400027825 */ /* 0x001fca00078e0202 */
[----:B------:R-:W-:Y:S01]  /*369f0*/  STG.E desc[UR4][R2.64], R5 ;  /* 0x0000000502007986 */ /* 0x000fe2000c101904 */
[----:B------:R-:W-:Y:S05]  /*36a00*/  EXIT ;  /* 0x000000000000794d */ /* 0x000fea0003800000 */
.L_x_933:
        /* <DEDUP_REMOVED lines=15> */
.L_x_935:
        /* <DEDUP_REMOVED lines=11> */
.L_x_932:
        /* <DEDUP_REMOVED lines=19> */
.L_x_937:
[----:B------:R-:W-:-:S13]  /*36ce0*/  FSETP.NEU.AND P0, PT, R2, R5, PT ;  /* 0x000000050200720b */ /* 0x000fda0003f0d000 */
[----:B------:R-:W0:Y:S01]  /*36cf0*/  @!P0 LDC.64 R2, c[0x0][0x390] ;  /* 0x0000e400ff028b82 */ /* 0x000e220000000a00 */
[----:B------:R-:W-:Y:S02]  /*36d00*/  @!P0 IMAD.MOV.U32 R5, RZ, RZ, 0x450b5000 ;  /* 0x450b5000ff058424 */ /* 0x000fe400078e00ff */
[----:B0-----:R-:W-:-:S05]  /*36d10*/  @!P0 IMAD.WIDE R2, R0, 0x4, R2 ;  /* 0x0000000400028825 */ /* 0x001fca00078e0202 */
[----:B------:R0:W-:Y:S01]  /*36d20*/  @!P0 STG.E desc[UR4][R2.64], R5 ;  /* 0x0000000502008986 */ /* 0x0001e2000c101904 */
[----:B------:R-:W-:Y:S05]  /*36d30*/  @!P0 EXIT ;  /* 0x000000000000894d */ /* 0x000fea0003800000 */
[----:B0-----:R-:W0:Y:S01]  /*36d40*/  LDC.64 R2, c[0x0][0x390] ;  /* 0x0000e400ff027b82 */ /* 0x001e220000000a00 */
[----:B------:R-:W-:Y:S02]  /*36d50*/  HFMA2 R5, -RZ, RZ, 5.04296875, 2 ;  /* 0x450b4000ff057431 */ /* 0x000fe400000001ff */
[----:B0-----:R-:W-:-:S05]  /*36d60*/  IMAD.WIDE R2, R0, 0x4, R2 ;  /* 0x0000000400027825 */ /* 0x001fca00078e0202 */
[----:B------:R-:W-:Y:S01]  /*36d70*/  STG.E desc[UR4][R2.64], R5 ;  /* 0x0000000502007986 */ /* 0x000fe2000c101904 */
[----:B------:R-:W-:Y:S05]  /*36d80*/  EXIT ;  /* 0x000000000000794d */ /* 0x000fea0003800000 */
.L_x_936:
        /* <DEDUP_REMOVED lines=15> */
.L_x_938:
        /* <DEDUP_REMOVED lines=11> */
.L_x_931:
        /* <DEDUP_REMOVED lines=23> */
.L_x_941:
[----:B------:R-:W-:-:S13]  /*370a0*/  FSETP.NEU.AND P0, PT, R2, R5, PT ;  /* 0x000000050200720b */ /* 0x000fda0003f0d000 */
[----:B------:R-:W0:Y:S01]  /*370b0*/  @!P0 LDC.64 R2, c[0x0][0x390] ;  /* 0x0000e400ff028b82 */ /* 0x000e220000000a00 */
[----:B------:R-:W-:Y:S02]  /*370c0*/  @!P0 IMAD.MOV.U32 R5, RZ, RZ, 0x450ad000 ;  /* 0x450ad000ff058424 */ /* 0x000fe400078e00ff */
[----:B0-----:R-:W-:-:S05]  /*370d0*/  @!P0 IMAD.WIDE R2, R0, 0x4, R2 ;  /* 0x0000000400028825 */ /* 0x001fca00078e0202 */
[----:B------:R0:W-:Y:S01]  /*370e0*/  @!P0 STG.E desc[UR4][R2.64], R5 ;  /* 0x0000000502008986 */ /* 0x0001e2000c101904 */
[----:B------:R-:W-:Y:S05]  /*370f0*/  @!P0 EXIT ;  /* 0x000000000000894d */ /* 0x000fea0003800000 */
[----:B0-----:R-:W0:Y:S01]  /*37100*/  LDC.64 R2, c[0x0][0x390] ;  /* 0x0000e400ff027b82 */ /* 0x001e220000000a00 */
[----:B------:R-:W-:Y:S02]  /*37110*/  HFMA2 R5, -RZ, RZ, 5.0390625, -2 ;  /* 0x450ac000ff057431 */ /* 0x000fe400000001ff */
[----:B0-----:R-:W-:-:S05]  /*37120*/  IMAD.WIDE R2, R0, 0x4, R2 ;  /* 0x0000000400027825 */ /* 0x001fca00078e0202 */
[----:B------:R-:W-:Y:S01]  /*37130*/  STG.E desc[UR4][R2.64], R5 ;  /* 0x0000000502007986 */ /* 0x000fe2000c101904 */
[----:B------:R-:W-:Y:S05]  /*37140*/  EXIT ;  /* 0x000000000000794d */ /* 0x000fea0003800000 */
.L_x_940:
        /* <DEDUP_REMOVED lines=15> */
.L_x_942:
        /* <DEDUP_REMOVED lines=11> */
.L_x_939:
        /* <DEDUP_REMOVED lines=19> */
.L_x_944:
[----:B------:R-:W-:-:S13]  /*37420*/  FSETP.NEU.AND P0, PT, R2, R3, PT ;  /* 0x000000030200720b */ /* 0x000fda0003f0d000 */
[----:B------:R-:W0:Y:S01]  /*37430*/  @!P0 LDC.64 R2, c[0x0][0x390] ;  /* 0x0000e400ff028b82 */ /* 0x000e220000000a00 */
[----:B------:R-:W-:Y:S02]  /*37440*/  @!P0 IMAD.MOV.U32 R5, RZ, RZ, 0x450a5000 ;  /* 0x450a5000ff058424 */ /* 0x000fe400078e00ff */
[----:B0-----:R-:W-:-:S05]  /*37450*/  @!P0 IMAD.WIDE R2, R0, 0x4, R2 ;  /* 0x0000000400028825 */ /* 0x001fca00078e0202 */
[----:B------:R0:W-:Y:S01]  /*37460*/  @!P0 STG.E desc[UR4][R2.64], R5 ;  /* 0x0000000502008986 */ /* 0x0001e2000c101904 */
[----:B------:R-:W-:Y:S05]  /*37470*/  @!P0 EXIT ;  /* 0x000000000000894d */ /* 0x000fea0003800000 */
[----:B0-----:R-:W0:Y:S01]  /*37480*/  LDC.64 R2, c[0x0][0x390] ;  /* 0x0000e400ff027b82 */ /* 0x001e220000000a00 */
[----:B------:R-:W-:Y:S02]  /*37490*/  HFMA2 R5, -RZ, RZ, 5.0390625, 2 ;  /* 0x450a4000ff057431 */ /* 0x000fe400000001ff */
[----:B0-----:R-:W-:-:S05]  /*374a0*/  IMAD.WIDE R2, R0, 0x4, R2 ;  /* 0x0000000400027825 */ /* 0x001fca00078e0202 */
[----:B------:R-:W-:Y:S01]  /*374b0*/  STG.E desc[UR4][R2.64], R5 ;  /* 0x0000000502007986 */ /* 0x000fe2000c101904 */
[----:B------:R-:W-:Y:S05]  /*374c0*/  EXIT ;  /* 0x000000000000794d */ /* 0x000fea0003800000 */
.L_x_943:
        /* <DEDUP_REMOVED lines=15> */
.L_x_945:
        /* <DEDUP_REMOVED lines=11> */
.L_x_930:
        /* <DEDUP_REMOVED lines=27> */
.L_x_949:
[----:B------:R-:W-:-:S13]  /*37820*/  FSETP.NEU.AND P0, PT, R2, R5, PT ;  /* 0x000000050200720b */ /* 0x000fda0003f0d000 */
[----:B------:R-:W0:Y:S01]  /*37830*/  @!P0 LDC.64 R2, c[0x0][0x390] ;  /* 0x0000e400ff028b82 */ /* 0x000e220000000a00 */
[----:B------:R-:W-:Y:S02]  /*37840*/  @!P0 IMAD.MOV.U32 R5, RZ, RZ, 0x4509d000 ;  /* 0x4509d000ff058424 */ /* 0x000fe400078e00ff */
[----:B0-----:R-:W-:-:S05]  /*37850*/  @!P0 IMAD.WIDE R2, R0, 0x4, R2 ;  /* 0x0000000400028825 */ /* 0x001fca00078e0202 */
[----:B------:R0:W-:Y:S01]  /*37860*/  @!P0 STG.E desc[UR4][R2.64], R5 ;  /* 0x0000000502008986 */ /* 0x0001e2000c101904 */
[----:B------:R-:W-:Y:S05]  /*37870*/  @!P0 EXIT ;  /* 0x000000000000894d */ /* 0x000fea0003800000 */
[----:B0-----:R-:W0:Y:S01]  /*37880*/  LDC.64 R2, c[0x0][0x390] ;  /* 0x0000e400ff027b82 */ /* 0x001e220000000a00 */
[----:B------:R-:W-:Y:S02]  /*37890*/  HFMA2 R5, -RZ, RZ, 5.03515625, -2 ;  /* 0x4509c000ff057431 */ /* 0x000fe400000001ff */
[----:B0-----:R-:W-:-:S05]  /*378a0*/  IMAD.WIDE R2, R0, 0x4, R2 ;  /* 0x0000000400027825 */ /* 0x001fca00078e0202 */
[----:B------:R-:W-:Y:S01]  /*378b0*/  STG.E desc[UR4][R2.64], R5 ;  /* 0x0000000502007986 */ /* 0x000fe2000c101904 */
[----:B------:R-:W-:Y:S05]  /*378c0*/  EXIT ;  /* 0x000000000000794d */ /* 0x000fea0003800000 */
.L_x_948:
        /* <DEDUP_REMOVED lines=15> */
.L_x_950:
        /* <DEDUP_REMOVED lines=11> */
.L_x_947:
        /* <DEDUP_REMOVED lines=19> */
.L_x_952:
[----:B------:R-:W-:-:S13]  /*37ba0*/  FSETP.NEU.AND P0, PT, R2, R3, PT ;  /* 0x000000030200720b */ /* 0x000fda0003f0d000 */
[----:B------:R-:W0:Y:S01]  /*37bb0*/  @!P0 LDC.64 R2, c[0x0][0x390] ;  /* 0x0000e400ff028b82 */ /* 0x000e220000000a00 */
[----:B------:R-:W-:Y:S02]  /*37bc0*/  @!P0 IMAD.MOV.U32 R5, RZ, RZ, 0x45095000 ;  /* 0x45095000ff058424 */ /* 0x000fe400078e00ff */
[----:B0-----:R-:W-:-:S05]  /*37bd0*/  @!P0 IMAD.WIDE R2, R0, 0x4, R2 ;  /* 0x0000000400028825 */ /* 0x001fca00078e0202 */
[----:B------:R0:W-:Y:S01]  /*37be0*/  @!P0 STG.E desc[UR4][R2.64], R5 ;  /* 0x0000000502008986 */ /* 0x0001e2000c101904 */
[----:B------:R-:W-:Y:S05]  /*37bf0*/  @!P0 EXIT ;  /* 0x000000000000894d */ /* 0x000fea0003800000 */
[----:B0-----:R-:W0:Y:S01]  /*37c00*/  LDC.64 R2, c[0x0][0x390] ;  /* 0x0000e400ff027b82 */ /* 0x001e220000000a00 */
[----:B------:R-:W-:Y:S02]  /*37c10*/  HFMA2 R5, -RZ, RZ, 5.03515625, 2 ;  /* 0x45094000ff057431 */ /* 0x000fe400000001ff */
[----:B0-----:R-:W-:-:S05]  /*37c20*/  IMAD.WIDE R2, R0, 0x4, R2 ;  /* 0x0000000400027825 */ /* 0x001fca00078e0202 */
[----:B------:R-:W-:Y:S01]  /*37c30*/  STG.E desc[UR4][R2.64], R5 ;  /* 0x0000000502007986 */ /* 0x000fe2000c101904 */
[----:B------:R-:W-:Y:S05]  /*37c40*/  EXIT ;  /* 0x000000000000794d */ /* 0x000fea0003800000 */
.L_x_951:
        /* <DEDUP_REMOVED lines=15> */
.L_x_953:
        /* <DEDUP_REMOVED lines=11> */
.L_x_946:
        /* <DEDUP_REMOVED lines=23> */
.L_x_956:
[----:B------:R-:W-:-:S13]  /*37f60*/  FSETP.NEU.AND P0, PT, R2, R3, PT ;  /* 0x000000030200720b */ /* 0x000fda0003f0d000 */
[----:B------:R-:W0:Y:S01]  /*37f70*/  @!P0 LDC.64 R2, c[0x0][0x390] ;  /* 0x0000e400ff028b82 */ /* 0x000e220000000a00 */
[----:B------:R-:W-:Y:S02]  /*37f80*/  @!P0 IMAD.MOV.U32 R5, RZ, RZ, 0x4508d000 ;  /* 0x4508d000ff058424 */ /* 0x000fe400078e00ff */
[----:B0-----:R-:W-:-:S05]  /*37f90*/  @!P0 IMAD.WIDE R2, R0, 0x4, R2 ;  /* 0x0000000400028825 */ /* 0x001fca00078e0202 */
[----:B------:R0:W-:Y:S01]  /*37fa0*/  @!P0 STG.E desc[UR4][R2.64], R5 ;  /* 0x0000000502008986 */ /* 0x0001e2000c101904 */
[----:B------:R-:W-:Y:S05]  /*37fb0*/  @!P0 EXIT ;  /* 0x000000000000894d */ /* 0x000fea0003800000 */
[----:B0-----:R-:W0:Y:S01]  /*37fc0*/  LDC.64 R2, c[0x0][0x390] ;  /* 0x0000e400ff027b82 */ /* 0x001e220000000a00 */
[----:B------:R-:W-:Y:S02]  /*37fd0*/  HFMA2 R5, -RZ, RZ, 5.03125, -2 ;  /* 0x4508c000ff057431 */ /* 0x000fe400000001ff */
[----:B0-----:R-:W-:-:S05]  /*37fe0*/  IMAD.WIDE R2, R0, 0x4, R2 ;  /* 0x0000000400027825 */ /* 0x001fca00078e0202 */
[----:B------:R-:W-:Y:S01]  /*37ff0*/  STG.E desc[UR4][R2.64], R5 ;  /* 0x0000000502007986 */ /* 0x000fe2000c101904 */
[----:B------:R-:W-:Y:S05]  /*38000*/  EXIT ;  /* 0x000000000000794d */ /* 0x000fea0003800000 */
.L_x_955:
        /* <DEDUP_REMOVED lines=15> */
.L_x_957:
        /* <DEDUP_REMOVED lines=11> */
.L_x_954:
        /* <DEDUP_REMOVED lines=19> */
.L_x_959:
[----:B------:R-:W-:-:S13]  /*382e0*/  FSETP.NEU.AND P0, PT, R2, R5, PT ;  /* 0x000000050200720b */ /* 0x000fda0003f0d000 */
[----:B------:R-:W0:Y:S01]  /*382f0*/  @!P0 LDC.64 R2, c[0x0][0x390] ;  /* 0x0000e400ff028b82 */ /* 0x000e220000000a00 */
[----:B------:R-:W-:Y:S02]  /*38300*/  @!P0 IMAD.MOV.U32 R5, RZ, RZ, 0x45085000 ;  /* 0x45085000ff058424 */ /* 0x000fe400078e00ff */
[----:B0-----:R-:W-:-:S05]  /*38310*/  @!P0 IMAD.WIDE R2, R0, 0x4, R2 ;  /* 0x0000000400028825 */ /* 0x001fca00078e0202 */
[----:B------:R0:W-:Y:S01]  /*38320*/  @!P0 STG.E desc[UR4][R2.64], R5 ;  /* 0x0000000502008986 */ /* 0x0001e2000c101904 */
[----:B------:R-:W-:Y:S05]  /*38330*/  @!P0 EXIT ;  /* 0x000000000000894d */ /* 0x000fea0003800000 */
[----:B0-----:R-:W0:Y:S01]  /*38340*/  LDC.64 R2, c[0x0][0x390] ;  /* 0x0000e400ff027b82 */ /* 0x001e220000000a00 */
[----:B------:R-:W-:Y:S02]  /*38350*/  HFMA2 R5, -RZ, RZ, 5.03125, 2 ;  /* 0x45084000ff057431 */ /* 0x000fe400000001ff */
[----:B0-----:R-:W-:-:S05]  /*38360*/  IMAD.WIDE R2, R0, 0x4, R2 ;  /* 0x0000000400027825 */ /* 0x001fca00078e0202 */
[----:B------:R-:W-:Y:S01]  /*38370*/  STG.E desc[UR4][R2.64], R5 ;  /* 0x0000000502007986 */ /* 0x000fe2000c101904 */
[----:B------:R-:W-:Y:S05]  /*38380*/  EXIT ;  /* 0x000000000000794d */ /* 0x000fea0003800000 */
.L_x_958:
        /* <DEDUP_REMOVED lines=15> */
.L_x_960:
        /* <DEDUP_REMOVED lines=11> */
.L_x_897:
        /* <DEDUP_REMOVED lines=35> */
.L_x_966:
[----:B------:R-:W-:-:S13]  /*38760*/  FSETP.NEU.AND P0, PT, R2, R3, PT ;  /* 0x000000030200720b */ /* 0x000fda0003f0d000 */
[----:B------:R-:W0:Y:S01]  /*38770*/  @!P0 LDC.64 R2, c[0x0][0x390] ;  /* 0x0000e400ff028b82 */ /* 0x000e220000000a00 */
[----:B------:R-:W-:Y:S02]  /*38780*/  @!P0 IMAD.MOV.U32 R5, RZ, RZ, 0x4507d000 ;  /* 0x4507d000ff058424 */ /* 0x000fe400078e00ff */
[----:B0-----:R-:W-:-:S05]  /*38790*/  @!P0 IMAD.WIDE R2, R0, 0x4, R2 ;  /* 0x0000000400028825 */ /* 0x001fca00078e0202 */
[----:B------:R0:W-:Y:S01]  /*387a0*/  @!P0 STG.E desc[UR4][R2.64], R5 ;  /* 0x0000000502008986 */ /* 0x0001e2000c101904 */
[----:B------:R-:W-:Y:S05]  /*387b0*/  @!P0 EXIT ;  /* 0x000000000000894d */ /* 0x000fea0003800000 */
[----:B0-----:R-:W0:Y:S01]  /*387c0*/  LDC.64 R2, c[0x0][0x390] ;  /* 0x0000e400ff027b82 */ /* 0x001e220000000a00 */
[----:B------:R-:W-:Y:S02]  /*387d0*/  HFMA2 R5, -RZ, RZ, 5.02734375, -2 ;  /* 0x4507c000ff057431 */ /* 0x000fe400000001ff */
[----:B0-----:R-:W-:-:S05]  /*387e0*/  IMAD.WIDE R2, R0, 0x4, R2 ;  /* 0x0000000400027825 */ /* 0x001fca00078e0202 */
[----:B------:R-:W-:Y:S01]  /*387f0*/  STG.E desc[UR4][R2.64], R5 ;  /* 0x0000000502007986 */ /* 0x000fe2000c101904 */
[----:B------:R-:W-:Y:S05]  /*38800*/  EXIT ;  /* 0x000000000000794d */ /* 0x000fea0003800000 */
.L_x_965:
        /* <DEDUP_REMOVED lines=15> */
.L_x_967:
        /* <DEDUP_REMOVED lines=11> */
.L_x_964:
        /* <DEDUP_REMOVED lines=19> */
.L_x_969:
[----:B------:R-:W-:-:S13]  /*38ae0*/  FSETP.NEU.AND P0, PT, R2, R5, PT ;  /* 0x000000050200720b */ /* 0x000fda0003f0d000 */
[----:B------:R-:W0:Y:S01]  /*38af0*/  @!P0 LDC.64 R2, c[0x0][0x390] ;  /* 0x0000e400ff028b82 */ /* 0x000e220000000a00 */
[----:B------:R-:W-:Y:S02]  /*38b00*/  @!P0 IMAD.MOV.U32 R5, RZ, RZ, 0x45075000 ;  /* 0x45075000ff058424 */ /* 0x000fe400078e00ff */
[----:B0-----:R-:W-:-:S05]  /*38b10*/  @!P0 IMAD.WIDE R2, R0, 0x4, R2 ;  /* 0x0000000400028825 */ /* 0x001fca00078e0202 */
[----:B------:R0:W-:Y:S01]  /*38b20*/  @!P0 STG.E desc[UR4][R2.64], R5 ;  /* 0x0000000502008986 */ /* 0x0001e2000c101904 */
[----:B------:R-:W-:Y:S05]  /*38b30*/  @!P0 EXIT ;  /* 0x000000000000894d */ /* 0x000fea0003800000 */
[----:B0-----:R-:W0:Y:S01]  /*38b40*/  LDC.64 R2, c[0x0][0x390] ;  /* 0x0000e400ff027b82 */ /* 0x001e220000000a00 */
[----:B------:R-:W-:Y:S02]  /*38b50*/  HFMA2 R5, -RZ, RZ, 5.02734375, 2 ;  /* 0x45074000ff057431 */ /* 0x000fe400000001ff */
[----:B0-----:R-:W-:-:S05]  /*38b60*/  IMAD.WIDE R2, R0, 0x4, R2 ;  /* 0x0000000400027825 */ /* 0x001fca00078e0202 */
[----:B------:R-:W-:Y:S01]  /*38b70*/  STG.E desc[UR4][R2.64], R5 ;  /* 0x0000000502007986 */ /* 0x000fe2000c101904 */
[----:B------:R-:W-:Y:S05]  /*38b80*/  EXIT ;  /* 0x000000000000794d */ /* 0x000fea0003800000 */
.L_x_968:
        /* <DEDUP_REMOVED lines=15> */
.L_x_970:
        /* <DEDUP_REMOVED lines=11> */
.L_x_963:
        /* <DEDUP_REMOVED lines=23> */
.L_x_973:
[----:B------:R-:W-:-:S13]  /*38ea0*/  FSETP.NEU.AND P0, PT, R2, R5, PT ;  /* 0x000000050200720b */ /* 0x000fda0003f0d000 */
[----:B------:R-:W0:Y:S01]  /*38eb0*/  @!P0 LDC.64 R2, c[0x0][0x390] ;  /* 0x0000e400ff028b82 */ /* 0x000e220000000a00 */
[----:B------:R-:W-:Y:S02]  /*38ec0*/  @!P0 IMAD.MOV.U32 R5, RZ, RZ, 0x4506d000 ;  /* 0x4506d000ff058424 */ /* 0x000fe400078e00ff */
[----:B0-----:R-:W-:-:S05]  /*38ed0*/  @!P0 IMAD.WIDE R2, R0, 0x4, R2 ;  /* 0x0000000400028825 */ /* 0x001fca00078e0202 */
[----:B------:R0:W-:Y:S01]  /*38ee0*/  @!P0 STG.E desc[UR4][R2.64], R5 ;  /* 0x0000000502008986 */ /* 0x0001e2000c101904 */
[----:B------:R-:W-:Y:S05]  /*38ef0*/  @!P0 EXIT ;  /* 0x000000000000894d */ /* 0x000fea0003800000 */
[----:B0-----:R-:W0:Y:S01]  /*38f00*/  LDC.64 R2, c[0x0][0x390] ;  /* 0x0000e400ff027b82 */ /* 0x001e220000000a00 */
[----:B------:R-:W-:Y:S02]  /*38f10*/  HFMA2 R5, -RZ, RZ, 5.0234375, -2 ;  /* 0x4506c000ff057431 */ /* 0x000fe400000001ff */
[----:B0-----:R-:W-:-:S05]  /*38f20*/  IMAD.WIDE R2, R0, 0x4, R2 ;  /* 0x0000000400027825 */ /* 0x001fca00078e0202 */
[----:B------:R-:W-:Y:S01]  /*38f30*/  STG.E desc[UR4][R2.64], R5 ;  /* 0x0000000502007986 */ /* 0x000fe2000c101904 */
[----:B------:R-:W-:Y:S05]  /*38f40*/  EXIT ;  /* 0x000000000000794d */ /* 0x000fea0003800000 */
.L_x_972:
        /* <DEDUP_REMOVED lines=15> */
.L_x_974:
        /* <DEDUP_REMOVED lines=11> */
.L_x_971:
        /* <DEDUP_REMOVED lines=19> */
.L_x_976:
[----:B------:R-:W-:-:S13]  /*39220*/  FSETP.NEU.AND P0, PT, R2, R3, PT ;  /* 0x000000030200720b */ /* 0x000fda0003f0d000 */
[----:B------:R-:W0:Y:S01]  /*39230*/  @!P0 LDC.64 R2, c[0x0][0x390] ;  /* 0x0000e400ff028b82 */ /* 0x000e220000000a00 */
[----:B------:R-:W-:Y:S02]  /*39240*/  @!P0 IMAD.MOV.U32 R5, RZ, RZ, 0x45065000 ;  /* 0x45065000ff058424 */ /* 0x000fe400078e00ff */
[----:B0-----:R-:W-:-:S05]  /*39250*/  @!P0 IMAD.WIDE R2, R0, 0x4, R2 ;  /* 0x0000000400028825 */ /* 0x001fca00078e0202 */
[----:B------:R0:W-:Y:S01]  /*39260*/  @!P0 STG.E desc[UR4][R2.64], R5 ;  /* 0x0000000502008986 */ /* 0x0001e2000c101904 */
[----:B------:R-:W-:Y:S05]  /*39270*/  @!P0 EXIT ;  /* 0x000000000000894d */ /* 0x000fea0003800000 */
[----:B0-----:R-:W0:Y:S01]  /*39280*/  LDC.64 R2, c[0x0][0x390] ;  /* 0x0000e400ff027b82 */ /* 0x001e220000000a00 */
[----:B------:R-:W-:Y:S02]  /*39290*/  HFMA2 R5, -RZ, RZ, 5.0234375, 2 ;  /* 0x45064000ff057431 */ /* 0x000fe400000001ff */
[----:B0-----:R-:W-:-:S05]  /*392a0*/  IMAD.WIDE R2, R0, 0x4, R2 ;  /* 0x0000000400027825 */ /* 0x001fca00078e0202 */
[----:B------:R-:W-:Y:S01]  /*392b0*/  STG.E desc[UR4][R2.64], R5 ;  /* 0x0000000502007986 */ /* 0x000fe2000c101904 */
[----:B------:R-:W-:Y:S05]  /*392c0*/  EXIT ;  /* 0x000000000000794d */ /* 0x000fea0003800000 */
.L_x_975:
        /* <DEDUP_REMOVED lines=15> */
.L_x_977:
        /* <DEDUP_REMOVED lines=11> */
.L_x_962:
        /* <DEDUP_REMOVED lines=27> */
.L_x_981:
[----:B------:R-:W-:-:S13]  /*39620*/  FSETP.NEU.AND P0, PT, R2, R5, PT ;  /* 0x000000050200720b */ /* 0x000fda0003f0d000 */
[----:B------:R-:W0:Y:S01]  /*39630*/  @!P0 LDC.64 R2, c[0x0][0x390] ;  /* 0x0000e400ff028b82 */ /* 0x000e220000000a00 */
[----:B------:R-:W-:Y:S02]  /*39640*/  @!P0 IMAD.MOV.U32 R5, RZ, RZ, 0x4505d000 ;  /* 0x4505d000ff058424 */ /* 0x000fe400078e00ff */
[----:B0-----:R-:W-:-:S05]  /*39650*/  @!P0 IMAD.WIDE R2, R0, 0x4, R2 ;  /* 0x0000000400028825 */ /* 0x001fca00078e0202 */
[----:B------:R0:W-:Y:S01]  /*39660*/  @!P0 STG.E desc[UR4][R2.64], R5 ;  /* 0x0000000502008986 */ /* 0x0001e2000c101904 */
[----:B------:R-:W-:Y:S05]  /*39670*/  @!P0 EXIT ;  /* 0x000000000000894d */ /* 0x000fea0003800000 */
[----:B0-----:R-:W0:Y:S01]  /*39680*/  LDC.64 R2, c[0x0][0x390] ;  /* 0x0000e400ff027b82 */ /* 0x001e220000000a00 */
[----:B------:R-:W-:Y:S02]  /*39690*/  HFMA2 R5, -RZ, RZ, 5.01953125, -2 ;  /* 0x4505c000ff057431 */ /* 0x000fe400000001ff */
[----:B0-----:R-:W-:-:S05]  /*396a0*/  IMAD.WIDE R2, R0, 0x4, R2 ;  /* 0x0000000400027825 */ /* 0x001fca00078e0202 */
[----:B------:R-:W-:Y:S01]  /*396b0*/  STG.E desc[UR4][R2.64], R5 ;  /* 0x0000000502007986 */ /* 0x000fe2000c101904 */
[----:B------:R-:W-:Y:S05]  /*396c0*/  EXIT ;  /* 0x000000000000794d */ /* 0x000fea0003800000 */
.L_x_980:
        /* <DEDUP_REMOVED lines=15> */
.L_x_982:
        /* <DEDUP_REMOVED lines=11> */
.L_x_979:
        /* <DEDUP_REMOVED lines=19> */
.L_x_984:
[----:B------:R-:W-:-:S13]  /*399a0*/  FSETP.NEU.AND P0, PT, R2, R3, PT ;  /* 0x000000030200720b */ /* 0x000fda0003f0d000 */
[----:B------:R-:W0:Y:S01]  /*399b0*/  @!P0 LDC.64 R2, c[0x0][0x390] ;  /* 0x0000e400ff028b82 */ /* 0x000e220000000a00 */
[----:B------:R-:W-:Y:S02]  /*399c0*/  @!P0 IMAD.MOV.U32 R5, RZ, RZ, 0x45055000 ;  /* 0x45055000ff058424 */ /* 0x000fe400078e00ff */
[----:B0-----:R-:W-:-:S05]  /*399d0*/  @!P0 IMAD.WIDE R2, R0, 0x4, R2 ;  /* 0x0000000400028825 */ /* 0x001fca00078e0202 */
[----:B------:R0:W-:Y:S01]  /*399e0*/  @!P0 STG.E desc[UR4][R2.64], R5 ;  /* 0x0000000502008986 */ /* 0x0001e2000c101904 */
[----:B------:R-:W-:Y:S05]  /*399f0*/  @!P0 EXIT ;  /* 0x000000000000894d */ /* 0x000fea0003800000 */
[----:B0-----:R-:W0:Y:S01]  /*39a00*/  LDC.64 R2, c[0x0][0x390] ;  /* 0x0000e400ff027b82 */ /* 0x001e220000000a00 */
[----:B------:R-:W-:Y:S02]  /*39a10*/  HFMA2 R5, -RZ, RZ, 5.01953125, 2 ;  /* 0x45054000ff057431 */ /* 0x000fe400000001ff */
[----:B0-----:R-:W-:-:S05]  /*39a20*/  IMAD.WIDE R2, R0, 0x4, R2 ;  /* 0x0000000400027825 */ /* 0x001fca00078e0202 */
[----:B------:R-:W-:Y:S01]  /*39a30*/  STG.E desc[UR4][R2.64], R5 ;  /* 0x0000000502007986 */ /* 0x000fe2000c101904 */
[----:B------:R-:W-:Y:S05]  /*39a40*/  EXIT ;  /* 0x000000000000794d */ /* 0x000fea0003800000 */
.L_x_983:
        /* <DEDUP_REMOVED lines=15> */
.L_x_985:
        /* <DEDUP_REMOVED lines=11> */
.L_x_978:
        /* <DEDUP_REMOVED lines=23> */
.L_x_988:
[----:B------:R-:W-:-:S13]  /*39d60*/  FSETP.NEU.AND P0, PT, R2, R3, PT ;  /* 0x000000030200720b */ /* 0x000fda0003f0d000 */
[----:B------:R-:W0:Y:S01]  /*39d70*/  @!P0 LDC.64 R2, c[0x0][0x390] ;  /* 0x0000e400ff028b82 */ /* 0x000e220000000a00 */
[----:B------:R-:W-:Y:S02]  /*39d80*/  @!P0 IMAD.MOV.U32 R5, RZ, RZ, 0x4504d000 ;  /* 0x4504d000ff058424 */ /* 0x000fe400078e00ff */
[----:B0-----:R-:W-:-:S05]  /*39d90*/  @!P0 IMAD.WIDE R2, R0, 0x4, R2 ;  /* 0x0000000400028825 */ /* 0x001fca00078e0202 */
[----:B------:R0:W-:Y:S01]  /*39da0*/  @!P0 STG.E desc[UR4][R2.64], R5 ;  /* 0x0000000502008986 */ /* 0x0001e2000c101904 */
[----:B------:R-:W-:Y:S05]  /*39db0*/  @!P0 EXIT ;  /* 0x000000000000894d */ /* 0x000fea0003800000 */
[----:B0-----:R-:W0:Y:S01]  /*39dc0*/  LDC.64 R2, c[0x0][0x390] ;  /* 0x0000e400ff027b82 */ /* 0x001e220000000a00 */
[----:B------:R-:W-:Y:S02]  /*39dd0*/  HFMA2 R5, -RZ, RZ, 5.015625, -2 ;  /* 0x4504c000ff057431 */ /* 0x000fe400000001ff */
[----:B0-----:R-:W-:-:S05]  /*39de0*/  IMAD.WIDE R2, R0, 0x4, R2 ;  /* 0x0000000400027825 */ /* 0x001fca00078e0202 */
[----:B------:R-:W-:Y:S01]  /*39df0*/  STG.E desc[UR4][R2.64], R5 ;  /* 0x0000000502007986 */ /* 0x000fe2000c101904 */
[----:B------:R-:W-:Y:S05]  /*39e00*/  EXIT ;  /* 0x000000000000794d */ /* 0x000fea0003800000 */
.L_x_987:
        /* <DEDUP_REMOVED lines=15> */
.L_x_989:
        /* <DEDUP_REMOVED lines=11> */
.L_x_986:
        /* <DEDUP_REMOVED lines=19> */
.L_x_991:
[----:B------:R-:W-:-:S13]  /*3a0e0*/  FSETP.NEU.AND P0, PT, R2, R5, PT ;  /* 0x000000050200720b */ /* 0x000fda0003f0d000 */
[----:B------:R-:W0:Y:S01]  /*3a0f0*/  @!P0 LDC.64 R2, c[0x0][0x390] ;  /* 0x0000e400ff028b82 */ /* 0x000e220000000a00 */
[----:B------:R-:W-:Y:S02]  /*3a100*/  @!P0 IMAD.MOV.U32 R5, RZ, RZ, 0x45045000 ;  /* 0x45045000ff058424 */ /* 0x000fe400078e00ff */
[----:B0-----:R-:W-:-:S05]  /*3a110*/  @!P0 IMAD.WIDE R2, R0, 0x4, R2 ;  /* 0x0000000400028825 */ /* 0x001fca00078e0202 */
[----:B------:R0:W-:Y:S01]  /*3a120*/  @!P0 STG.E desc[UR4][R2.64], R5 ;  /* 0x0000000502008986 */ /* 0x0001e2000c101904 */
[----:B------:R-:W-:Y:S05]  /*3a130*/  @!P0 EXIT ;  /* 0x000000000000894d */ /* 0x000fea0003800000 */
[----:B0-----:R-:W0:Y:S01]  /*3a140*/  LDC.64 R2, c[0x0][0x390] ;  /* 0x0000e400ff027b82 */ /* 0x001e220000000a00 */
[----:B------:R-:W-:Y:S02]  /*3a150*/  HFMA2 R5, -RZ, RZ, 5.015625, 2 ;  /* 0x45044000ff057431 */ /* 0x000fe400000001ff */
[----:B0-----:R-:W-:-:S05]  /*3a160*/  IMAD.WIDE R2, R0, 0x4, R2 ;  /* 0x0000000400027825 */ /* 0x001fca00078e0202 */
[----:B------:R-:W-:Y:S01]  /*3a170*/  STG.E desc[UR4][R2.64], R5 ;  /* 0x0000000502007986 */ /* 0x000fe2000c101904 */
[----:B------:R-:W-:Y:S05]  /*3a180*/  EXIT ;  /* 0x000000000000794d */ /* 0x000fea0003800000 */
.L_x_990:
        /* <DEDUP_REMOVED lines=15> */
.L_x_992:
        /* <DEDUP_REMOVED lines=11> */
.L_x_961:
        /* <DEDUP_REMOVED lines=31> */
.L_x_997:
[----:B------:R-:W-:-:S13]  /*3a520*/  FSETP.NEU.AND P0, PT, R2, R5, PT ;  /* 0x000000050200720b */ /* 0x000fda0003f0d000 */
[----:B------:R-:W0:Y:S01]  /*3a530*/  @!P0 LDC.64 R2, c[0x0][0x390] ;  /* 0x0000e400ff028b82 */ /* 0x000e220000000a00 */
[----:B------:R-:W-:Y:S02]  /*3a540*/  @!P0 IMAD.MOV.U32 R5, RZ, RZ, 0x4503d000 ;  /* 0x4503d000ff058424 */ /* 0x000fe400078e00ff */
[----:B0-----:R-:W-:-:S05]  /*3a550*/  @!P0 IMAD.WIDE R2, R0, 0x4, R2 ;  /* 0x0000000400028825 */ /* 0x001fca00078e0202 */
[----:B------:R0:W-:Y:S01]  /*3a560*/  @!P0 STG.E desc[UR4][R2.64], R5 ;  /* 0x0000000502008986 */ /* 0x0001e2000c101904 */
[----:B------:R-:W-:Y:S05]  /*3a570*/  @!P0 EXIT ;  /* 0x000000000000894d */ /* 0x000fea0003800000 */
[----:B0-----:R-:W0:Y:S01]  /*3a580*/  LDC.64 R2, c[0x0][0x390] ;  /* 0x0000e400ff027b82 */ /* 0x001e220000000a00 */
[----:B------:R-:W-:Y:S02]  /*3a590*/  HFMA2 R5, -RZ, RZ, 5.01171875, -2 ;  /* 0x4503c000ff057431 */ /* 0x000fe400000001ff */
[----:B0-----:R-:W-:-:S05]  /*3a5a0*/  IMAD.WIDE R2, R0, 0x4, R2 ;  /* 0x0000000400027825 */ /* 0x001fca00078e0202 */
[----:B------:R-:W-:Y:S01]  /*3a5b0*/  STG.E desc[UR4][R2.64], R5 ;  /* 0x0000000502007986 */ /* 0x000fe2000c101904 */
[----:B------:R-:W-:Y:S05]  /*3a5c0*/  EXIT ;  /* 0x000000000000794d */ /* 0x000fea0003800000 */
.L_x_996:
        /* <DEDUP_REMOVED lines=15> */
.L_x_998:
        /* <DEDUP_REMOVED lines=11> */
.L_x_995:
        /* <DEDUP_REMOVED lines=19> */
.L_x_1000:
[----:B------:R-:W-:-:S13]  /*3a8a0*/  FSETP.NEU.AND P0, PT, R2, R3, PT ;  /* 0x000000030200720b */ /* 0x000fda0003f0d000 */
[----:B------:R-:W0:Y:S01]  /*3a8b0*/  @!P0 LDC.64 R2, c[0x0][0x390] ;  /* 0x0000e400ff028b82 */ /* 0x000e220000000a00 */
[----:B------:R-:W-:Y:S02]  /*3a8c0*/  @!P0 IMAD.MOV.U32 R5, RZ, RZ, 0x45035000 ;  /* 0x45035000ff058424 */ /* 0x000fe400078e00ff */
[----:B0-----:R-:W-:-:S05]  /*3a8d0*/  @!P0 IMAD.WIDE R2, R0, 0x4, R2 ;  /* 0x0000000400028825 */ /* 0x001fca00078e0202 */
[----:B------:R0:W-:Y:S01]  /*3a8e0*/  @!P0 STG.E desc[UR4][R2.64], R5 ;  /* 0x0000000502008986 */ /* 0x0001e2000c101904 */
[----:B------:R-:W-:Y:S05]  /*3a8f0*/  @!P0 EXIT ;  /* 0x000000000000894d */ /* 0x000fea0003800000 */
[----:B0-----:R-:W0:Y:S01]  /*3a900*/  LDC.64 R2, c[0x0][0x390] ;  /* 0x0000e400ff027b82 */ /* 0x001e220000000a00 */
[----:B------:R-:W-:Y:S02]  /*3a910*/  HFMA2 R5, -RZ, RZ, 5.01171875, 2 ;  /* 0x45034000ff057431 */ /* 0x000fe400000001ff */
[----:B0-----:R-:W-:-:S05]  /*3a920*/  IMAD.WIDE R2, R0, 0x4, R2 ;  /* 0x0000000400027825 */ /* 0x001fca00078e0202 */
[----:B------:R-:W-:Y:S01]  /*3a930*/  STG.E desc[UR4][R2.64], R5 ;  /* 0x0000000502007986 */ /* 0x000fe2000c101904 */
[----:B------:R-:W-:Y:S05]  /*3a940*/  EXIT ;  /* 0x000000000000794d */ /* 0x000fea0003800000 */
.L_x_999:
        /* <DEDUP_REMOVED lines=15> */
.L_x_1001:
        /* <DEDUP_REMOVED lines=11> */
.L_x_994:
        /* <DEDUP_REMOVED lines=23> */
.L_x_1004:
[----:B------:R-:W-:-:S13]  /*3ac60*/  FSETP.NEU.AND P0, PT, R2, R3, PT ;  /* 0x000000030200720b */ /* 0x000fda0003f0d000 */
[----:B------:R-:W0:Y:S01]  /*3ac70*/  @!P0 LDC.64 R2, c[0x0][0x390] ;  /* 0x0000e400ff028b82 */ /* 0x000e220000000a00 */
[----:B------:R-:W-:Y:S02]  /*3ac80*/  @!P0 IMAD.MOV.U32 R5, RZ, RZ, 0x4502d000 ;  /* 0x4502d000ff058424 */ /* 0x000fe400078e00ff */
[----:B0-----:R-:W-:-:S05]  /*3ac90*/  @!P0 IMAD.WIDE R2, R0, 0x4, R2 ;  /* 0x0000000400028825 */ /* 0x001fca00078e0202 */
[----:B------:R0:W-:Y:S01]  /*3aca0*/  @!P0 STG.E desc[UR4][R2.64], R5 ;  /* 0x0000000502008986 */ /* 0x0001e2000c101904 */
[----:B------:R-:W-:Y:S05]  /*3acb0*/  @!P0 EXIT ;  /* 0x000000000000894d */ /* 0x000fea0003800000 */
[----:B0-----:R-:W0:Y:S01]  /*3acc0*/  LDC.64 R2, c[0x0][0x390] ;  /* 0x0000e400ff027b82 */ /* 0x001e220000000a00 */
[----:B------:R-:W-:Y:S02]  /*3acd0*/  HFMA2 R5, -RZ, RZ, 5.0078125, -2 ;  /* 0x4502c000ff057431 */ /* 0x000fe400000001ff */
[----:B0-----:R-:W-:-:S05]  /*3ace0*/  IMAD.WIDE R2, R0, 0x4, R2 ;  /* 0x0000000400027825 */ /* 0x001fca00078e0202 */
[----:B------:R-:W-:Y:S01]  /*3acf0*/  STG.E desc[UR4][R2.64], R5 ;  /* 0x0000000502007986 */ /* 0x000fe2000c101904 */
[----:B------:R-:W-:Y:S05]  /*3ad00*/  EXIT ;  /* 0x000000000000794d */ /* 0x000fea0003800000 */
.L_x_1003:
        /* <DEDUP_REMOVED lines=15> */
.L_x_1005:
        /* <DEDUP_REMOVED lines=11> */
.L_x_1002:
        /* <DEDUP_REMOVED lines=19> */
.L_x_1007:
[----:B------:R-:W-:-:S13]  /*3afe0*/  FSETP.NEU.AND P0, PT, R2, R5, PT ;  /* 0x000000050200720b */ /* 0x000fda0003f0d000 */
[----:B------:R-:W0:Y:S01]  /*3aff0*/  @!P0 LDC.64 R2, c[0x0][0x390] ;  /* 0x0000e400ff028b82 */ /* 0x000e220000000a00 */
[----:B------:R-:W-:Y:S02]  /*3b000*/  @!P0 IMAD.MOV.U32 R5, RZ, RZ, 0x45025000 ;  /* 0x45025000ff058424 */ /* 0x000fe400078e00ff */
[----:B0-----:R-:W-:-:S05]  /*3b010*/  @!P0 IMAD.WIDE R2, R0, 0x4, R2 ;  /* 0x0000000400028825 */ /* 0x001fca00078e0202 */
[----:B------:R0:W-:Y:S01]  /*3b020*/  @!P0 STG.E desc[UR4][R2.64], R5 ;  /* 0x0000000502008986 */ /* 0x0001e2000c101904 */
[----:B------:R-:W-:Y:S05]  /*3b030*/  @!P0 EXIT ;  /* 0x000000000000894d */ /* 0x000fea0003800000 */
[----:B0-----:R-:W0:Y:S01]  /*3b040*/  LDC.64 R2, c[0x0][0x390] ;  /* 0x0000e400ff027b82 */ /* 0x001e220000000a00 */
[----:B------:R-:W-:Y:S02]  /*3b050*/  HFMA2 R5, -RZ, RZ, 5.0078125, 2 ;  /* 0x45024000ff057431 */ /* 0x000fe400000001ff */
[----:B0-----:R-:W-:-:S05]  /*3b060*/  IMAD.WIDE R2, R0, 0x4, R2 ;  /* 0x0000000400027825 */ /* 0x001fca00078e0202 */
[----:B------:R-:W-:Y:S01]  /*3b070*/  STG.E desc[UR4][R2.64], R5 ;  /* 0x0000000502007986 */ /* 0x000fe2000c101904 */
[----:B------:R-:W-:Y:S05]  /*3b080*/  EXIT ;  /* 0x000000000000794d */ /* 0x000fea0003800000 */
.L_x_1006:
        /* <DEDUP_REMOVED lines=15> */
.L_x_1008:
        /* <DEDUP_REMOVED lines=11> */
.L_x_993:
        /* <DEDUP_REMOVED lines=27> */
.L_x_1012:
[----:B------:R-:W-:-:S13]  /*3b3e0*/  FSETP.NEU.AND P0, PT, R2, R3, PT ;  /* 0x000000030200720b */ /* 0x000fda0003f0d000 */
[----:B------:R-:W0:Y:S01]  /*3b3f0*/  @!P0 LDC.64 R2, c[0x0][0x390] ;  /* 0x0000e400ff028b82 */ /* 0x000e220000000a00 */
[----:B------:R-:W-:Y:S02]  /*3b400*/  @!P0 IMAD.MOV.U32 R5, RZ, RZ, 0x4501d000 ;  /* 0x4501d000ff058424 */ /* 0x000fe400078e00ff */
[----:B0-----:R-:W-:-:S05]  /*3b410*/  @!P0 IMAD.WIDE R2, R0, 0x4, R2 ;  /* 0x0000000400028825 */ /* 0x001fca00078e0202 */
[----:B------:R0:W-:Y:S01]  /*3b420*/  @!P0 STG.E desc[UR4][R2.64], R5 ;  /* 0x0000000502008986 */ /* 0x0001e2000c101904 */
[----:B------:R-:W-:Y:S05]  /*3b430*/  @!P0 EXIT ;  /* 0x000000000000894d */ /* 0x000fea0003800000 */
[----:B0-----:R-:W0:Y:S01]  /*3b440*/  LDC.64 R2, c[0x0][0x390] ;  /* 0x0000e400ff027b82 */ /* 0x001e220000000a00 */
[----:B------:R-:W-:Y:S02]  /*3b450*/  HFMA2 R5, -RZ, RZ, 5.00390625, -2 ;  /* 0x4501c000ff057431 */ /* 0x000fe400000001ff */
[----:B0-----:R-:W-:-:S05]  /*3b460*/  IMAD.WIDE R2, R0, 0x4, R2 ;  /* 0x0000000400027825 */ /* 0x001fca00078e0202 */
[----:B------:R-:W-:Y:S01]  /*3b470*/  STG.E desc[UR4][R2.64], R5 ;  /* 0x0000000502007986 */ /* 0x000fe2000c101904 */
[----:B------:R-:W-:Y:S05]  /*3b480*/  EXIT ;  /* 0x000000000000794d */ /* 0x000fea0003800000 */
.L_x_1011:
        /* <DEDUP_REMOVED lines=15> */
.L_x_1013:
        /* <DEDUP_REMOVED lines=11> */
.L_x_1010:
        /* <DEDUP_REMOVED lines=19> */
.L_x_1015:
[----:B------:R-:W-:-:S13]  /*3b760*/  FSETP.NEU.AND P0, PT, R2, R5, PT ;  /* 0x000000050200720b */ /* 0x000fda0003f0d000 */
[----:B------:R-:W0:Y:S01]  /*3b770*/  @!P0 LDC.64 R2, c[0x0][0x390] ;  /* 0x0000e400ff028b82 */ /* 0x000e220000000a00 */
[----:B------:R-:W-:Y:S02]  /*3b780*/  @!P0 IMAD.MOV.U32 R5, RZ, RZ, 0x45015000 ;  /* 0x45015000ff058424 */ /* 0x000fe400078e00ff */
[----:B0-----:R-:W-:-:S05]  /*3b790*/  @!P0 IMAD.WIDE R2, R0, 0x4, R2 ;  /* 0x0000000400028825 */ /* 0x001fca00078e0202 */
[----:B------:R0:W-:Y:S01]  /*3b7a0*/  @!P0 STG.E desc[UR4][R2.64], R5 ;  /* 0x0000000502008986 */ /* 0x0001e2000c101904 */
[----:B------:R-:W-:Y:S05]  /*3b7b0*/  @!P0 EXIT ;  /* 0x000000000000894d */ /* 0x000fea0003800000 */
[----:B0-----:R-:W0:Y:S01]  /*3b7c0*/  LDC.64 R2, c[0x0][0x390] ;  /* 0x0000e400ff027b82 */ /* 0x001e220000000a00 */
[----:B------:R-:W-:Y:S02]  /*3b7d0*/  HFMA2 R5, -RZ, RZ, 5.00390625, 2 ;  /* 0x45014000ff057431 */ /* 0x000fe400000001ff */
[----:B0-----:R-:W-:-:S05]  /*3b7e0*/  IMAD.WIDE R2, R0, 0x4, R2 ;  /* 0x0000000400027825 */ /* 0x001fca00078e0202 */
[----:B------:R-:W-:Y:S01]  /*3b7f0*/  STG.E desc[UR4][R2.64], R5 ;  /* 0x0000000502007986 */ /* 0x000fe2000c101904 */
[----:B------:R-:W-:Y:S05]  /*3b800*/  EXIT ;  /* 0x000000000000794d */ /* 0x000fea0003800000 */
.L_x_1014:
        /* <DEDUP_REMOVED lines=15> */
.L_x_1016:
        /* <DEDUP_REMOVED lines=11> */
.L_x_1009:
        /* <DEDUP_REMOVED lines=23> */
.L_x_1019:
[----:B------:R-:W-:-:S13]  /*3bb20*/  FSETP.NEU.AND P0, PT, R2, R5, PT ;  /* 0x000000050200720b */ /* 0x000fda0003f0d000 */
[----:B------:R-:W0:Y:S01]  /*3bb30*/  @!P0 LDC.64 R2, c[0x0][0x390] ;  /* 0x0000e400ff028b82 */ /* 0x000e220000000a00 */
[----:B------:R-:W-:Y:S02]  /*3bb40*/  @!P0 IMAD.MOV.U32 R5, RZ, RZ, 0x4500d000 ;  /* 0x4500d000ff058424 */ /* 0x000fe400078e00ff */
[----:B0-----:R-:W-:-:S05]  /*3bb50*/  @!P0 IMAD.WIDE R2, R0, 0x4, R2 ;  /* 0x0000000400028825 */ /* 0x001fca00078e0202 */
[----:B------:R0:W-:Y:S01]  /*3bb60*/  @!P0 STG.E desc[UR4][R2.64], R5 ;  /* 0x0000000502008986 */ /* 0x0001e2000c101904 */
[----:B------:R-:W-:Y:S05]  /*3bb70*/  @!P0 EXIT ;  /* 0x000000000000894d */ /* 0x000fea0003800000 */
[----:B0-----:R-:W0:Y:S01]  /*3bb80*/  LDC.64 R2, c[0x0][0x390] ;  /* 0x0000e400ff027b82 */ /* 0x001e220000000a00 */
[----:B------:R-:W-:Y:S02]  /*3bb90*/  HFMA2 R5, -RZ, RZ, 5, -2 ;  /* 0x4500c000ff057431 */ /* 0x000fe400000001ff */
[----:B0-----:R-:W-:-:S05]  /*3bba0*/  IMAD.WIDE R2, R0, 0x4, R2 ;  /* 0x0000000400027825 */ /* 0x001fca00078e0202 */
[----:B------:R-:W-:Y:S01]  /*3bbb0*/  STG.E desc[UR4][R2.64], R5 ;  /* 0x0000000502007986 */ /* 0x000fe2000c101904 */
[----:B------:R-:W-:Y:S05]  /*3bbc0*/  EXIT ;  /* 0x000000000000794d */ /* 0x000fea0003800000 */
.L_x_1018:
        /* <DEDUP_REMOVED lines=15> */
.L_x_1020:
        /* <DEDUP_REMOVED lines=11> */
.L_x_1017:
        /* <DEDUP_REMOVED lines=19> */
.L_x_1022:
[----:B------:R-:W-:-:S13]  /*3bea0*/  FSETP.NEU.AND P0, PT, R2, R3, PT ;  /* 0x000000030200720b */ /* 0x000fda0003f0d000 */
[----:B------:R-:W0:Y:S01]  /*3beb0*/  @!P0 LDC.64 R2, c[0x0][0x390] ;  /* 0x0000e400ff028b82 */ /* 0x000e220000000a00 */
[----:B------:R-:W-:Y:S02]  /*3bec0*/  @!P0 IMAD.MOV.U32 R5, RZ, RZ, 0x45005000 ;  /* 0x45005000ff058424 */ /* 0x000fe400078e00ff */
[----:B0-----:R-:W-:-:S05]  /*3bed0*/  @!P0 IMAD.WIDE R2, R0, 0x4, R2 ;  /* 0x0000000400028825 */ /* 0x001fca00078e0202 */
[----:B------:R0:W-:Y:S01]  /*3bee0*/  @!P0 STG.E desc[UR4][R2.64], R5 ;  /* 0x0000000502008986 */ /* 0x0001e2000c101904 */
[----:B------:R-:W-:Y:S05]  /*3bef0*/  @!P0 EXIT ;  /* 0x000000000000894d */ /* 0x000fea0003800000 */
[----:B0-----:R-:W0:Y:S01]  /*3bf00*/  LDC.64 R2, c[0x0][0x390] ;  /* 0x0000e400ff027b82 */ /* 0x001e220000000a00 */
[----:B------:R-:W-:Y:S02]  /*3bf10*/  HFMA2 R5, -RZ, RZ, 5, 2 ;  /* 0x45004000ff057431 */ /* 0x000fe400000001ff */
[----:B0-----:R-:W-:-:S05]  /*3bf20*/  IMAD.WIDE R2, R0, 0x4, R2 ;  /* 0x0000000400027825 */ /* 0x001fca00078e0202 */
[----:B------:R-:W-:Y:S01]  /*3bf30*/  STG.E desc[UR4][R2.64], R5 ;  /* 0x0000000502007986 */ /* 0x000fe2000c101904 */
[----:B------:R-:W-:Y:S05]  /*3bf40*/  EXIT ;  /* 0x000000000000794d */ /* 0x000fea0003800000 */
.L_x_1021:
        /* <DEDUP_REMOVED lines=15> */
.L_x_1023:
        /* <DEDUP_REMOVED lines=11> */
.L_x_0:
        /* <DEDUP_REMOVED lines=51> */
.L_x_1033:
[----:B------:R-:W-:-:S13]  /*3c420*/  FSETP.NEU.AND P0, PT, R2, R3, PT ;  /* 0x000000030200720b */ /* 0x000fda0003f0d000 */
[----:B------:R-:W0:Y:S01]  /*3c430*/  @!P0 LDC.64 R2, c[0x0][0x390] ;  /* 0x0000e400ff028b82 */ /* 0x000e220000000a00 */
[----:B------:R-:W-:Y:S02]  /*3c440*/  @!P0 IMAD.MOV.U32 R5, RZ, RZ, 0x44ffa000 ;  /* 0x44ffa000ff058424 */ /* 0x000fe400078e00ff */
[----:B0-----:R-:W-:-:S05]  /*3c450*/  @!P0 IMAD.WIDE R2, R0, 0x4, R2 ;  /* 0x0000000400028825 */ /* 0x001fca00078e0202 */
[----:B------:R0:W-:Y:S01]  /*3c460*/  @!P0 STG.E desc[UR4][R2.64], R5 ;  /* 0x0000000502008986 */ /* 0x0001e2000c101904 */
[----:B------:R-:W-:Y:S05]  /*3c470*/  @!P0 EXIT ;  /* 0x000000000000894d */ /* 0x000fea0003800000 */
[----:B0-----:R-:W0:Y:S01]  /*3c480*/  LDC.64 R2, c[0x0][0x390] ;  /* 0x0000e400ff027b82 */ /* 0x001e220000000a00 */
[----:B------:R-:W-:Y:S02]  /*3c490*/  HFMA2 R5, -RZ, RZ, 4.99609375, -0.0 ;  /* 0x44ff8000ff057431 */ /* 0x000fe400000001ff */
[----:B0-----:R-:W-:-:S05]  /*3c4a0*/  IMAD.WIDE R2, R0, 0x4, R2 ;  /* 0x0000000400027825 */ /* 0x001fca00078e0202 */
[----:B------:R-:W-:Y:S01]  /*3c4b0*/  STG.E desc[UR4][R2.64], R5 ;  /* 0x0000000502007986 */ /* 0x000fe2000c101904 */
[----:B------:R-:W-:Y:S05]  /*3c4c0*/  EXIT ;  /* 0x000000000000794d */ /* 0x000fea0003800000 */
.L_x_1032:
        /* <DEDUP_REMOVED lines=15> */
.L_x_1034:
        /* <DEDUP_REMOVED lines=11> */
.L_x_1031:
        /* <DEDUP_REMOVED lines=19> */
.L_x_1036:
[----:B------:R-:W-:-:S13]  /*3c7a0*/  FSETP.NEU.AND P0, PT, R2, R5, PT ;  /* 0x000000050200720b */ /* 0x000fda0003f0d000 */
[----:B------:R-:W0:Y:S01]  /*3c7b0*/  @!P0 LDC.64 R2, c[0x0][0x390] ;  /* 0x0000e400ff028b82 */ /* 0x000e220000000a00 */
[----:B------:R-:W-:Y:S02]  /*3c7c0*/  @!P0 IMAD.MOV.U32 R5, RZ, RZ, 0x44fea000 ;  /* 0x44fea000ff058424 */ /* 0x000fe400078e00ff */
[----:B0-----:R-:W-:-:S05]  /*3c7d0*/  @!P0 IMAD.WIDE R2, R0, 0x4, R2 ;  /* 0x0000000400028825 */ /* 0x001fca00078e0202 */
[----:B------:R0:W-:Y:S01]  /*3c7e0*/  @!P0 STG.E desc[UR4][R2.64], R5 ;  /* 0x0000000502008986 */ /* 0x0001e2000c101904 */
[----:B------:R-:W-:Y:S05]  /*3c7f0*/  @!P0 EXIT ;  /* 0x000000000000894d */ /* 0x000fea0003800000 */
[----:B0-----:R-:W0:Y:S01]  /*3c800*/  LDC.64 R2, c[0x0][0x390] ;  /* 0x0000e400ff027b82 */ /* 0x001e220000000a00 */
[----:B------:R-:W-:Y:S02]  /*3c810*/  HFMA2 R5, -RZ, RZ, 4.9921875, -0.0 ;  /* 0x44fe8000ff057431 */ /* 0x000fe400000001ff */
[----:B0-----:R-:W-:-:S05]  /*3c820*/  IMAD.WIDE R2, R0, 0x4, R2 ;  /* 0x0000000400027825 */ /* 0x001fca00078e0202 */
[----:B------:R-:W-:Y:S01]  /*3c830*/  STG.E desc[UR4][R2.64], R5 ;  /* 0x0000000502007986 */ /* 0x000fe2000c101904 */
[----:B------:R-:W-:Y:S05]  /*3c840*/  EXIT ;  /* 0x000000000000794d */ /* 0x000fea0003800000 */
.L_x_1035:
        /* <DEDUP_REMOVED lines=15> */
.L_x_1037:
        /* <DEDUP_REMOVED lines=11> */
.L_x_1030:
        /* <DEDUP_REMOVED lines=23> */
.L_x_1040:
[----:B------:R-:W-:-:S13]  /*3cb60*/  FSETP.NEU.AND P0, PT, R2, R5, PT ;  /* 0x000000050200720b */ /* 0x000fda0003f0d000 */
[----:B------:R-:W0:Y:S01]  /*3cb70*/  @!P0 LDC.64 R2, c[0x0][0x390] ;  /* 0x0000e400ff028b82 */ /* 0x000e220000000a00 */
[----:B------:R-:W-:Y:S02]  /*3cb80*/  @!P0 IMAD.MOV.U32 R5, RZ, RZ, 0x44fda000 ;  /* 0x44fda000ff058424 */ /* 0x000fe400078e00ff */
[----:B0-----:R-:W-:-:S05]  /*3cb90*/  @!P0 IMAD.WIDE R2, R0, 0x4, R2 ;  /* 0x0000000400028825 */ /* 0x001fca00078e0202 */
[----:B------:R0:W-:Y:S01]  /*3cba0*/  @!P0 STG.E desc[UR4][R2.64], R5 ;  /* 0x0000000502008986 */ /* 0x0001e2000c101904 */
[----:B------:R-:W-:Y:S05]  /*3cbb0*/  @!P0 EXIT ;  /* 0x000000000000894d */ /* 0x000fea0003800000 */
[----:B0-----:R-:W0:Y:S01]  /*3cbc0*/  LDC.64 R2, c[0x0][0x390] ;  /* 0x0000e400ff027b82 */ /* 0x001e220000000a00 */
[----:B------:R-:W-:Y:S02]  /*3cbd0*/  HFMA2 R5, -RZ, RZ, 4.98828125, -0.0 ;  /* 0x44fd8000ff057431 */ /* 0x000fe400000001ff */
[----:B0-----:R-:W-:-:S05]  /*3cbe0*/  IMAD.WIDE R2, R0, 0x4, R2 ;  /* 0x0000000400027825 */ /* 0x001fca00078e0202 */
[----:B------:R-:W-:Y:S01]  /*3cbf0*/  STG.E desc[UR4][R2.64], R5 ;  /* 0x0000000502007986 */ /* 0x000fe2000c101904 */
[----:B------:R-:W-:Y:S05]  /*3cc00*/  EXIT ;  /* 0x000000000000794d */ /* 0x000fea0003800000 */
.L_x_1039:
        /* <DEDUP_REMOVED lines=15> */
.L_x_1041:
        /* <DEDUP_REMOVED lines=11> */
.L_x_1038:
        /* <DEDUP_REMOVED lines=19> */
.L_x_1043:
[----:B------:R-:W-:-:S13]  /*3cee0*/  FSETP.NEU.AND P0, PT, R2, R3, PT ;  /* 0x000000030200720b */ /* 0x000fda0003f0d000 */
[----:B------:R-:W0:Y:S01]  /*3cef0*/  @!P0 LDC.64 R2, c[0x0][0x390] ;  /* 0x0000e400ff028b82 */ /* 0x000e220000000a00 */
[----:B------:R-:W-:Y:S02]  /*3cf00*/  @!P0 IMAD.MOV.U32 R5, RZ, RZ, 0x44fca000 ;  /* 0x44fca000ff058424 */ /* 0x000fe400078e00ff */
[----:B0-----:R-:W-:-:S05]  /*3cf10*/  @!P0 IMAD.WIDE R2, R0, 0x4, R2 ;  /* 0x0000000400028825 */ /* 0x001fca00078e0202 */
[----:B------:R0:W-:Y:S01]  /*3cf20*/  @!P0 STG.E desc[UR4][R2.64], R5 ;  /* 0x0000000502008986 */ /* 0x0001e2000c101904 */
[----:B------:R-:W-:Y:S05]  /*3cf30*/  @!P0 EXIT ;  /* 0x000000000000894d */ /* 0x000fea0003800000 */
[----:B0-----:R-:W0:Y:S01]  /*3cf40*/  LDC.64 R2, c[0x0][0x390] ;  /* 0x0000e400ff027b82 */ /* 0x001e220000000a00 */
[----:B------:R-:W-:Y:S02]  /*3cf50*/  HFMA2 R5, -RZ, RZ, 4.984375, -0.0 ;  /* 0x44fc8000ff057431 */ /* 0x000fe400000001ff */
[----:B0-----:R-:W-:-:S05]  /*3cf60*/  IMAD.WIDE R2, R0, 0x4, R2 ;  /* 0x0000000400027825 */ /* 0x001fca00078e0202 */
[----:B------:R-:W-:Y:S01]  /*3cf70*/  STG.E desc[UR4][R2.64], R5 ;  /* 0x0000000502007986 */ /* 0x000fe2000c101904 */
[----:B------:R-:W-:Y:S05]  /*3cf80*/  EXIT ;  /* 0x000000000000794d */ /* 0x000fea0003800000 */
.L_x_1042:
        /* <DEDUP_REMOVED lines=15> */
.L_x_1044:
        /* <DEDUP_REMOVED lines=11> */
.L_x_1029:
        /* <DEDUP_REMOVED lines=27> */
.L_x_1048:
[----:B------:R-:W-:-:S13]  /*3d2e0*/  FSETP.NEU.AND P0, PT, R2, R5, PT ;  /* 0x000000050200720b */ /* 0x000fda0003f0d000 */
[----:B------:R-:W0:Y:S01]  /*3d2f0*/  @!P0 LDC.64 R2, c[0x0][0x390] ;  /* 0x0000e400ff028b82 */ /* 0x000e220000000a00 */
[----:B------:R-:W-:Y:S02]  /*3d300*/  @!P0 IMAD.MOV.U32 R5, RZ, RZ, 0x44fba000 ;  /* 0x44fba000ff058424 */ /* 0x000fe400078e00ff */
[----:B0-----:R-:W-:-:S05]  /*3d310*/  @!P0 IMAD.WIDE R2, R0, 0x4, R2 ;  /* 0x0000000400028825 */ /* 0x001fca00078e0202 */
[----:B------:R0:W-:Y:S01]  /*3d320*/  @!P0 STG.E desc[UR4][R2.64], R5 ;  /* 0x0000000502008986 */ /* 0x0001e2000c101904 */
[----:B------:R-:W-:Y:S05]  /*3d330*/  @!P0 EXIT ;  /* 0x000000000000894d */ /* 0x000fea0003800000 */
[----:B0-----:R-:W0:Y:S01]  /*3d340*/  LDC.64 R2, c[0x0][0x390] ;  /* 0x0000e400ff027b82 */ /* 0x001e220000000a00 */
[----:B------:R-:W-:Y:S02]  /*3d350*/  HFMA2 R5, -RZ, RZ, 4.98046875, -0.0 ;  /* 0x44fb8000ff057431 */ /* 0x000fe400000001ff */
[----:B0-----:R-:W-:-:S05]  /*3d360*/  IMAD.WIDE R2, R0, 0x4, R2 ;  /* 0x0000000400027825 */ /* 0x001fca00078e0202 */
[----:B------:R-:W-:Y:S01]  /*3d370*/  STG.E desc[UR4][R2.64], R5 ;  /* 0x0000000502007986 */ /* 0x000fe2000c101904 */
[----:B------:R-:W-:Y:S05]  /*3d380*/  EXIT ;  /* 0x000000000000794d */ /* 0x000fea0003800000 */
.L_x_1047:
        /* <DEDUP_REMOVED lines=15> */
.L_x_1049:
        /* <DEDUP_REMOVED lines=11> */
.L_x_1046:
        /* <DEDUP_REMOVED lines=19> */
.L_x_1051:
[----:B------:R-:W-:-:S13]  /*3d660*/  FSETP.NEU.AND P0, PT, R2, R3, PT ;  /* 0x000000030200720b */ /* 0x000fda0003f0d000 */
[----:B------:R-:W0:Y:S01]  /*3d670*/  @!P0 LDC.64 R2, c[0x0][0x390] ;  /* 0x0000e400ff028b82 */ /* 0x000e220000000a00 */
[----:B------:R-:W-:Y:S02]  /*3d680*/  @!P0 IMAD.MOV.U32 R5, RZ, RZ, 0x44faa000 ;  /* 0x44faa000ff058424 */ /* 0x000fe400078e00ff */
[----:B0-----:R-:W-:-:S05]  /*3d690*/  @!P0 IMAD.WIDE R2, R0, 0x4, R2 ;  /* 0x0000000400028825 */ /* 0x001fca00078e0202 */
[----:B------:R0:W-:Y:S01]  /*3d6a0*/  @!P0 STG.E desc[UR4][R2.64], R5 ;  /* 0x0000000502008986 */ /* 0x0001e2000c101904 */
[----:B------:R-:W-:Y:S05]  /*3d6b0*/  @!P0 EXIT ;  /* 0x000000000000894d */ /* 0x000fea0003800000 */
[----:B0-----:R-:W0:Y:S01]  /*3d6c0*/  LDC.64 R2, c[0x0][0x390] ;  /* 0x0000e400ff027b82 */ /* 0x001e220000000a00 */
[----:B------:R-:W-:Y:S02]  /*3d6d0*/  HFMA2 R5, -RZ, RZ, 4.9765625, -0.0 ;  /* 0x44fa8000ff057431 */ /* 0x000fe400000001ff */
[----:B0-----:R-:W-:-:S05]  /*3d6e0*/  IMAD.WIDE R2, R0, 0x4, R2 ;  /* 0x0000000400027825 */ /* 0x001fca00078e0202 */
[----:B------:R-:W-:Y:S01]  /*3d6f0*/  STG.E desc[UR4][R2.64], R5 ;  /* 0x0000000502007986 */ /* 0x000fe2000c101904 */
[----:B------:R-:W-:Y:S05]  /*3d700*/  EXIT ;  /* 0x000000000000794d */ /* 0x000fea0003800000 */
.L_x_1050:
        /* <DEDUP_REMOVED lines=15> */
.L_x_1052:
        /* <DEDUP_REMOVED lines=11> */
.L_x_1045:
        /* <DEDUP_REMOVED lines=23> */
.L_x_1055:
[----:B------:R-:W-:-:S13]  /*3da20*/  FSETP.NEU.AND P0, PT, R2, R3, PT ;  /* 0x000000030200720b */ /* 0x000fda0003f0d000 */
[----:B------:R-:W0:Y:S01]  /*3da30*/  @!P0 LDC.64 R2, c[0x0][0x390] ;  /* 0x0000e400ff028b82 */ /* 0x000e220000000a00 */
[----:B------:R-:W-:Y:S02]  /*3da40*/  @!P0 IMAD.MOV.U32 R5, RZ, RZ, 0x44f9a000 ;  /* 0x44f9a000ff058424 */ /* 0x000fe400078e00ff */
[----:B0-----:R-:W-:-:S05]  /*3da50*/  @!P0 IMAD.WIDE R2, R0, 0x4, R2 ;  /* 0x0000000400028825 */ /* 0x001fca00078e0202 */
[----:B------:R0:W-:Y:S01]  /*3da60*/  @!P0 STG.E desc[UR4][R2.64], R5 ;  /* 0x0000000502008986 */ /* 0x0001e2000c101904 */
[----:B------:R-:W-:Y:S05]  /*3da70*/  @!P0 EXIT ;  /* 0x000000000000894d */ /* 0x000fea0003800000 */
[----:B0-----:R-:W0:Y:S01]  /*3da80*/  LDC.64 R2, c[0x0][0x390] ;  /* 0x0000e400ff027b82 */ /* 0x001e220000000a00 */
[----:B------:R-:W-:Y:S02]  /*3da90*/  HFMA2 R5, -RZ, RZ, 4.97265625, -0.0 ;  /* 0x44f98000ff057431 */ /* 0x000fe400000001ff */
[----:B0-----:R-:W-:-:S05]  /*3daa0*/  IMAD.WIDE R2, R0, 0x4, R2 ;  /* 0x0000000400027825 */ /* 0x001fca00078e0202 */
[----:B------:R-:W-:Y:S01]  /*3dab0*/  STG.E desc[UR4][R2.64], R5 ;  /* 0x0000000502007986 */ /* 0x000fe2000c101904 */
[----:B------:R-:W-:Y:S05]  /*3dac0*/  EXIT ;  /* 0x000000000000794d */ /* 0x000fea0003800000 */
.L_x_1054:
        /* <DEDUP_REMOVED lines=15> */
.L_x_1056:
        /* <DEDUP_REMOVED lines=11> */
.L_x_1053:
        /* <DEDUP_REMOVED lines=19> */
.L_x_1058:
[----:B------:R-:W-:-:S13]  /*3dda0*/  FSETP.NEU.AND P0, PT, R2, R5, PT ;  /* 0x000000050200720b */ /* 0x000fda0003f0d000 */
[----:B------:R-:W0:Y:S01]  /*3ddb0*/  @!P0 LDC.64 R2, c[0x0][0x390] ;  /* 0x0000e400ff028b82 */ /* 0x000e220000000a00 */
[----:B------:R-:W-:Y:S02]  /*3ddc0*/  @!P0 IMAD.MOV.U32 R5, RZ, RZ, 0x44f8a000 ;  /* 0x44f8a000ff058424 */ /* 0x000fe400078e00ff */
[----:B0-----:R-:W-:-:S05]  /*3ddd0*/  @!P0 IMAD.WIDE R2, R0, 0x4, R2 ;  /* 0x0000000400028825 */ /* 0x001fca00078e0202 */
[----:B------:R0:W-:Y:S01]  /*3dde0*/  @!P0 STG.E desc[UR4][R2.64], R5 ;  /* 0x0000000502008986 */ /* 0x0001e2000c101904 */
[----:B------:R-:W-:Y:S05]  /*3ddf0*/  @!P0 EXIT ;  /* 0x000000000000894d */ /* 0x000fea0003800000 */
[----:B0-----:R-:W0:Y:S01]  /*3de00*/  LDC.64 R2, c[0x0][0x390] ;  /* 0x0000e400ff027b82 */ /* 0x001e220000000a00 */
[----:B------:R-:W-:Y:S02]  /*3de10*/  HFMA2 R5, -RZ, RZ, 4.96875, -0.0 ;  /* 0x44f88000ff057431 */ /* 0x000fe400000001ff */
[----:B0-----:R-:W-:-:S05]  /*3de20*/  IMAD.WIDE R2, R0, 0x4, R2 ;  /* 0x0000000400027825 */ /* 0x001fca00078e0202 */
[----:B------:R-:W-:Y:S01]  /*3de30*/  STG.E desc[UR4][R2.64], R5 ;  /* 0x0000000502007986 */ /* 0x000fe2000c101904 */
[----:B------:R-:W-:Y:S05]  /*3de40*/  EXIT ;  /* 0x000000000000794d */ /* 0x000fea0003800000 */
.L_x_1057:
        /* <DEDUP_REMOVED lines=15> */
.L_x_1059:
        /* <DEDUP_REMOVED lines=11> */
.L_x_1028:
        /* <DEDUP_REMOVED lines=31> */
.L_x_1064:
[----:B------:R-:W-:-:S13]  /*3e1e0*/  FSETP.NEU.AND P0, PT, R2, R5, PT ;  /* 0x000000050200720b */ /* 0x000fda0003f0d000 */
[----:B------:R-:W0:Y:S01]  /*3e1f0*/  @!P0 LDC.64 R2, c[0x0][0x390] ;  /* 0x0000e400ff028b82 */ /* 0x000e220000000a00 */
[----:B------:R-:W-:Y:S02]  /*3e200*/  @!P0 IMAD.MOV.U32 R5, RZ, RZ, 0x44f7a000 ;  /* 0x44f7a000ff058424 */ /* 0x000fe400078e00ff */
[----:B0-----:R-:W-:-:S05]  /*3e210*/  @!P0 IMAD.WIDE R2, R0, 0x4, R2 ;  /* 0x0000000400028825 */ /* 0x001fca00078e0202 */
[----:B------:R0:W-:Y:S01]  /*3e220*/  @!P0 STG.E desc[UR4][R2.64], R5 ;  /* 0x0000000502008986 */ /* 0x0001e2000c101904 */
[----:B------:R-:W-:Y:S05]  /*3e230*/  @!P0 EXIT ;  /* 0x000000000000894d */ /* 0x000fea0003800000 */
[----:B0-----:R-:W0:Y:S01]  /*3e240*/  LDC.64 R2, c[0x0][0x390] ;  /* 0x0000e400ff027b82 */ /* 0x001e220000000a00 */
[----:B------:R-:W-:Y:S02]  /*3e250*/  HFMA2 R5, -RZ, RZ, 4.96484375, -0.0 ;  /* 0x44f78000ff057431 */ /* 0x000fe400000001ff */
[----:B0-----:R-:W-:-:S05]  /*3e260*/  IMAD.WIDE R2, R0, 0x4, R2 ;  /* 0x0000000400027825 */ /* 0x001fca00078e0202 */
[----:B------:R-:W-:Y:S01]  /*3e270*/  STG.E desc[UR4][R2.64], R5 ;  /* 0x0000000502007986 */ /* 0x000fe2000c101904 */
[----:B------:R-:W-:Y:S05]  /*3e280*/  EXIT ;  /* 0x000000000000794d */ /* 0x000fea0003800000 */
.L_x_1063:
        /* <DEDUP_REMOVED lines=15> */
.L_x_1065:
        /* <DEDUP_REMOVED lines=11> */
.L_x_1062:
        /* <DEDUP_REMOVED lines=19> */
.L_x_1067:
[----:B------:R-:W-:-:S13]  /*3e560*/  FSETP.NEU.AND P0, PT, R2, R3, PT ;  /* 0x000000030200720b */ /* 0x000fda0003f0d000 */
[----:B------:R-:W0:Y:S01]  /*3e570*/  @!P0 LDC.64 R2, c[0x0][0x390] ;  /* 0x0000e400ff028b82 */ /* 0x000e220000000a00 */
[----:B------:R-:W-:Y:S02]  /*3e580*/  @!P0 IMAD.MOV.U32 R5, RZ, RZ, 0x44f6a000 ;  /* 0x44f6a000ff058424 */ /* 0x000fe400078e00ff */
[----:B0-----:R-:W-:-:S05]  /*3e590*/  @!P0 IMAD.WIDE R2, R0, 0x4, R2 ;  /* 0x0000000400028825 */ /* 0x001fca00078e0202 */
[----:B------:R0:W-:Y:S01]  /*3e5a0*/  @!P0 STG.E desc[UR4][R2.64], R5 ;  /* 0x0000000502008986 */ /* 0x0001e2000c101904 */
[----:B------:R-:W-:Y:S05]  /*3e5b0*/  @!P0 EXIT ;  /* 0x000000000000894d */ /* 0x000fea0003800000 */
[----:B0-----:R-:W0:Y:S01]  /*3e5c0*/  LDC.64 R2, c[0x0][0x390] ;  /* 0x0000e400ff027b82 */ /* 0x001e220000000a00 */
[----:B------:R-:W-:Y:S02]  /*3e5d0*/  HFMA2 R5, -RZ, RZ, 4.9609375, -0.0 ;  /* 0x44f68000ff057431 */ /* 0x000fe400000001ff */
[----:B0-----:R-:W-:-:S05]  /*3e5e0*/  IMAD.WIDE R2, R0, 0x4, R2 ;  /* 0x0000000400027825 */ /* 0x001fca00078e0202 */
[----:B------:R-:W-:Y:S01]  /*3e5f0*/  STG.E desc[UR4][R2.64], R5 ;  /* 0x0000000502007986 */ /* 0x000fe2000c101904 */
[----:B------:R-:W-:Y:S05]  /*3e600*/  EXIT ;  /* 0x000000000000794d */ /* 0x000fea0003800000 */
.L_x_1066:
        /* <DEDUP_REMOVED lines=15> */
.L_x_1068:
        /* <DEDUP_REMOVED lines=11> */
.L_x_1061:
        /* <DEDUP_REMOVED lines=23> */
.L_x_1071:
[----:B------:R-:W-:-:S13]  /*3e920*/  FSETP.NEU.AND P0, PT, R2, R3, PT ;  /* 0x000000030200720b */ /* 0x000fda0003f0d000 */
[----:B------:R-:W0:Y:S01]  /*3e930*/  @!P0 LDC.64 R2, c[0x0][0x390] ;  /* 0x0000e400ff028b82 */ /* 0x000e220000000a00 */
[----:B------:R-:W-:Y:S02]  /*3e940*/  @!P0 IMAD.MOV.U32 R5, RZ, RZ, 0x44f5a000 ;  /* 0x44f5a000ff058424 */ /* 0x000fe400078e00ff */
[----:B0-----:R-:W-:-:S05]  /*3e950*/  @!P0 IMAD.WIDE R2, R0, 0x4, R2 ;  /* 0x0000000400028825 */ /* 0x001fca00078e0202 */
[----:B------:R0:W-:Y:S01]  /*3e960*/  @!P0 STG.E desc[UR4][R2.64], R5 ;  /* 0x0000000502008986 */ /* 0x0001e2000c101904 */
[----:B------:R-:W-:Y:S05]  /*3e970*/  @!P0 EXIT ;  /* 0x000000000000894d */ /* 0x000fea0003800000 */
[----:B0-----:R-:W0:Y:S01]  /*3e980*/  LDC.64 R2, c[0x0][0x390] ;  /* 0x0000e400ff027b82 */ /* 0x001e220000000a00 */
[----:B------:R-:W-:Y:S02]  /*3e990*/  HFMA2 R5, -RZ, RZ, 4.95703125, -0.0 ;  /* 0x44f58000ff057431 */ /* 0x000fe400000001ff */
[----:B0-----:R-:W-:-:S05]  /*3e9a0*/  IMAD.WIDE R2, R0, 0x4, R2 ;  /* 0x0000000400027825 */ /* 0x001fca00078e0202 */
[----:B------:R-:W-:Y:S01]  /*3e9b0*/  STG.E desc[UR4][R2.64], R5 ;  /* 0x0000000502007986 */ /* 0x000fe2000c101904 */
[----:B------:R-:W-:Y:S05]  /*3e9c0*/  EXIT ;  /* 0x000000000000794d */ /* 0x000fea0003800000 */
.L_x_1070:
        /* <DEDUP_REMOVED lines=15> */
.L_x_1072:
        /* <DEDUP_REMOVED lines=11> */
.L_x_1069:
        /* <DEDUP_REMOVED lines=19> */
.L_x_1074:
[----:B------:R-:W-:-:S13]  /*3eca0*/  FSETP.NEU.AND P0, PT, R2, R5, PT ;  /* 0x000000050200720b */ /* 0x000fda0003f0d000 */
[----:B------:R-:W0:Y:S01]  /*3ecb0*/  @!P0 LDC.64 R2, c[0x0][0x390] ;  /* 0x0000e400ff028b82 */ /* 0x000e220000000a00 */
[----:B------:R-:W-:Y:S02]  /*3ecc0*/  @!P0 IMAD.MOV.U32 R5, RZ, RZ, 0x44f4a000 ;  /* 0x44f4a000ff058424 */ /* 0x000fe400078e00ff */
[----:B0-----:R-:W-:-:S05]  /*3ecd0*/  @!P0 IMAD.WIDE R2, R0, 0x4, R2 ;  /* 0x0000000400028825 */ /* 0x001fca00078e0202 */
[----:B------:R0:W-:Y:S01]  /*3ece0*/  @!P0 STG.E desc[UR4][R2.64], R5 ;  /* 0x0000000502008986 */ /* 0x0001e2000c101904 */
[----:B------:R-:W-:Y:S05]  /*3ecf0*/  @!P0 EXIT ;  /* 0x000000000000894d */ /* 0x000fea0003800000 */
[----:B0-----:R-:W0:Y:S01]  /*3ed00*/  LDC.64 R2, c[0x0][0x390] ;  /* 0x0000e400ff027b82 */ /* 0x001e220000000a00 */
[----:B------:R-:W-:Y:S02]  /*3ed10*/  HFMA2 R5, -RZ, RZ, 4.953125, -0.0 ;  /* 0x44f48000ff057431 */ /* 0x000fe400000001ff */
[----:B0-----:R-:W-:-:S05]  /*3ed20*/  IMAD.WIDE R2, R0, 0x4, R2 ;  /* 0x0000000400027825 */ /* 0x001fca00078e0202 */
[----:B------:R-:W-:Y:S01]  /*3ed30*/  STG.E desc[UR4][R2.64], R5 ;  /* 0x0000000502007986 */ /* 0x000fe2000c101904 */
[----:B------:R-:W-:Y:S05]  /*3ed40*/  EXIT ;  /* 0x000000000000794d */ /* 0x000fea0003800000 */
.L_x_1073:
        /* <DEDUP_REMOVED lines=15> */
.L_x_1075:
        /* <DEDUP_REMOVED lines=11> */
.L_x_1060:
        /* <DEDUP_REMOVED lines=27> */
.L_x_1079:
[----:B------:R-:W-:-:S13]  /*3f0a0*/  FSETP.NEU.AND P0, PT, R2, R3, PT ;  /* 0x000000030200720b */ /* 0x000fda0003f0d000 */
[----:B------:R-:W0:Y:S01]  /*3f0b0*/  @!P0 LDC.64 R2, c[0x0][0x390] ;  /* 0x0000e400ff028b82 */ /* 0x000e220000000a00 */
[----:B------:R-:W-:Y:S02]  /*3f0c0*/  @!P0 IMAD.MOV.U32 R5, RZ, RZ, 0x44f3a000 ;  /* 0x44f3a000ff058424 */ /* 0x000fe400078e00ff */
[----:B0-----:R-:W-:-:S05]  /*3f0d0*/  @!P0 IMAD.WIDE R2, R0, 0x4, R2 ;  /* 0x0000000400028825 */ /* 0x001fca00078e0202 */
[----:B------:R0:W-:Y:S01]  /*3f0e0*/  @!P0 STG.E desc[UR4][R2.64], R5 ;  /* 0x0000000502008986 */ /* 0x0001e2000c101904 */
[----:B------:R-:W-:Y:S05]  /*3f0f0*/  @!P0 EXIT ;  /* 0x000000000000894d */ /* 0x000fea0003800000 */
[----:B0-----:R-:W0:Y:S01]  /*3f100*/  LDC.64 R2, c[0x0][0x390] ;  /* 0x0000e400ff027b82 */ /* 0x001e220000000a00 */
[----:B------:R-:W-:Y:S02]  /*3f110*/  HFMA2 R5, -RZ, RZ, 4.94921875, -0.0 ;  /* 0x44f38000ff057431 */ /* 0x000fe400000001ff */
[----:B0-----:R-:W-:-:S05]  /*3f120*/  IMAD.WIDE R2, R0, 0x4, R2 ;  /* 0x0000000400027825 */ /* 0x001fca00078e0202 */
[----:B------:R-:W-:Y:S01]  /*3f130*/  STG.E desc[UR4][R2.64], R5 ;  /* 0x0000000502007986 */ /* 0x000fe2000c101904 */
[----:B------:R-:W-:Y:S05]  /*3f140*/  EXIT ;  /* 0x000000000000794d */ /* 0x000fea0003800000 */
.L_x_1078:
        /* <DEDUP_REMOVED lines=15> */
.L_x_1080:
        /* <DEDUP_REMOVED lines=11> */
.L_x_1077:
        /* <DEDUP_REMOVED lines=19> */
.L_x_1082:
[----:B------:R-:W-:-:S13]  /*3f420*/  FSETP.NEU.AND P0, PT, R2, R5, PT ;  /* 0x000000050200720b */ /* 0x000fda0003f0d000 */
[----:B------:R-:W0:Y:S01]  /*3f430*/  @!P0 LDC.64 R2, c[0x0][0x390] ;  /* 0x0000e400ff028b82 */ /* 0x000e220000000a00 */
[----:B------:R-:W-:Y:S02]  /*3f440*/  @!P0 IMAD.MOV.U32 R5, RZ, RZ, 0x44f2a000 ;  /* 0x44f2a000ff058424 */ /* 0x000fe400078e00ff */
[----:B0-----:R-:W-:-:S05]  /*3f450*/  @!P0 IMAD.WIDE R2, R0, 0x4, R2 ;  /* 0x0000000400028825 */ /* 0x001fca00078e0202 */
[----:B------:R0:W-:Y:S01]  /*3f460*/  @!P0 STG.E desc[UR4][R2.64], R5 ;  /* 0x0000000502008986 */ /* 0x0001e2000c101904 */
[----:B------:R-:W-:Y:S05]  /*3f470*/  @!P0 EXIT ;  /* 0x000000000000894d */ /* 0x000fea0003800000 */
[----:B0-----:R-:W0:Y:S01]  /*3f480*/  LDC.64 R2, c[0x0][0x390] ;  /* 0x0000e400ff027b82 */ /* 0x001e220000000a00 */
[----:B------:R-:W-:Y:S02]  /*3f490*/  HFMA2 R5, -RZ, RZ, 4.9453125, -0.0 ;  /* 0x44f28000ff057431 */ /* 0x000fe400000001ff */
[----:B0-----:R-:W-:-:S05]  /*3f4a0*/  IMAD.WIDE R2, R0, 0x4, R2 ;  /* 0x0000000400027825 */ /* 0x001fca00078e0202 */
[----:B------:R-:W-:Y:S01]  /*3f4b0*/  STG.E desc[UR4][R2.64], R5 ;  /* 0x0000000502007986 */ /* 0x000fe2000c101904 */
[----:B------:R-:W-:Y:S05]  /*3f4c0*/  EXIT ;  /* 0x000000000000794d */ /* 0x000fea0003800000 */
.L_x_1081:
        /* <DEDUP_REMOVED lines=15> */
.L_x_1083:
        /* <DEDUP_REMOVED lines=11> */
.L_x_1076:
        /* <DEDUP_REMOVED lines=23> */
.L_x_1086:
[----:B------:R-:W-:-:S13]  /*3f7e0*/  FSETP.NEU.AND P0, PT, R2, R5, PT ;  /* 0x000000050200720b */ /* 0x000fda0003f0d000 */
[----:B------:R-:W0:Y:S01]  /*3f7f0*/  @!P0 LDC.64 R2, c[0x0][0x390] ;  /* 0x0000e400ff028b82 */ /* 0x000e220000000a00 */
[----:B------:R-:W-:Y:S02]  /*3f800*/  @!P0 IMAD.MOV.U32 R5, RZ, RZ, 0x44f1a000 ;  /* 0x44f1a000ff058424 */ /* 0x000fe400078e00ff */
[----:B0-----:R-:W-:-:S05]  /*3f810*/  @!P0 IMAD.WIDE R2, R0, 0x4, R2 ;  /* 0x0000000400028825 */ /* 0x001fca00078e0202 */
[----:B------:R0:W-:Y:S01]  /*3f820*/  @!P0 STG.E desc[UR4][R2.64], R5 ;  /* 0x0000000502008986 */ /* 0x0001e2000c101904 */
[----:B------:R-:W-:Y:S05]  /*3f830*/  @!P0 EXIT ;  /* 0x000000000000894d */ /* 0x000fea0003800000 */
[----:B0-----:R-:W0:Y:S01]  /*3f840*/  LDC.64 R2, c[0x0][0x390] ;  /* 0x0000e400ff027b82 */ /* 0x001e220000000a00 */
[----:B------:R-:W-:Y:S02]  /*3f850*/  HFMA2 R5, -RZ, RZ, 4.94140625, -0.0 ;  /* 0x44f18000ff057431 */ /* 0x000fe400000001ff */
[----:B0-----:R-:W-:-:S05]  /*3f860*/  IMAD.WIDE R2, R0, 0x4, R2 ;  /* 0x0000000400027825 */ /* 0x001fca00078e0202 */
[----:B------:R-:W-:Y:S01]  /*3f870*/  STG.E desc[UR4][R2.64], R5 ;  /* 0x0000000502007986 */ /* 0x000fe2000c101904 */
[----:B------:R-:W-:Y:S05]  /*3f880*/  EXIT ;  /* 0x000000000000794d */ /* 0x000fea0003800000 */
.L_x_1085:
        /* <DEDUP_REMOVED lines=15> */
.L_x_1087:
        /* <DEDUP_REMOVED lines=11> */
.L_x_1084:
        /* <DEDUP_REMOVED lines=19> */
.L_x_1089:
[----:B------:R-:W-:-:S13]  /*3fb60*/  FSETP.NEU.AND P0, PT, R2, R3, PT ;  /* 0x000000030200720b */ /* 0x000fda0003f0d000 */
[----:B------:R-:W0:Y:S01]  /*3fb70*/  @!P0 LDC.64 R2, c[0x0][0x390] ;  /* 0x0000e400ff028b82 */ /* 0x000e220000000a00 */
[----:B------:R-:W-:Y:S02]  /*3fb80*/  @!P0 IMAD.MOV.U32 R5, RZ, RZ, 0x44f0a000 ;  /* 0x44f0a000ff058424 */ /* 0x000fe400078e00ff */
[----:B0-----:R-:W-:-:S05]  /*3fb90*/  @!P0 IMAD.WIDE R2, R0, 0x4, R2 ;  /* 0x0000000400028825 */ /* 0x001fca00078e0202 */
[----:B------:R0:W-:Y:S01]  /*3fba0*/  @!P0 STG.E desc[UR4][R2.64], R5 ;  /* 0x0000000502008986 */ /* 0x0001e2000c101904 */
[----:B------:R-:W-:Y:S05]  /*3fbb0*/  @!P0 EXIT ;  /* 0x000000000000894d */ /* 0x000fea0003800000 */
[----:B0-----:R-:W0:Y:S01]  /*3fbc0*/  LDC.64 R2, c[0x0][0x390] ;  /* 0x0000e400ff027b82 */ /* 0x001e220000000a00 */
[----:B------:R-:W-:Y:S02]  /*3fbd0*/  HFMA2 R5, -RZ, RZ, 4.9375, -0.0 ;  /* 0x44f08000ff057431 */ /* 0x000fe400000001ff */
[----:B0-----:R-:W-:-:S05]  /*3fbe0*/  IMAD.WIDE R2, R0, 0x4, R2 ;  /* 0x0000000400027825 */ /* 0x001fca00078e0202 */
[----:B------:R-:W-:Y:S01]  /*3fbf0*/  STG.E desc[UR4][R2.64], R5 ;  /* 0x0000000502007986 */ /* 0x000fe2000c101904 */
[----:B------:R-:W-:Y:S05]  /*3fc00*/  EXIT ;  /* 0x000000000000794d */ /* 0x000fea0003800000 */
.L_x_1088:
        /* <DEDUP_REMOVED lines=15> */
.L_x_1090:
        /* <DEDUP_REMOVED lines=11> */
.L_x_1027:
        /* <DEDUP_REMOVED lines=35> */
.L_x_1096:
[----:B------:R-:W-:-:S13]  /*3ffe0*/  FSETP.NEU.AND P0, PT, R2, R5, PT ;  /* 0x000000050200720b */ /* 0x000fda0003f0d000 */
[----:B------:R-:W0:Y:S01]  /*3fff0*/  @!P0 LDC.64 R2, c[0x0][0x390] ;  /* 0x0000e400ff028b82 */ /* 0x000e220000000a00 */
[----:B------:R-:W-:Y:S02]  /*40000*/  @!P0 IMAD.MOV.U32 R5, RZ, RZ, 0x44efa000 ;  /* 0x44efa000ff058424 */ /* 0x000fe400078e00ff */
[----:B0-----:R-:W-:-:S05]  /*40010*/  @!P0 IMAD.WIDE R2, R0, 0x4, R2 ;  /* 0x0000000400028825 */ /* 0x001fca00078e0202 */
[----:B------:R0:W-:Y:S01]  /*40020*/  @!P0 STG.E desc[UR4][R2.64], R5 ;  /* 0x0000000502008986 */ /* 0x0001e2000c101904 */
[----:B------:R-:W-:Y:S05]  /*40030*/  @!P0 EXIT ;  /* 0x000000000000894d */ /* 0x000fea0003800000 */
[----:B0-----:R-:W0:Y:S01]  /*40040*/  LDC.64 R2, c[0x0][0x390] ;  /* 0x0000e400ff027b82 */ /* 0x001e220000000a00 */
[----:B------:R-:W-:Y:S02]  /*40050*/  HFMA2 R5, -RZ, RZ, 4.93359375, -0.0 ;  /* 0x44ef8000ff057431 */ /* 0x000fe400000001ff */
[----:B0-----:R-:W-:-:S05]  /*40060*/  IMAD.WIDE R2, R0, 0x4, R2 ;  /* 0x0000000400027825 */ /* 0x001fca00078e0202 */
[----:B------:R-:W-:Y:S01]  /*40070*/  STG.E desc[UR4][R2.64], R5 ;  /* 0x0000000502007986 */ /* 0x000fe2000c101904 */
[----:B------:R-:W-:Y:S05]  /*40080*/  EXIT ;  /* 0x000000000000794d */ /* 0x000fea0003800000 */
.L_x_1095:
        /* <DEDUP_REMOVED lines=15> */
.L_x_1097:
        /* <DEDUP_REMOVED lines=11> */
.L_x_1094:
        /* <DEDUP_REMOVED lines=19> */
.L_x_1099:
[----:B------:R-:W-:-:S13]  /*40360*/  FSETP.NEU.AND P0, PT, R2, R3, PT ;  /* 0x000000030200720b */ /* 0x000fda0003f0d000 */
[----:B------:R-:W0:Y:S01]  /*40370*/  @!P0 LDC.64 R2, c[0x0][0x390] ;  /* 0x0000e400ff028b82 */ /* 0x000e220000000a00 */
[----:B------:R-:W-:Y:S02]  /*40380*/  @!P0 IMAD.MOV.U32 R5, RZ, RZ, 0x44eea000 ;  /* 0x44eea000ff058424 */ /* 0x000fe400078e00ff */
[----:B0-----:R-:W-:-:S05]  /*40390*/  @!P0 IMAD.WIDE R2, R0, 0x4, R2 ;  /* 0x0000000400028825 */ /* 0x001fca00078e0202 */
[----:B------:R0:W-:Y:S01]  /*403a0*/  @!P0 STG.E desc[UR4][R2.64], R5 ;  /* 0x0000000502008986 */ /* 0x0001e2000c101904 */
[----:B------:R-:W-:Y:S05]  /*403b0*/  @!P0 EXIT ;  /* 0x000000000000894d */ /* 0x000fea0003800000 */
[----:B0-----:R-:W0:Y:S01]  /*403c0*/  LDC.64 R2, c[0x0][0x390] ;  /* 0x0000e400ff027b82 */ /* 0x001e220000000a00 */
[----:B------:R-:W-:Y:S02]  /*403d0*/  HFMA2 R5, -RZ, RZ, 4.9296875, -0.0 ;  /* 0x44ee8000ff057431 */ /* 0x000fe400000001ff */
[----:B0-----:R-:W-:-:S05]  /*403e0*/  IMAD.WIDE R2, R0, 0x4, R2 ;  /* 0x0000000400027825 */ /* 0x001fca00078e0202 */
[----:B------:R-:W-:Y:S01]  /*403f0*/  STG.E desc[UR4][R2.64], R5 ;  /* 0x0000000502007986 */ /* 0x000fe2000c101904 */
[----:B------:R-:W-:Y:S05]  /*40400*/  EXIT ;  /* 0x000000000000794d */ /* 0x000fea0003800000 */
.L_x_1098:
        /* <DEDUP_REMOVED lines=15> */
.L_x_1100:
        /* <DEDUP_REMOVED lines=11> */
.L_x_1093:
        /* <DEDUP_REMOVED lines=23> */
.L_x_1103:
[----:B------:R-:W-:-:S13]  /*40720*/  FSETP.NEU.AND P0, PT, R2, R3, PT ;  /* 0x000000030200720b */ /* 0x000fda0003f0d000 */
[----:B------:R-:W0:Y:S01]  /*40730*/  @!P0 LDC.64 R2, c[0x0][0x390] ;  /* 0x0000e400ff028b82 */ /* 0x000e220000000a00 */
[----:B------:R-:W-:Y:S02]  /*40740*/  @!P0 IMAD.MOV.U32 R5, RZ, RZ, 0x44eda000 ;  /* 0x44eda000ff058424 */ /* 0x000fe400078e00ff */
[----:B0-----:R-:W-:-:S05]  /*40750*/  @!P0 IMAD.WIDE R2, R0, 0x4, R2 ;  /* 0x0000000400028825 */ /* 0x001fca00078e0202 */
[----:B------:R0:W-:Y:S01]  /*40760*/  @!P0 STG.E desc[UR4][R2.64], R5 ;  /* 0x0000000502008986 */ /* 0x0001e2000c101904 */
[----:B------:R-:W-:Y:S05]  /*40770*/  @!P0 EXIT ;  /* 0x000000000000894d */ /* 0x000fea0003800000 */
[----:B0-----:R-:W0:Y:S01]  /*40780*/  LDC.64 R2, c[0x0][0x390] ;  /* 0x0000e400ff027b82 */ /* 0x001e220000000a00 */
[----:B------:R-:W-:Y:S02]  /*40790*/  HFMA2 R5, -RZ, RZ, 4.92578125, -0.0 ;  /* 0x44ed8000ff057431 */ /* 0x000fe400000001ff */
[----:B0-----:R-:W-:-:S05]  /*407a0*/  IMAD.WIDE R2, R0, 0x4, R2 ;  /* 0x0000000400027825 */ /* 0x001fca00078e0202 */
[----:B------:R-:W-:Y:S01]  /*407b0*/  STG.E desc[UR4][R2.64], R5 ;  /* 0x0000000502007986 */ /* 0x000fe2000c101904 */
[----:B------:R-:W-:Y:S05]  /*407c0*/  EXIT ;  /* 0x000000000000794d */ /* 0x000fea0003800000 */
.L_x_1102:
        /* <DEDUP_REMOVED lines=15> */
.L_x_1104:
        /* <DEDUP_REMOVED lines=11> */
.L_x_1101:
        /* <DEDUP_REMOVED lines=19> */
.L_x_1106:
[----:B------:R-:W-:-:S13]  /*40aa0*/  FSETP.NEU.AND P0, PT, R2, R5, PT ;  /* 0x000000050200720b */ /* 0x000fda0003f0d000 */
[----:B------:R-:W0:Y:S01]  /*40ab0*/  @!P0 LDC.64 R2, c[0x0][0x390] ;  /* 0x0000e400ff028b82 */ /* 0x000e220000000a00 */
[----:B------:R-:W-:Y:S02]  /*40ac0*/  @!P0 IMAD.MOV.U32 R5, RZ, RZ, 0x44eca000 ;  /* 0x44eca000ff058424 */ /* 0x000fe400078e00ff */
[----:B0-----:R-:W-:-:S05]  /*40ad0*/  @!P0 IMAD.WIDE R2, R0, 0x4, R2 ;  /* 0x0000000400028825 */ /* 0x001fca00078e0202 */
[----:B------:R0:W-:Y:S01]  /*40ae0*/  @!P0 STG.E desc[UR4][R2.64], R5 ;  /* 0x0000000502008986 */ /* 0x0001e2000c101904 */
[----:B------:R-:W-:Y:S05]  /*40af0*/  @!P0 EXIT ;  /* 0x000000000000894d */ /* 0x000fea0003800000 */
[----:B0-----:R-:W0:Y:S01]  /*40b00*/  LDC.64 R2, c[0x0][0x390] ;  /* 0x0000e400ff027b82 */ /* 0x001e220000000a00 */
[----:B------:R-:W-:Y:S02]  /*40b10*/  HFMA2 R5, -RZ, RZ, 4.921875, -0.0 ;  /* 0x44ec8000ff057431 */ /* 0x000fe400000001ff */
[----:B0-----:R-:W-:-:S05]  /*40b20*/  IMAD.WIDE R2, R0, 0x4, R2 ;  /* 0x0000000400027825 */ /* 0x001fca00078e0202 */
[----:B------:R-:W-:Y:S01]  /*40b30*/  STG.E desc[UR4][R2.64], R5 ;  /* 0x0000000502007986 */ /* 0x000fe2000c101904 */
[----:B------:R-:W-:Y:S05]  /*40b40*/  EXIT ;  /* 0x000000000000794d */ /* 0x000fea0003800000 */
.L_x_1105:
        /* <DEDUP_REMOVED lines=15> */
.L_x_1107:
        /* <DEDUP_REMOVED lines=11> */
.L_x_1092:
        /* <DEDUP_REMOVED lines=27> */
.L_x_1111:
[----:B------:R-:W-:-:S13]  /*40ea0*/  FSETP.NEU.AND P0, PT, R2, R3, PT ;  /* 0x000000030200720b */ /* 0x000fda0003f0d000 */
[----:B------:R-:W0:Y:S01]  /*40eb0*/  @!P0 LDC.64 R2, c[0x0][0x390] ;  /* 0x0000e400ff028b82 */ /* 0x000e220000000a00 */
[----:B------:R-:W-:Y:S02]  /*40ec0*/  @!P0 IMAD.MOV.U32 R5, RZ, RZ, 0x44eba000 ;  /* 0x44eba000ff058424 */ /* 0x000fe400078e00ff */
[----:B0-----:R-:W-:-:S05]  /*40ed0*/  @!P0 IMAD.WIDE R2, R0, 0x4, R2 ;  /* 0x0000000400028825 */ /* 0x001fca00078e0202 */
[----:B------:R0:W-:Y:S01]  /*40ee0*/  @!P0 STG.E desc[UR4][R2.64], R5 ;  /* 0x0000000502008986 */ /* 0x0001e2000c101904 */
[----:B------:R-:W-:Y:S05]  /*40ef0*/  @!P0 EXIT ;  /* 0x000000000000894d */ /* 0x000fea0003800000 */
[----:B0-----:R-:W0:Y:S01]  /*40f00*/  LDC.64 R2, c[0x0][0x390] ;  /* 0x0000e400ff027b82 */ /* 0x001e220000000a00 */
[----:B------:R-:W-:Y:S02]  /*40f10*/  HFMA2 R5, -RZ, RZ, 4.91796875, -0.0 ;  /* 0x44eb8000ff057431 */ /* 0x000fe400000001ff */
[----:B0-----:R-:W-:-:S05]  /*40f20*/  IMAD.WIDE R2, R0, 0x4, R2 ;  /* 0x0000000400027825 */ /* 0x001fca00078e0202 */
[----:B------:R-:W-:Y:S01]  /*40f30*/  STG.E desc[UR4][R2.64], R5 ;  /* 0x0000000502007986 */ /* 0x000fe2000c101904 */
[----:B------:R-:W-:Y:S05]  /*40f40*/  EXIT ;  /* 0x000000000000794d */ /* 0x000fea0003800000 */
.L_x_1110:
        /* <DEDUP_REMOVED lines=15> */
.L_x_1112:
        /* <DEDUP_REMOVED lines=11> */
.L_x_1109:
        /* <DEDUP_REMOVED lines=19> */
.L_x_1114:
[----:B------:R-:W-:-:S13]  /*41220*/  FSETP.NEU.AND P0, PT, R2, R5, PT ;  /* 0x000000050200720b */ /* 0x000fda0003f0d000 */
[----:B------:R-:W0:Y:S01]  /*41230*/  @!P0 LDC.64 R2, c[0x0][0x390] ;  /* 0x0000e400ff028b82 */ /* 0x000e220000000a00 */
[----:B------:R-:W-:Y:S02]  /*41240*/  @!P0 IMAD.MOV.U32 R5, RZ, RZ, 0x44eaa000 ;  /* 0x44eaa000ff058424 */ /* 0x000fe400078e00ff */
[----:B0-----:R-:W-:-:S05]  /*41250*/  @!P0 IMAD.WIDE R2, R0, 0x4, R2 ;  /* 0x0000000400028825 */ /* 0x001fca00078e0202 */
[----:B------:R0:W-:Y:S01]  /*41260*/  @!P0 STG.E desc[UR4][R2.64], R5 ;  /* 0x0000000502008986 */ /* 0x0001e2000c101904 */
[----:B------:R-:W-:Y:S05]  /*41270*/  @!P0 EXIT ;  /* 0x000000000000894d */ /* 0x000fea0003800000 */
[----:B0-----:R-:W0:Y:S01]  /*41280*/  LDC.64 R2, c[0x0][0x390] ;  /* 0x0000e400ff027b82 */ /* 0x001e220000000a00 */
[----:B------:R-:W-:Y:S02]  /*41290*/  HFMA2 R5, -RZ, RZ, 4.9140625, -0.0 ;  /* 0x44ea8000ff057431 */ /* 0x000fe400000001ff */
[----:B0-----:R-:W-:-:S05]  /*412a0*/  IMAD.WIDE R2, R0, 0x4, R2 ;  /* 0x0000000400027825 */ /* 0x001fca00078e0202 */
[----:B------:R-:W-:Y:S01]  /*412b0*/  STG.E desc[UR4][R2.64], R5 ;  /* 0x0000000502007986 */ /* 0x000fe2000c101904 */
[----:B------:R-:W-:Y:S05]  /*412c0*/  EXIT ;  /* 0x000000000000794d */ /* 0x000fea0003800000 */
.L_x_1113:
        /* <DEDUP_REMOVED lines=15> */
.L_x_1115:
        /* <DEDUP_REMOVED lines=11> */
.L_x_1108:
        /* <DEDUP_REMOVED lines=23> */
.L_x_1118:
[----:B------:R-:W-:-:S13]  /*415e0*/  FSETP.NEU.AND P0, PT, R2, R5, PT ;  /* 0x000000050200720b */ /* 0x000fda0003f0d000 */
[----:B------:R-:W0:Y:S01]  /*415f0*/  @!P0 LDC.64 R2, c[0x0][0x390] ;  /* 0x0000e400ff028b82 */ /* 0x000e220000000a00 */
[----:B------:R-:W-:Y:S02]  /*41600*/  @!P0 IMAD.MOV.U32 R5, RZ, RZ, 0x44e9a000 ;  /* 0x44e9a000ff058424 */ /* 0x000fe400078e00ff */
[----:B0-----:R-:W-:-:S05]  /*41610*/  @!P0 IMAD.WIDE R2, R0, 0x4, R2 ;  /* 0x0000000400028825 */ /* 0x001fca00078e0202 */
[----:B------:R0:W-:Y:S01]  /*41620*/  @!P0 STG.E desc[UR4][R2.64], R5 ;  /* 0x0000000502008986 */ /* 0x0001e2000c101904 */
[----:B------:R-:W-:Y:S05]  /*41630*/  @!P0 EXIT ;  /* 0x000000000000894d */ /* 0x000fea0003800000 */
[----:B0-----:R-:W0:Y:S01]  /*41640*/  LDC.64 R2, c[0x0][0x390] ;  /* 0x0000e400ff027b82 */ /* 0x001e220000000a00 */
[----:B------:R-:W-:Y:S02]  /*41650*/  HFMA2 R5, -RZ, RZ, 4.91015625, -0.0 ;  /* 0x44e98000ff057431 */ /* 0x000fe400000001ff */
[----:B0-----:R-:W-:-:S05]  /*41660*/  IMAD.WIDE R2, R0, 0x4, R2 ;  /* 0x0000000400027825 */ /* 0x001fca00078e0202 */
[----:B------:R-:W-:Y:S01]  /*41670*/  STG.E desc[UR4][R2.64], R5 ;  /* 0x0000000502007986 */ /* 0x000fe2000c101904 */
[----:B------:R-:W-:Y:S05]  /*41680*/  EXIT ;  /* 0x000000000000794d */ /* 0x000fea0003800000 */
.L_x_1117:
        /* <DEDUP_REMOVED lines=15> */
.L_x_1119:
        /* <DEDUP_REMOVED lines=11> */
.L_x_1116:
        /* <DEDUP_REMOVED lines=19> */
.L_x_1121:
[----:B------:R-:W-:-:S13]  /*41960*/  FSETP.NEU.AND P0, PT, R2, R3, PT ;  /* 0x000000030200720b */ /* 0x000fda0003f0d000 */
[----:B------:R-:W0:Y:S01]  /*41970*/  @!P0 LDC.64 R2, c[0x0][0x390] ;  /* 0x0000e400ff028b82 */ /* 0x000e220000000a00 */
[----:B------:R-:W-:Y:S02]  /*41980*/  @!P0 IMAD.MOV.U32 R5, RZ, RZ, 0x44e8a000 ;  /* 0x44e8a000ff058424 */ /* 0x000fe400078e00ff */
[----:B0-----:R-:W-:-:S05]  /*41990*/  @!P0 IMAD.WIDE R2, R0, 0x4, R2 ;  /* 0x0000000400028825 */ /* 0x001fca00078e0202 */
[----:B------:R0:W-:Y:S01]  /*419a0*/  @!P0 STG.E desc[UR4][R2.64], R5 ;  /* 0x0000000502008986 */ /* 0x0001e2000c101904 */
[----:B------:R-:W-:Y:S05]  /*419b0*/  @!P0 EXIT ;  /* 0x000000000000894d */ /* 0x000fea0003800000 */
[----:B0-----:R-:W0:Y:S01]  /*419c0*/  LDC.64 R2, c[0x0][0x390] ;  /* 0x0000e400ff027b82 */ /* 0x001e220000000a00 */
[----:B------:R-:W-:Y:S02]  /*419d0*/  HFMA2 R5, -RZ, RZ, 4.90625, -0.0 ;  /* 0x44e88000ff057431 */ /* 0x000fe400000001ff */
[----:B0-----:R-:W-:-:S05]  /*419e0*/  IMAD.WIDE R2, R0, 0x4, R2 ;  /* 0x0000000400027825 */ /* 0x001fca00078e0202 */
[----:B------:R-:W-:Y:S01]  /*419f0*/  STG.E desc[UR4][R2.64], R5 ;  /* 0x0000000502007986 */ /* 0x000fe2000c101904 */
[----:B------:R-:W-:Y:S05]  /*41a00*/  EXIT ;  /* 0x000000000000794d */ /* 0x000fea0003800000 */
.L_x_1120:
        /* <DEDUP_REMOVED lines=15> */
.L_x_1122:
        /* <DEDUP_REMOVED lines=11> */
.L_x_1091:
        /* <DEDUP_REMOVED lines=31> */
.L_x_1127:
[----:B------:R-:W-:-:S13]  /*41da0*/  FSETP.NEU.AND P0, PT, R2, R3, PT ;  /* 0x000000030200720b */ /* 0x000fda0003f0d000 */
[----:B------:R-:W0:Y:S01]  /*41db0*/  @!P0 LDC.64 R2, c[0x0][0x390] ;  /* 0x0000e400ff028b82 */ /* 0x000e220000000a00 */
[----:B------:R-:W-:Y:S02]  /*41dc0*/  @!P0 IMAD.MOV.U32 R5, RZ, RZ, 0x44e7a000 ;  /* 0x44e7a000ff058424 */ /* 0x000fe400078e00ff */
[----:B0-----:R-:W-:-:S05]  /*41dd0*/  @!P0 IMAD.WIDE R2, R0, 0x4, R2 ;  /* 0x0000000400028825 */ /* 0x001fca00078e0202 */
[----:B------:R0:W-:Y:S01]  /*41de0*/  @!P0 STG.E desc[UR4][R2.64], R5 ;  /* 0x0000000502008986 */ /* 0x0001e2000c101904 */
[----:B------:R-:W-:Y:S05]  /*41df0*/  @!P0 EXIT ;  /* 0x000000000000894d */ /* 0x000fea0003800000 */
[----:B0-----:R-:W0:Y:S01]  /*41e00*/  LDC.64 R2, c[0x0][0x390] ;  /* 0x0000e400ff027b82 */ /* 0x001e220000000a00 */
[----:B------:R-:W-:Y:S02]  /*41e10*/  HFMA2 R5, -RZ, RZ, 4.90234375, -0.0 ;  /* 0x44e78000ff057431 */ /* 0x000fe400000001ff */
[----:B0-----:R-:W-:-:S05]  /*41e20*/  IMAD.WIDE R2, R0, 0x4, R2 ;  /* 0x0000000400027825 */ /* 0x001fca00078e0202 */
[----:B------:R-:W-:Y:S01]  /*41e30*/  STG.E desc[UR4][R2.64], R5 ;  /* 0x0000000502007986 */ /* 0x000fe2000c101904 */
[----:B------:R-:W-:Y:S05]  /*41e40*/  EXIT ;  /* 0x000000000000794d */ /* 0x000fea0003800000 */
.L_x_1126:
        /* <DEDUP_REMOVED lines=15> */
.L_x_1128:
        /* <DEDUP_REMOVED lines=11> */
.L_x_1125:
        /* <DEDUP_REMOVED lines=19> */
.L_x_1130:
[----:B------:R-:W-:-:S13]  /*42120*/  FSETP.NEU.AND P0, PT, R2, R5, PT ;  /* 0x000000050200720b */ /* 0x000fda0003f0d000 */
[----:B------:R-:W0:Y:S01]  /*42130*/  @!P0 LDC.64 R2, c[0x0][0x390] ;  /* 0x0000e400ff028b82 */ /* 0x000e220000000a00 */
[----:B------:R-:W-:Y:S02]  /*42140*/  @!P0 IMAD.MOV.U32 R5, RZ, RZ, 0x44e6a000 ;  /* 0x44e6a000ff058424 */ /* 0x000fe400078e00ff */
[----:B0-----:R-:W-:-:S05]  /*42150*/  @!P0 IMAD.WIDE R2, R0, 0x4, R2 ;  /* 0x0000000400028825 */ /* 0x001fca00078e0202 */
[----:B------:R0:W-:Y:S01]  /*42160*/  @!P0 STG.E desc[UR4][R2.64], R5 ;  /* 0x0000000502008986 */ /* 0x0001e2000c101904 */
[----:B------:R-:W-:Y:S05]  /*42170*/  @!P0 EXIT ;  /* 0x000000000000894d */ /* 0x000fea0003800000 */
[----:B0-----:R-:W0:Y:S01]  /*42180*/  LDC.64 R2, c[0x0][0x390] ;  /* 0x0000e400ff027b82 */ /* 0x001e220000000a00 */
[----:B------:R-:W-:Y:S02]  /*42190*/  HFMA2 R5, -RZ, RZ, 4.8984375, -0.0 ;  /* 0x44e68000ff057431 */ /* 0x000fe400000001ff */
[----:B0-----:R-:W-:-:S05]  /*421a0*/  IMAD.WIDE R2, R0, 0x4, R2 ;  /* 0x0000000400027825 */ /* 0x001fca00078e0202 */
[----:B------:R-:W-:Y:S01]  /*421b0*/  STG.E desc[UR4][R2.64], R5 ;  /* 0x0000000502007986 */ /* 0x000fe2000c101904 */
[----:B------:R-:W-:Y:S05]  /*421c0*/  EXIT ;  /* 0x000000000000794d */ /* 0x000fea0003800000 */
.L_x_1129:
        /* <DEDUP_REMOVED lines=15> */
.L_x_1131:
        /* <DEDUP_REMOVED lines=11> */
.L_x_1124:
        /* <DEDUP_REMOVED lines=23> */
.L_x_1134:
[----:B------:R-:W-:-:S13]  /*424e0*/  FSETP.NEU.AND P0, PT, R2, R5, PT ;  /* 0x000000050200720b */ /* 0x000fda0003f0d000 */
[----:B------:R-:W0:Y:S01]  /*424f0*/  @!P0 LDC.64 R2, c[0x0][0x390] ;  /* 0x0000e400ff028b82 */ /* 0x000e220000000a00 */
[----:B------:R-:W-:Y:S02]  /*42500*/  @!P0 IMAD.MOV.U32 R5, RZ, RZ, 0x44e5a000 ;  /* 0x44e5a000ff058424 */ /* 0x000fe400078e00ff */
[----:B0-----:R-:W-:-:S05]  /*42510*/  @!P0 IMAD.WIDE R2, R0, 0x4, R2 ;  /* 0x0000000400028825 */ /* 0x001fca00078e0202 */
[----:B------:R0:W-:Y:S01]  /*42520*/  @!P0 STG.E desc[UR4][R2.64], R5 ;  /* 0x0000000502008986 */ /* 0x0001e2000c101904 */
[----:B------:R-:W-:Y:S05]  /*42530*/  @!P0 EXIT ;  /* 0x000000000000894d */ /* 0x000fea0003800000 */
[----:B0-----:R-:W0:Y:S01]  /*42540*/  LDC.64 R2, c[0x0][0x390] ;  /* 0x0000e400ff027b82 */ /* 0x001e220000000a00 */
[----:B------:R-:W-:Y:S02]  /*42550*/  HFMA2 R5, -RZ, RZ, 4.89453125, -0.0 ;  /* 0x44e58000ff057431 */ /* 0x000fe400000001ff */
[----:B0-----:R-:W-:-:S05]  /*42560*/  IMAD.WIDE R2, R0, 0x4, R2 ;  /* 0x0000000400027825 */ /* 0x001fca00078e0202 */
[----:B------:R-:W-:Y:S01]  /*42570*/  STG.E desc[UR4][R2.64], R5 ;  /* 0x0000000502007986 */ /* 0x000fe2000c101904 */
[----:B------:R-:W-:Y:S05]  /*42580*/  EXIT ;  /* 0x000000000000794d */ /* 0x000fea0003800000 */
.L_x_1133:
        /* <DEDUP_REMOVED lines=15> */
.L_x_1135:
        /* <DEDUP_REMOVED lines=11> */
.L_x_1132:
        /* <DEDUP_REMOVED lines=19> */
.L_x_1137:
[----:B------:R-:W-:-:S13]  /*42860*/  FSETP.NEU.AND P0, PT, R2, R3, PT ;  /* 0x000000030200720b */ /* 0x000fda0003f0d000 */
[----:B------:R-:W0:Y:S01]  /*42870*/  @!P0 LDC.64 R2, c[0x0][0x390] ;  /* 0x0000e400ff028b82 */ /* 0x000e220000000a00 */
[----:B------:R-:W-:Y:S02]  /*42880*/  @!P0 IMAD.MOV.U32 R5, RZ, RZ, 0x44e4a000 ;  /* 0x44e4a000ff058424 */ /* 0x000fe400078e00ff */
[----:B0-----:R-:W-:-:S05]  /*42890*/  @!P0 IMAD.WIDE R2, R0, 0x4, R2 ;  /* 0x0000000400028825 */ /* 0x001fca00078e0202 */
[----:B------:R0:W-:Y:S01]  /*428a0*/  @!P0 STG.E desc[UR4][R2.64], R5 ;  /* 0x0000000502008986 */ /* 0x0001e2000c101904 */
[----:B------:R-:W-:Y:S05]  /*428b0*/  @!P0 EXIT ;  /* 0x000000000000894d */ /* 0x000fea0003800000 */
[----:B0-----:R-:W0:Y:S01]  /*428c0*/  LDC.64 R2, c[0x0][0x390] ;  /* 0x0000e400ff027b82 */ /* 0x001e220000000a00 */
[----:B------:R-:W-:Y:S02]  /*428d0*/  HFMA2 R5, -RZ, RZ, 4.890625, -0.0 ;  /* 0x44e48000ff057431 */ /* 0x000fe400000001ff */
[----:B0-----:R-:W-:-:S05]  /*428e0*/  IMAD.WIDE R2, R0, 0x4, R2 ;  /* 0x0000000400027825 */ /* 0x001fca00078e0202 */
[----:B------:R-:W-:Y:S01]  /*428f0*/  STG.E desc[UR4][R2.64], R5 ;  /* 0x0000000502007986 */ /* 0x000fe2000c101904 */
[----:B------:R-:W-:Y:S05]  /*42900*/  EXIT ;  /* 0x000000000000794d */ /* 0x000fea0003800000 */
.L_x_1136:
        /* <DEDUP_REMOVED lines=15> */
.L_x_1138:
        /* <DEDUP_REMOVED lines=11> */
.L_x_1123:
        /* <DEDUP_REMOVED lines=27> */
.L_x_1142:
[----:B------:R-:W-:-:S13]  /*42c60*/  FSETP.NEU.AND P0, PT, R2, R5, PT ;  /* 0x000000050200720b */ /* 0x000fda0003f0d000 */
[----:B------:R-:W0:Y:S01]  /*42c70*/  @!P0 LDC.64 R2, c[0x0][0x390] ;  /* 0x0000e400ff028b82 */ /* 0x000e220000000a00 */
[----:B------:R-:W-:Y:S02]  /*42c80*/  @!P0 IMAD.MOV.U32 R5, RZ, RZ, 0x44e3a000 ;  /* 0x44e3a000ff058424 */ /* 0x000fe400078e00ff */
[----:B0-----:R-:W-:-:S05]  /*42c90*/  @!P0 IMAD.WIDE R2, R0, 0x4, R2 ;  /* 0x0000000400028825 */ /* 0x001fca00078e0202 */
[----:B------:R0:W-:Y:S01]  /*42ca0*/  @!P0 STG.E desc[UR4][R2.64], R5 ;  /* 0x0000000502008986 */ /* 0x0001e2000c101904 */
[----:B------:R-:W-:Y:S05]  /*42cb0*/  @!P0 EXIT ;  /* 0x000000000000894d */ /* 0x000fea0003800000 */
[----:B0-----:R-:W0:Y:S01]  /*42cc0*/  LDC.64 R2, c[0x0][0x390] ;  /* 0x0000e400ff027b82 */ /* 0x001e220000000a00 */
[----:B------:R-:W-:Y:S02]  /*42cd0*/  HFMA2 R5, -RZ, RZ, 4.88671875, -0.0 ;  /* 0x44e38000ff057431 */ /* 0x000fe400000001ff */
[----:B0-----:R-:W-:-:S05]  /*42ce0*/  IMAD.WIDE R2, R0, 0x4, R2 ;  /* 0x0000000400027825 */ /* 0x001fca00078e0202 */
[----:B------:R-:W-:Y:S01]  /*42cf0*/  STG.E desc[UR4][R2.64], R5 ;  /* 0x0000000502007986 */ /* 0x000fe2000c101904 */
[----:B------:R-:W-:Y:S05]  /*42d00*/  EXIT ;  /* 0x000000000000794d */ /* 0x000fea0003800000 */
.L_x_1141:
        /* <DEDUP_REMOVED lines=15> */
.L_x_1143:
        /* <DEDUP_REMOVED lines=11> */
.L_x_1140:
        /* <DEDUP_REMOVED lines=19> */
.L_x_1145:
[----:B------:R-:W-:-:S13]  /*42fe0*/  FSETP.NEU.AND P0, PT, R2, R3, PT ;  /* 0x000000030200720b */ /* 0x000fda0003f0d000 */
[----:B------:R-:W0:Y:S01]  /*42ff0*/  @!P0 LDC.64 R2, c[0x0][0x390] ;  /* 0x0000e400ff028b82 */ /* 0x000e220000000a00 */
[----:B------:R-:W-:Y:S02]  /*43000*/  @!P0 IMAD.MOV.U32 R5, RZ, RZ, 0x44e2a000 ;  /* 0x44e2a000ff058424 */ /* 0x000fe400078e00ff */
[----:B0-----:R-:W-:-:S05]  /*43010*/  @!P0 IMAD.WIDE R2, R0, 0x4, R2 ;  /* 0x0000000400028825 */ /* 0x001fca00078e0202 */
[----:B------:R0:W-:Y:S01]  /*43020*/  @!P0 STG.E desc[UR4][R2.64], R5 ;  /* 0x0000000502008986 */ /* 0x0001e2000c101904 */
[----:B------:R-:W-:Y:S05]  /*43030*/  @!P0 EXIT ;  /* 0x000000000000894d */ /* 0x000fea0003800000 */
[----:B0-----:R-:W0:Y:S01]  /*43040*/  LDC.64 R2, c[0x0][0x390] ;  /* 0x0000e400ff027b82 */ /* 0x001e220000000a00 */
[----:B------:R-:W-:Y:S02]  /*43050*/  HFMA2 R5, -RZ, RZ, 4.8828125, -0.0 ;  /* 0x44e28000ff057431 */ /* 0x000fe400000001ff */
[----:B0-----:R-:W-:-:S05]  /*43060*/  IMAD.WIDE R2, R0, 0x4, R2 ;  /* 0x0000000400027825 */ /* 0x001fca00078e0202 */
[----:B------:R-:W-:Y:S01]  /*43070*/  STG.E desc[UR4][R2.64], R5 ;  /* 0x0000000502007986 */ /* 0x000fe2000c101904 */
[----:B------:R-:W-:Y:S05]  /*43080*/  EXIT ;  /* 0x000000000000794d */ /* 0x000fea0003800000 */
.L_x_1144:
        /* <DEDUP_REMOVED lines=15> */
.L_x_1146:
        /* <DEDUP_REMOVED lines=11> */
.L_x_1139:
        /* <DEDUP_REMOVED lines=23> */
.L_x_1149:
[----:B------:R-:W-:-:S13]  /*433a0*/  FSETP.NEU.AND P0, PT, R2, R3, PT ;  /* 0x000000030200720b */ /* 0x000fda0003f0d000 */
[----:B------:R-:W0:Y:S01]  /*433b0*/  @!P0 LDC.64 R2, c[0x0][0x390] ;  /* 0x0000e400ff028b82 */ /* 0x000e220000000a00 */
[----:B------:R-:W-:Y:S02]  /*433c0*/  @!P0 IMAD.MOV.U32 R5, RZ, RZ, 0x44e1a000 ;  /* 0x44e1a000ff058424 */ /* 0x000fe400078e00ff */
[----:B0-----:R-:W-:-:S05]  /*433d0*/  @!P0 IMAD.WIDE R2, R0, 0x4, R2 ;  /* 0x0000000400028825 */ /* 0x001fca00078e0202 */
[----:B------:R0:W-:Y:S01]  /*433e0*/  @!P0 STG.E desc[UR4][R2.64], R5 ;  /* 0x0000000502008986 */ /* 0x0001e2000c101904 */
[----:B------:R-:W-:Y:S05]  /*433f0*/  @!P0 EXIT ;  /* 0x000000000000894d */ /* 0x000fea0003800000 */
[----:B0-----:R-:W0:Y:S01]  /*43400*/  LDC.64 R2, c[0x0][0x390] ;  /* 0x0000e400ff027b82 */ /* 0x001e220000000a00 */
[----:B------:R-:W-:Y:S02]  /*43410*/  HFMA2 R5, -RZ, RZ, 4.87890625, -0.0 ;  /* 0x44e18000ff057431 */ /* 0x000fe400000001ff */
[----:B0-----:R-:W-:-:S05]  /*43420*/  IMAD.WIDE R2, R0, 0x4, R2 ;  /* 0x0000000400027825 */ /* 0x001fca00078e0202 */
[----:B------:R-:W-:Y:S01]  /*43430*/  STG.E desc[UR4][R2.64], R5 ;  /* 0x0000000502007986 */ /* 0x000fe2000c101904 */
[----:B------:R-:W-:Y:S05]  /*43440*/  EXIT ;  /* 0x000000000000794d */ /* 0x000fea0003800000 */
.L_x_1148:
        /* <DEDUP_REMOVED lines=15> */
.L_x_1150:
        /* <DEDUP_REMOVED lines=11> */
.L_x_1147:
        /* <DEDUP_REMOVED lines=19> */
.L_x_1152:
[----:B------:R-:W-:-:S13]  /*43720*/  FSETP.NEU.AND P0, PT, R2, R5, PT ;  /* 0x000000050200720b */ /* 0x000fda0003f0d000 */
[----:B------:R-:W0:Y:S01]  /*43730*/  @!P0 LDC.64 R2, c[0x0][0x390] ;  /* 0x0000e400ff028b82 */ /* 0x000e220000000a00 */
[----:B------:R-:W-:Y:S02]  /*43740*/  @!P0 IMAD.MOV.U32 R5, RZ, RZ, 0x44e0a000 ;  /* 0x44e0a000ff058424 */ /* 0x000fe400078e00ff */
[----:B0-----:R-:W-:-:S05]  /*43750*/  @!P0 IMAD.WIDE R2, R0, 0x4, R2 ;  /* 0x0000000400028825 */ /* 0x001fca00078e0202 */
[----:B------:R0:W-:Y:S01]  /*43760*/  @!P0 STG.E desc[UR4][R2.64], R5 ;  /* 0x0000000502008986 */ /* 0x0001e2000c101904 */
[----:B------:R-:W-:Y:S05]  /*43770*/  @!P0 EXIT ;  /* 0x000000000000894d */ /* 0x000fea0003800000 */
[----:B0-----:R-:W0:Y:S01]  /*43780*/  LDC.64 R2, c[0x0][0x390] ;  /* 0x0000e400ff027b82 */ /* 0x001e220000000a00 */
[----:B------:R-:W-:Y:S02]  /*43790*/  HFMA2 R5, -RZ, RZ, 4.875, -0.0 ;  /* 0x44e08000ff057431 */ /* 0x000fe400000001ff */
[----:B0-----:R-:W-:-:S05]  /*437a0*/  IMAD.WIDE R2, R0, 0x4, R2 ;  /* 0x0000000400027825 */ /* 0x001fca00078e0202 */
[----:B------:R-:W-:Y:S01]  /*437b0*/  STG.E desc[UR4][R2.64], R5 ;  /* 0x0000000502007986 */ /* 0x000fe2000c101904 */
[----:B------:R-:W-:Y:S05]  /*437c0*/  EXIT ;  /* 0x000000000000794d */ /* 0x000fea0003800000 */
.L_x_1151:
        /* <DEDUP_REMOVED lines=15> */
.L_x_1153:
        /* <DEDUP_REMOVED lines=11> */
.L_x_1026:
        /* <DEDUP_REMOVED lines=39> */
.L_x_1160:
[----:B------:R-:W-:-:S13]  /*43be0*/  FSETP.NEU.AND P0, PT, R2, R5, PT ;  /* 0x000000050200720b */ /* 0x000fda0003f0d000 */
[----:B------:R-:W0:Y:S01]  /*43bf0*/  @!P0 LDC.64 R2, c[0x0][0x390] ;  /* 0x0000e400ff028b82 */ /* 0x000e220000000a00 */
[----:B------:R-:W-:Y:S02]  /*43c00*/  @!P0 IMAD.MOV.U32 R5, RZ, RZ, 0x44dfa000 ;  /* 0x44dfa000ff058424 */ /* 0x000fe400078e00ff */
[----:B0-----:R-:W-:-:S05]  /*43c10*/  @!P0 IMAD.WIDE R2, R0, 0x4, R2 ;  /* 0x0000000400028825 */ /* 0x001fca00078e0202 */
[----:B------:R0:W-:Y:S01]  /*43c20*/  @!P0 STG.E desc[UR4][R2.64], R5 ;  /* 0x0000000502008986 */ /* 0x0001e2000c101904 */
[----:B------:R-:W-:Y:S05]  /*43c30*/  @!P0 EXIT ;  /* 0x000000000000894d */ /* 0x000fea0003800000 */
[----:B0-----:R-:W0:Y:S01]  /*43c40*/  LDC.64 R2, c[0x0][0x390] ;  /* 0x0000e400ff027b82 */ /* 0x001e220000000a00 */
[----:B------:R-:W-:Y:S02]  /*43c50*/  HFMA2 R5, -RZ, RZ, 4.87109375, -0.0 ;  /* 0x44df8000ff057431 */ /* 0x000fe400000001ff */
[----:B0-----:R-:W-:-:S05]  /*43c60*/  IMAD.WIDE R2, R0, 0x4, R2 ;  /* 0x0000000400027825 */ /* 0x001fca00078e0202 */
[----:B------:R-:W-:Y:S01]  /*43c70*/  STG.E desc[UR4][R2.64], R5 ;  /* 0x0000000502007986 */ /* 0x000fe2000c101904 */
[----:B------:R-:W-:Y:S05]  /*43c80*/  EXIT ;  /* 0x000000000000794d */ /* 0x000fea0003800000 */
.L_x_1159:
        /* <DEDUP_REMOVED lines=15> */
.L_x_1161:
        /* <DEDUP_REMOVED lines=11> */
.L_x_1158:
        /* <DEDUP_REMOVED lines=19> */
.L_x_1163:
[----:B------:R-:W-:-:S13]  /*43f60*/  FSETP.NEU.AND P0, PT, R2, R3, PT ;  /* 0x000000030200720b */ /* 0x000fda0003f0d000 */
[----:B------:R-:W0:Y:S01]  /*43f70*/  @!P0 LDC.64 R2, c[0x0][0x390] ;  /* 0x0000e400ff028b82 */ /* 0x000e220000000a00 */
[----:B------:R-:W-:Y:S02]  /*43f80*/  @!P0 IMAD.MOV.U32 R5, RZ, RZ, 0x44dea000 ;  /* 0x44dea000ff058424 */ /* 0x000fe400078e00ff */
[----:B0-----:R-:W-:-:S05]  /*43f90*/  @!P0 IMAD.WIDE R2, R0, 0x4, R2 ;  /* 0x0000000400028825 */ /* 0x001fca00078e0202 */
[----:B------:R0:W-:Y:S01]  /*43fa0*/  @!P0 STG.E desc[UR4][R2.64], R5 ;  /* 0x0000000502008986 */ /* 0x0001e2000c101904 */
[----:B------:R-:W-:Y:S05]  /*43fb0*/  @!P0 EXIT ;  /* 0x000000000000894d */ /* 0x000fea0003800000 */
[----:B0-----:R-:W0:Y:S01]  /*43fc0*/  LDC.64 R2, c[0x0][0x390] ;  /* 0x0000e400ff027b82 */ /* 0x001e220000000a00 */
[----:B------:R-:W-:Y:S02]  /*43fd0*/  HFMA2 R5, -RZ, RZ, 4.8671875, -0.0 ;  /* 0x44de8000ff057431 */ /* 0x000fe400000001ff */
[----:B0-----:R-:W-:-:S05]  /*43fe0*/  IMAD.WIDE R2, R0, 0x4, R2 ;  /* 0x0000000400027825 */ /* 0x001fca00078e0202 */
[----:B------:R-:W-:Y:S01]  /*43ff0*/  STG.E desc[UR4][R2.64], R5 ;  /* 0x0000000502007986 */ /* 0x000fe2000c101904 */
[----:B------:R-:W-:Y:S05]  /*44000*/  EXIT ;  /* 0x000000000000794d */ /* 0x000fea0003800000 */
.L_x_1162:
        /* <DEDUP_REMOVED lines=15> */
.L_x_1164:
        /* <DEDUP_REMOVED lines=11> */
.L_x_1157:
        /* <DEDUP_REMOVED lines=23> */
.L_x_1167:
[----:B------:R-:W-:-:S13]  /*44320*/  FSETP.NEU.AND P0, PT, R2, R3, PT ;  /* 0x000000030200720b */ /* 0x000fda0003f0d000 */
[----:B------:R-:W0:Y:S01]  /*44330*/  @!P0 LDC.64 R2, c[0x0][0x390] ;  /* 0x0000e400ff028b82 */ /* 0x000e220000000a00 */
[----:B------:R-:W-:Y:S02]  /*44340*/  @!P0 IMAD.MOV.U32 R5, RZ, RZ, 0x44dda000 ;  /* 0x44dda000ff058424 */ /* 0x000fe400078e00ff */
[----:B0-----:R-:W-:-:S05]  /*44350*/  @!P0 IMAD.WIDE R2, R0, 0x4, R2 ;  /* 0x0000000400028825 */ /* 0x001fca00078e0202 */
[----:B------:R0:W-:Y:S01]  /*44360*/  @!P0 STG.E desc[UR4][R2.64], R5 ;  /* 0x0000000502008986 */ /* 0x0001e2000c101904 */
[----:B------:R-:W-:Y:S05]  /*44370*/  @!P0 EXIT ;  /* 0x000000000000894d */ /* 0x000fea0003800000 */
[----:B0-----:R-:W0:Y:S01]  /*44380*/  LDC.64 R2, c[0x0][0x390] ;  /* 0x0000e400ff027b82 */ /* 0x001e220000000a00 */
[----:B------:R-:W-:Y:S02]  /*44390*/  HFMA2 R5, -RZ, RZ, 4.86328125, -0.0 ;  /* 0x44dd8000ff057431 */ /* 0x000fe400000001ff */
[----:B0-----:R-:W-:-:S05]  /*443a0*/  IMAD.WIDE R2, R0, 0x4, R2 ;  /* 0x0000000400027825 */ /* 0x001fca00078e0202 */
[----:B------:R-:W-:Y:S01]  /*443b0*/  STG.E desc[UR4][R2.64], R5 ;  /* 0x0000000502007986 */ /* 0x000fe2000c101904 */
[----:B------:R-:W-:Y:S05]  /*443c0*/  EXIT ;  /* 0x000000000000794d */ /* 0x000fea0003800000 */
.L_x_1166:
        /* <DEDUP_REMOVED lines=15> */
.L_x_1168:
        /* <DEDUP_REMOVED lines=11> */
.L_x_1165:
        /* <DEDUP_REMOVED lines=19> */
.L_x_1170:
[----:B------:R-:W-:-:S13]  /*446a0*/  FSETP.NEU.AND P0, PT, R2, R5, PT ;  /* 0x000000050200720b */ /* 0x000fda0003f0d000 */
[----:B------:R-:W0:Y:S01]  /*446b0*/  @!P0 LDC.64 R2, c[0x0][0x390] ;  /* 0x0000e400ff028b82 */ /* 0x000e220000000a00 */
[----:B------:R-:W-:Y:S02]  /*446c0*/  @!P0 IMAD.MOV.U32 R5, RZ, RZ, 0x44dca000 ;  /* 0x44dca000ff058424 */ /* 0x000fe400078e00ff */
[----:B0-----:R-:W-:-:S05]  /*446d0*/  @!P0 IMAD.WIDE R2, R0, 0x4, R2 ;  /* 0x0000000400028825 */ /* 0x001fca00078e0202 */
[----:B------:R0:W-:Y:S01]  /*446e0*/  @!P0 STG.E desc[UR4][R2.64], R5 ;  /* 0x0000000502008986 */ /* 0x0001e2000c101904 */
[----:B------:R-:W-:Y:S05]  /*446f0*/  @!P0 EXIT ;  /* 0x000000000000894d */ /* 0x000fea0003800000 */
[----:B0-----:R-:W0:Y:S01]  /*44700*/  LDC.64 R2, c[0x0][0x390] ;  /* 0x0000e400ff027b82 */ /* 0x001e220000000a00 */
[----:B------:R-:W-:Y:S02]  /*44710*/  HFMA2 R5, -RZ, RZ, 4.859375, -0.0 ;  /* 0x44dc8000ff057431 */ /* 0x000fe400000001ff */
[----:B0-----:R-:W-:-:S05]  /*44720*/  IMAD.WIDE R2, R0, 0x4, R2 ;  /* 0x0000000400027825 */ /* 0x001fca00078e0202 */
[----:B------:R-:W-:Y:S01]  /*44730*/  STG.E desc[UR4][R2.64], R5 ;  /* 0x0000000502007986 */ /* 0x000fe2000c101904 */
[----:B------:R-:W-:Y:S05]  /*44740*/  EXIT ;  /* 0x000000000000794d */ /* 0x000fea0003800000 */
.L_x_1169:
        /* <DEDUP_REMOVED lines=15> */
.L_x_1171:
        /* <DEDUP_REMOVED lines=11> */
.L_x_1156:
        /* <DEDUP_REMOVED lines=27> */
.L_x_1175:
[----:B------:R-:W-:-:S13]  /*44aa0*/  FSETP.NEU.AND P0, PT, R2, R3, PT ;  /* 0x000000030200720b */ /* 0x000fda0003f0d000 */
[----:B------:R-:W0:Y:S01]  /*44ab0*/  @!P0 LDC.64 R2, c[0x0][0x390] ;  /* 0x0000e400ff028b82 */ /* 0x000e220000000a00 */
[----:B------:R-:W-:Y:S02]  /*44ac0*/  @!P0 IMAD.MOV.U32 R5, RZ, RZ, 0x44dba000 ;  /* 0x44dba000ff058424 */ /* 0x000fe400078e00ff */
[----:B0-----:R-:W-:-:S05]  /*44ad0*/  @!P0 IMAD.WIDE R2, R0, 0x4, R2 ;  /* 0x0000000400028825 */ /* 0x001fca00078e0202 */
[----:B------:R0:W-:Y:S01]  /*44ae0*/  @!P0 STG.E desc[UR4][R2.64], R5 ;  /* 0x0000000502008986 */ /* 0x0001e2000c101904 */
[----:B------:R-:W-:Y:S05]  /*44af0*/  @!P0 EXIT ;  /* 0x000000000000894d */ /* 0x000fea0003800000 */
[----:B0-----:R-:W0:Y:S01]  /*44b00*/  LDC.64 R2, c[0x0][0x390] ;  /* 0x0000e400ff027b82 */ /* 0x001e220000000a00 */
[----:B------:R-:W-:Y:S02]  /*44b10*/  HFMA2 R5, -RZ, RZ, 4.85546875, -0.0 ;  /* 0x44db8000ff057431 */ /* 0x000fe400000001ff */
[----:B0-----:R-:W-:-:S05]  /*44b20*/  IMAD.WIDE R2, R0, 0x4, R2 ;  /* 0x0000000400027825 */ /* 0x001fca00078e0202 */
[----:B------:R-:W-:Y:S01]  /*44b30*/  STG.E desc[UR4][R2.64], R5 ;  /* 0x0000000502007986 */ /* 0x000fe2000c101904 */
[----:B------:R-:W-:Y:S05]  /*44b40*/  EXIT ;  /* 0x000000000000794d */ /* 0x000fea0003800000 */
.L_x_1174:
        /* <DEDUP_REMOVED lines=15> */
.L_x_1176:
        /* <DEDUP_REMOVED lines=11> */
.L_x_1173:
        /* <DEDUP_REMOVED lines=19> */
.L_x_1178:
[----:B------:R-:W-:-:S13]  /*44e20*/  FSETP.NEU.AND P0, PT, R2, R5, PT ;  /* 0x000000050200720b */ /* 0x000fda0003f0d000 */
[----:B------:R-:W0:Y:S01]  /*44e30*/  @!P0 LDC.64 R2, c[0x0][0x390] ;  /* 0x0000e400ff028b82 */ /* 0x000e220000000a00 */
[----:B------:R-:W-:Y:S02]  /*44e40*/  @!P0 IMAD.MOV.U32 R5, RZ, RZ, 0x44daa000 ;  /* 0x44daa000ff058424 */ /* 0x000fe400078e00ff */
[----:B0-----:R-:W-:-:S05]  /*44e50*/  @!P0 IMAD.WIDE R2, R0, 0x4, R2 ;  /* 0x0000000400028825 */ /* 0x001fca00078e0202 */
[----:B------:R0:W-:Y:S01]  /*44e60*/  @!P0 STG.E desc[UR4][R2.64], R5 ;  /* 0x0000000502008986 */ /* 0x0001e2000c101904 */
[----:B------:R-:W-:Y:S05]  /*44e70*/  @!P0 EXIT ;  /* 0x000000000000894d */ /* 0x000fea0003800000 */
[----:B0-----:R-:W0:Y:S01]  /*44e80*/  LDC.64 R2, c[0x0][0x390] ;  /* 0x0000e400ff027b82 */ /* 0x001e220000000a00 */
[----:B------:R-:W-:Y:S02]  /*44e90*/  HFMA2 R5, -RZ, RZ, 4.8515625, -0.0 ;  /* 0x44da8000ff057431 */ /* 0x000fe400000001ff */
[----:B0-----:R-:W-:-:S05]  /*44ea0*/  IMAD.WIDE R2, R0, 0x4, R2 ;  /* 0x0000000400027825 */ /* 0x001fca00078e0202 */
[----:B------:R-:W-:Y:S01]  /*44eb0*/  STG.E desc[UR4][R2.64], R5 ;  /* 0x0000000502007986 */ /* 0x000fe2000c101904 */
[----:B------:R-:W-:Y:S05]  /*44ec0*/  EXIT ;  /* 0x000000000000794d */ /* 0x000fea0003800000 */
.L_x_1177:
        /* <DEDUP_REMOVED lines=15> */
.L_x_1179:
        /* <DEDUP_REMOVED lines=11> */
.L_x_1172:
        /* <DEDUP_REMOVED lines=23> */
.L_x_1182:
[----:B------:R-:W-:-:S13]  /*451e0*/  FSETP.NEU.AND P0, PT, R2, R5, PT ;  /* 0x000000050200720b */ /* 0x000fda0003f0d000 */
[----:B------:R-:W0:Y:S01]  /*451f0*/  @!P0 LDC.64 R2, c[0x0][0x390] ;  /* 0x0000e400ff028b82 */ /* 0x000e220000000a00 */
[----:B------:R-:W-:Y:S02]  /*45200*/  @!P0 IMAD.MOV.U32 R5, RZ, RZ, 0x44d9a000 ;  /* 0x44d9a000ff058424 */ /* 0x000fe400078e00ff */
[----:B0-----:R-:W-:-:S05]  /*45210*/  @!P0 IMAD.WIDE R2, R0, 0x4, R2 ;  /* 0x0000000400028825 */ /* 0x001fca00078e0202 */
[----:B------:R0:W-:Y:S01]  /*45220*/  @!P0 STG.E desc[UR4][R2.64], R5 ;  /* 0x0000000502008986 */ /* 0x0001e2000c101904 */
[----:B------:R-:W-:Y:S05]  /*45230*/  @!P0 EXIT ;  /* 0x000000000000894d */ /* 0x000fea0003800000 */
[----:B0-----:R-:W0:Y:S01]  /*45240*/  LDC.64 R2, c[0x0][0x390] ;  /* 0x0000e400ff027b82 */ /* 0x001e220000000a00 */
[----:B------:R-:W-:Y:S02]  /*45250*/  HFMA2 R5, -RZ, RZ, 4.84765625, -0.0 ;  /* 0x44d98000ff057431 */ /* 0x000fe400000001ff */
[----:B0-----:R-:W-:-:S05]  /*45260*/  IMAD.WIDE R2, R0, 0x4, R2 ;  /* 0x0000000400027825 */ /* 0x001fca00078e0202 */
[----:B------:R-:W-:Y:S01]  /*45270*/  STG.E desc[UR4][R2.64], R5 ;  /* 0x0000000502007986 */ /* 0x000fe2000c101904 */
[----:B------:R-:W-:Y:S05]  /*45280*/  EXIT ;  /* 0x000000000000794d */ /* 0x000fea0003800000 */
.L_x_1181:
        /* <DEDUP_REMOVED lines=15> */
.L_x_1183:
        /* <DEDUP_REMOVED lines=11> */
.L_x_1180:
        /* <DEDUP_REMOVED lines=19> */
.L_x_1185:
[----:B------:R-:W-:-:S13]  /*45560*/  FSETP.NEU.AND P0, PT, R2, R3, PT ;  /* 0x000000030200720b */ /* 0x000fda0003f0d000 */
[----:B------:R-:W0:Y:S01]  /*45570*/  @!P0 LDC.64 R2, c[0x0][0x390] ;  /* 0x0000e400ff028b82 */ /* 0x000e220000000a00 */
[----:B------:R-:W-:Y:S02]  /*45580*/  @!P0 IMAD.MOV.U32 R5, RZ, RZ, 0x44d8a000 ;  /* 0x44d8a000ff058424 */ /* 0x000fe400078e00ff */
[----:B0-----:R-:W-:-:S05]  /*45590*/  @!P0 IMAD.WIDE R2, R0, 0x4, R2 ;  /* 0x0000000400028825 */ /* 0x001fca00078e0202 */
[----:B------:R0:W-:Y:S01]  /*455a0*/  @!P0 STG.E desc[UR4][R2.64], R5 ;  /* 0x0000000502008986 */ /* 0x0001e2000c101904 */
[----:B------:R-:W-:Y:S05]  /*455b0*/  @!P0 EXIT ;  /* 0x000000000000894d */ /* 0x000fea0003800000 */
[----:B0-----:R-:W0:Y:S01]  /*455c0*/  LDC.64 R2, c[0x0][0x390] ;  /* 0x0000e400ff027b82 */ /* 0x001e220000000a00 */
[----:B------:R-:W-:Y:S02]  /*455d0*/  HFMA2 R5, -RZ, RZ, 4.84375, -0.0 ;  /* 0x44d88000ff057431 */ /* 0x000fe400000001ff */
[----:B0-----:R-:W-:-:S05]  /*455e0*/  IMAD.WIDE R2, R0, 0x4, R2 ;  /* 0x0000000400027825 */ /* 0x001fca00078e0202 */
[----:B------:R-:W-:Y:S01]  /*455f0*/  STG.E desc[UR4][R2.64], R5 ;  /* 0x0000000502007986 */ /* 0x000fe2000c101904 */
[----:B------:R-:W-:Y:S05]  /*45600*/  EXIT ;  /* 0x000000000000794d */ /* 0x000fea0003800000 */
.L_x_1184:
        /* <DEDUP_REMOVED lines=15> */
.L_x_1186:
        /* <DEDUP_REMOVED lines=11> */
.L_x_1155:
        /* <DEDUP_REMOVED lines=31> */
.L_x_1191:
[----:B------:R-:W-:-:S13]  /*459a0*/  FSETP.NEU.AND P0, PT, R2, R3, PT ;  /* 0x000000030200720b */ /* 0x000fda0003f0d000 */
[----:B------:R-:W0:Y:S01]  /*459b0*/  @!P0 LDC.64 R2, c[0x0][0x390] ;  /* 0x0000e400ff028b82 */ /* 0x000e220000000a00 */
[----:B------:R-:W-:Y:S02]  /*459c0*/  @!P0 IMAD.MOV.U32 R5, RZ, RZ, 0x44d7a000 ;  /* 0x44d7a000ff058424 */ /* 0x000fe400078e00ff */
[----:B0-----:R-:W-:-:S05]  /*459d0*/  @!P0 IMAD.WIDE R2, R0, 0x4, R2 ;  /* 0x0000000400028825 */ /* 0x001fca00078e0202 */
[----:B------:R0:W-:Y:S01]  /*459e0*/  @!P0 STG.E desc[UR4][R2.64], R5 ;  /* 0x0000000502008986 */ /* 0x0001e2000c101904 */
[----:B------:R-:W-:Y:S05]  /*459f0*/  @!P0 EXIT ;  /* 0x000000000000894d */ /* 0x000fea0003800000 */
[----:B0-----:R-:W0:Y:S01]  /*45a00*/  LDC.64 R2, c[0x0][0x390] ;  /* 0x0000e400ff027b82 */ /* 0x001e220000000a00 */
[----:B------:R-:W-:Y:S02]  /*45a10*/  HFMA2 R5, -RZ, RZ, 4.83984375, -0.0 ;  /* 0x44d78000ff057431 */ /* 0x000fe400000001ff */
[----:B0-----:R-:W-:-:S05]  /*45a20*/  IMAD.WIDE R2, R0, 0x4, R2 ;  /* 0x0000000400027825 */ /* 0x001fca00078e0202 */
[----:B------:R-:W-:Y:S01]  /*45a30*/  STG.E desc[UR4][R2.64], R5 ;  /* 0x0000000502007986 */ /* 0x000fe2000c101904 */
[----:B------:R-:W-:Y:S05]  /*45a40*/  EXIT ;  /* 0x000000000000794d */ /* 0x000fea0003800000 */
.L_x_1190:
        /* <DEDUP_REMOVED lines=15> */
.L_x_1192:
        /* <DEDUP_REMOVED lines=11> */
.L_x_1189:
        /* <DEDUP_REMOVED lines=19> */
.L_x_1194:
[----:B------:R-:W-:-:S13]  /*45d20*/  FSETP.NEU.AND P0, PT, R2, R5, PT ;  /* 0x000000050200720b */ /* 0x000fda0003f0d000 */
[----:B------:R-:W0:Y:S01]  /*45d30*/  @!P0 LDC.64 R2, c[0x0][0x390] ;  /* 0x0000e400ff028b82 */ /* 0x000e220000000a00 */
[----:B------:R-:W-:Y:S02]  /*45d40*/  @!P0 IMAD.MOV.U32 R5, RZ, RZ, 0x44d6a000 ;  /* 0x44d6a000ff058424 */ /* 0x000fe400078e00ff */
[----:B0-----:R-:W-:-:S05]  /*45d50*/  @!P0 IMAD.WIDE R2, R0, 0x4, R2 ;  /* 0x0000000400028825 */ /* 0x001fca00078e0202 */
[----:B------:R0:W-:Y:S01]  /*45d60*/  @!P0 STG.E desc[UR4][R2.64], R5 ;  /* 0x0000000502008986 */ /* 0x0001e2000c101904 */
[----:B------:R-:W-:Y:S05]  /*45d70*/  @!P0 EXIT ;  /* 0x000000000000894d */ /* 0x000fea0003800000 */
[----:B0-----:R-:W0:Y:S01]  /*45d80*/  LDC.64 R2, c[0x0][0x390] ;  /* 0x0000e400ff027b82 */ /* 0x001e220000000a00 */
[----:B------:R-:W-:Y:S02]  /*45d90*/  HFMA2 R5, -RZ, RZ, 4.8359375, -0.0 ;  /* 0x44d68000ff057431 */ /* 0x000fe400000001ff */
[----:B0-----:R-:W-:-:S05]  /*45da0*/  IMAD.WIDE R2, R0, 0x4, R2 ;  /* 0x0000000400027825 */ /* 0x001fca00078e0202 */
[----:B------:R-:W-:Y:S01]  /*45db0*/  STG.E desc[UR4][R2.64], R5 ;  /* 0x0000000502007986 */ /* 0x000fe2000c101904 */
[----:B------:R-:W-:Y:S05]  /*45dc0*/  EXIT ;  /* 0x000000000000794d */ /* 0x000fea0003800000 */
.L_x_1193:
        /* <DEDUP_REMOVED lines=15> */
.L_x_1195:
        /* <DEDUP_REMOVED lines=11> */
.L_x_1188:
        /* <DEDUP_REMOVED lines=23> */
.L_x_1198:
[----:B------:R-:W-:-:S13]  /*460e0*/  FSETP.NEU.AND P0, PT, R2, R5, PT ;  /* 0x000000050200720b */ /* 0x000fda0003f0d000 */
[----:B------:R-:W0:Y:S01]  /*460f0*/  @!P0 LDC.64 R2, c[0x0][0x390] ;  /* 0x0000e400ff028b82 */ /* 0x000e220000000a00 */
[----:B------:R-:W-:Y:S02]  /*46100*/  @!P0 IMAD.MOV.U32 R5, RZ, RZ, 0x44d5a000 ;  /* 0x44d5a000ff058424 */ /* 0x000fe400078e00ff */
[----:B0-----:R-:W-:-:S05]  /*46110*/  @!P0 IMAD.WIDE R2, R0, 0x4, R2 ;  /* 0x0000000400028825 */ /* 0x001fca00078e0202 */
[----:B------:R0:W-:Y:S01]  /*46120*/  @!P0 STG.E desc[UR4][R2.64], R5 ;  /* 0x0000000502008986 */ /* 0x0001e2000c101904 */
[----:B------:R-:W-:Y:S05]  /*46130*/  @!P0 EXIT ;  /* 0x000000000000894d */ /* 0x000fea0003800000 */
[----:B0-----:R-:W0:Y:S01]  /*46140*/  LDC.64 R2, c[0x0][0x390] ;  /* 0x0000e400ff027b82 */ /* 0x001e220000000a00 */
[----:B------:R-:W-:Y:S02]  /*46150*/  HFMA2 R5, -RZ, RZ, 4.83203125, -0.0 ;  /* 0x44d58000ff057431 */ /* 0x000fe400000001ff */
[----:B0-----:R-:W-:-:S05]  /*46160*/  IMAD.WIDE R2, R0, 0x4, R2 ;  /* 0x0000000400027825 */ /* 0x001fca00078e0202 */
[----:B------:R-:W-:Y:S01]  /*46170*/  STG.E desc[UR4][R2.64], R5 ;  /* 0x0000000502007986 */ /* 0x000fe2000c101904 */
[----:B------:R-:W-:Y:S05]  /*46180*/  EXIT ;  /* 0x000000000000794d */ /* 0x000fea0003800000 */
.L_x_1197:
        /* <DEDUP_REMOVED lines=15> */
.L_x_1199:
        /* <DEDUP_REMOVED lines=11> */
.L_x_1196:
        /* <DEDUP_REMOVED lines=19> */
.L_x_1201:
[----:B------:R-:W-:-:S13]  /*46460*/  FSETP.NEU.AND P0, PT, R2, R3, PT ;  /* 0x000000030200720b */ /* 0x000fda0003f0d000 */
[----:B------:R-:W0:Y:S01]  /*46470*/  @!P0 LDC.64 R2, c[0x0][0x390] ;  /* 0x0000e400ff028b82 */ /* 0x000e220000000a00 */
[----:B------:R-:W-:Y:S02]  /*46480*/  @!P0 IMAD.MOV.U32 R5, RZ, RZ, 0x44d4a000 ;  /* 0x44d4a000ff058424 */ /* 0x000fe400078e00ff */
[----:B0-----:R-:W-:-:S05]  /*46490*/  @!P0 IMAD.WIDE R2, R0, 0x4, R2 ;  /* 0x0000000400028825 */ /* 0x001fca00078e0202 */
[----:B------:R0:W-:Y:S01]  /*464a0*/  @!P0 STG.E desc[UR4][R2.64], R5 ;  /* 0x0000000502008986 */ /* 0x0001e2000c101904 */
[----:B------:R-:W-:Y:S05]  /*464b0*/  @!P0 EXIT ;  /* 0x000000000000894d */ /* 0x000fea0003800000 */
[----:B0-----:R-:W0:Y:S01]  /*464c0*/  LDC.64 R2, c[0x0][0x390] ;  /* 0x0000e400ff027b82 */ /* 0x001e220000000a00 */
[----:B------:R-:W-:Y:S02]  /*464d0*/  HFMA2 R5, -RZ, RZ, 4.828125, -0.0 ;  /* 0x44d48000ff057431 */ /* 0x000fe400000001ff */
[----:B0-----:R-:W-:-:S05]  /*464e0*/  IMAD.WIDE R2, R0, 0x4, R2 ;  /* 0x0000000400027825 */ /* 0x001fca00078e0202 */
[----:B------:R-:W-:Y:S01]  /*464f0*/  STG.E desc[UR4][R2.64], R5 ;  /* 0x0000000502007986 */ /* 0x000fe2000c101904 */
[----:B------:R-:W-:Y:S05]  /*46500*/  EXIT ;  /* 0x000000000000794d */ /* 0x000fea0003800000 */
.L_x_1200:
        /* <DEDUP_REMOVED lines=15> */
.L_x_1202:
        /* <DEDUP_REMOVED lines=11> */
.L_x_1187:
        /* <DEDUP_REMOVED lines=27> */
.L_x_1206:
[----:B------:R-:W-:-:S13]  /*46860*/  FSETP.NEU.AND P0, PT, R2, R5, PT ;  /* 0x000000050200720b */ /* 0x000fda0003f0d000 */
[----:B------:R-:W0:Y:S01]  /*46870*/  @!P0 LDC.64 R2, c[0x0][0x390] ;  /* 0x0000e400ff028b82 */ /* 0x000e220000000a00 */
[----:B------:R-:W-:Y:S02]  /*46880*/  @!P0 IMAD.MOV.U32 R5, RZ, RZ, 0x44d3a000 ;  /* 0x44d3a000ff058424 */ /* 0x000fe400078e00ff */
[----:B0-----:R-:W-:-:S05]  /*46890*/  @!P0 IMAD.WIDE R2, R0, 0x4, R2 ;  /* 0x0000000400028825 */ /* 0x001fca00078e0202 */
[----:B------:R0:W-:Y:S01]  /*468a0*/  @!P0 STG.E desc[UR4][R2.64], R5 ;  /* 0x0000000502008986 */ /* 0x0001e2000c101904 */
[----:B------:R-:W-:Y:S05]  /*468b0*/  @!P0 EXIT ;  /* 0x000000000000894d */ /* 0x000fea0003800000 */
[----:B0-----:R-:W0:Y:S01]  /*468c0*/  LDC.64 R2, c[0x0][0x390] ;  /* 0x0000e400ff027b82 */ /* 0x001e220000000a00 */
[----:B------:R-:W-:Y:S02]  /*468d0*/  HFMA2 R5, -RZ, RZ, 4.82421875, -0.0 ;  /* 0x44d38000ff057431 */ /* 0x000fe400000001ff */
[----:B0-----:R-:W-:-:S05]  /*468e0*/  IMAD.WIDE R2, R0, 0x4, R2 ;  /* 0x0000000400027825 */ /* 0x001fca00078e0202 */
[----:B------:R-:W-:Y:S01]  /*468f0*/  STG.E desc[UR4][R2.64], R5 ;  /* 0x0000000502007986 */ /* 0x000fe2000c101904 */
[----:B------:R-:W-:Y:S05]  /*46900*/  EXIT ;  /* 0x000000000000794d */ /* 0x000fea0003800000 */
.L_x_1205:
        /* <DEDUP_REMOVED lines=15> */
.L_x_1207:
        /* <DEDUP_REMOVED lines=11> */
.L_x_1204:
        /* <DEDUP_REMOVED lines=19> */
.L_x_1209:
[----:B------:R-:W-:-:S13]  /*46be0*/  FSETP.NEU.AND P0, PT, R2, R3, PT ;  /* 0x000000030200720b */ /* 0x000fda0003f0d000 */
[----:B------:R-:W0:Y:S01]  /*46bf0*/  @!P0 LDC.64 R2, c[0x0][0x390] ;  /* 0x0000e400ff028b82 */ /* 0x000e220000000a00 */
[----:B------:R-:W-:Y:S02]  /*46c00*/  @!P0 IMAD.MOV.U32 R5, RZ, RZ, 0x44d2a000 ;  /* 0x44d2a000ff058424 */ /* 0x000fe400078e00ff */
[----:B0-----:R-:W-:-:S05]  /*46c10*/  @!P0 IMAD.WIDE R2, R0, 0x4, R2 ;  /* 0x0000000400028825 */ /* 0x001fca00078e0202 */
[----:B------:R0:W-:Y:S01]  /*46c20*/  @!P0 STG.E desc[UR4][R2.64], R5 ;  /* 0x0000000502008986 */ /* 0x0001e2000c101904 */
[----:B------:R-:W-:Y:S05]  /*46c30*/  @!P0 EXIT ;  /* 0x000000000000894d */ /* 0x000fea0003800000 */
[----:B0-----:R-:W0:Y:S01]  /*46c40*/  LDC.64 R2, c[0x0][0x390] ;  /* 0x0000e400ff027b82 */ /* 0x001e220000000a00 */
[----:B------:R-:W-:Y:S02]  /*46c50*/  HFMA2 R5, -RZ, RZ, 4.8203125, -0.0 ;  /* 0x44d28000ff057431 */ /* 0x000fe400000001ff */
[----:B0-----:R-:W-:-:S05]  /*46c60*/  IMAD.WIDE R2, R0, 0x4, R2 ;  /* 0x0000000400027825 */ /* 0x001fca00078e0202 */
[----:B------:R-:W-:Y:S01]  /*46c70*/  STG.E desc[UR4][R2.64], R5 ;  /* 0x0000000502007986 */ /* 0x000fe2000c101904 */
[----:B------:R-:W-:Y:S05]  /*46c80*/  EXIT ;  /* 0x000000000000794d */ /* 0x000fea0003800000 */
.L_x_1208:
        /* <DEDUP_REMOVED lines=15> */
.L_x_1210:
        /* <DEDUP_REMOVED lines=11> */
.L_x_1203:
        /* <DEDUP_REMOVED lines=23> */
.L_x_1213:
[----:B------:R-:W-:-:S13]  /*46fa0*/  FSETP.NEU.AND P0, PT, R2, R3, PT ;  /* 0x000000030200720b */ /* 0x000fda0003f0d000 */
[----:B------:R-:W0:Y:S01]  /*46fb0*/  @!P0 LDC.64 R2, c[0x0][0x390] ;  /* 0x0000e400ff028b82 */ /* 0x000e220000000a00 */
[----:B------:R-:W-:Y:S02]  /*46fc0*/  @!P0 IMAD.MOV.U32 R5, RZ, RZ, 0x44d1a000 ;  /* 0x44d1a000ff058424 */ /* 0x000fe400078e00ff */
[----:B0-----:R-:W-:-:S05]  /*46fd0*/  @!P0 IMAD.WIDE R2, R0, 0x4, R2 ;  /* 0x0000000400028825 */ /* 0x001fca00078e0202 */
[----:B------:R0:W-:Y:S01]  /*46fe0*/  @!P0 STG.E desc[UR4][R2.64], R5 ;  /* 0x0000000502008986 */ /* 0x0001e2000c101904 */
[----:B------:R-:W-:Y:S05]  /*46ff0*/  @!P0 EXIT ;  /* 0x000000000000894d */ /* 0x000fea0003800000 */
[----:B0-----:R-:W0:Y:S01]  /*47000*/  LDC.64 R2, c[0x0][0x390] ;  /* 0x0000e400ff027b82 */ /* 0x001e220000000a00 */
[----:B------:R-:W-:Y:S02]  /*47010*/  HFMA2 R5, -RZ, RZ, 4.81640625, -0.0 ;  /* 0x44d18000ff057431 */ /* 0x000fe400000001ff */
[----:B0-----:R-:W-:-:S05]  /*47020*/  IMAD.WIDE R2, R0, 0x4, R2 ;  /* 0x0000000400027825 */ /* 0x001fca00078e0202 */
[----:B------:R-:W-:Y:S01]  /*47030*/  STG.E desc[UR4][R2.64], R5 ;  /* 0x0000000502007986 */ /* 0x000fe2000c101904 */
[----:B------:R-:W-:Y:S05]  /*47040*/  EXIT ;  /* 0x000000000000794d */ /* 0x000fea0003800000 */
.L_x_1212:
        /* <DEDUP_REMOVED lines=15> */
.L_x_1214:
        /* <DEDUP_REMOVED lines=11> */
.L_x_1211:
        /* <DEDUP_REMOVED lines=19> */
.L_x_1216:
[----:B------:R-:W-:-:S13]  /*47320*/  FSETP.NEU.AND P0, PT, R2, R5, PT ;  /* 0x000000050200720b */ /* 0x000fda0003f0d000 */
[----:B------:R-:W0:Y:S01]  /*47330*/  @!P0 LDC.64 R2, c[0x0][0x390] ;  /* 0x0000e400ff028b82 */ /* 0x000e220000000a00 */
[----:B------:R-:W-:Y:S02]  /*47340*/  @!P0 IMAD.MOV.U32 R5, RZ, RZ, 0x44d0a000 ;  /* 0x44d0a000ff058424 */ /* 0x000fe400078e00ff */
[----:B0-----:R-:W-:-:S05]  /*47350*/  @!P0 IMAD.WIDE R2, R0, 0x4, R2 ;  /* 0x0000000400028825 */ /* 0x001fca00078e0202 */
[----:B------:R0:W-:Y:S01]  /*47360*/  @!P0 STG.E desc[UR4][R2.64], R5 ;  /* 0x0000000502008986 */ /* 0x0001e2000c101904 */
[----:B------:R-:W-:Y:S05]  /*47370*/  @!P0 EXIT ;  /* 0x000000000000894d */ /* 0x000fea0003800000 */
[----:B0-----:R-:W0:Y:S01]  /*47380*/  LDC.64 R2, c[0x0][0x390] ;  /* 0x0000e400ff027b82 */ /* 0x001e220000000a00 */
[----:B------:R-:W-:Y:S02]  /*47390*/  HFMA2 R5, -RZ, RZ, 4.8125, -0.0 ;  /* 0x44d08000ff057431 */ /* 0x000fe400000001ff */
[----:B0-----:R-:W-:-:S05]  /*473a0*/  IMAD.WIDE R2, R0, 0x4, R2 ;  /* 0x0000000400027825 */ /* 0x001fca00078e0202 */
[----:B------:R-:W-:Y:S01]  /*473b0*/  STG.E desc[UR4][R2.64], R5 ;  /* 0x0000000502007986 */ /* 0x000fe2000c101904 */
[----:B------:R-:W-:Y:S05]  /*473c0*/  EXIT ;  /* 0x000000000000794d */ /* 0x000fea0003800000 */
.L_x_1215:
        /* <DEDUP_REMOVED lines=15> */
.L_x_1217:
        /* <DEDUP_REMOVED lines=11> */
.L_x_1154:
        /* <DEDUP_REMOVED lines=35> */
.L_x_1223:
[----:B------:R-:W-:-:S13]  /*477a0*/  FSETP.NEU.AND P0, PT, R2, R3, PT ;  /* 0x000000030200720b */ /* 0x000fda0003f0d000 */
[----:B------:R-:W0:Y:S01]  /*477b0*/  @!P0 LDC.64 R2, c[0x0][0x390] ;  /* 0x0000e400ff028b82 */ /* 0x000e220000000a00 */
[----:B------:R-:W-:Y:S02]  /*477c0*/  @!P0 IMAD.MOV.U32 R5, RZ, RZ, 0x44cfa000 ;  /* 0x44cfa000ff058424 */ /* 0x000fe400078e00ff */
[----:B0-----:R-:W-:-:S05]  /*477d0*/  @!P0 IMAD.WIDE R2, R0, 0x4, R2 ;  /* 0x0000000400028825 */ /* 0x001fca00078e0202 */
[----:B------:R0:W-:Y:S01]  /*477e0*/  @!P0 STG.E desc[UR4][R2.64], R5 ;  /* 0x0000000502008986 */ /* 0x0001e2000c101904 */
[----:B------:R-:W-:Y:S05]  /*477f0*/  @!P0 EXIT ;  /* 0x000000000000894d */ /* 0x000fea0003800000 */
[----:B0-----:R-:W0:Y:S01]  /*47800*/  LDC.64 R2, c[0x0][0x390] ;  /* 0x0000e400ff027b82 */ /* 0x001e220000000a00 */
[----:B------:R-:W-:Y:S02]  /*47810*/  HFMA2 R5, -RZ, RZ, 4.80859375, -0.0 ;  /* 0x44cf8000ff057431 */ /* 0x000fe400000001ff */
[----:B0-----:R-:W-:-:S05]  /*47820*/  IMAD.WIDE R2, R0, 0x4, R2 ;  /* 0x0000000400027825 */ /* 0x001fca00078e0202 */
[----:B------:R-:W-:Y:S01]  /*47830*/  STG.E desc[UR4][R2.64], R5 ;  /* 0x0000000502007986 */ /* 0x000fe2000c101904 */
[----:B------:R-:W-:Y:S05]  /*47840*/  EXIT ;  /* 0x000000000000794d */ /* 0x000fea0003800000 */
.L_x_1222:
        /* <DEDUP_REMOVED lines=15> */
.L_x_1224:
        /* <DEDUP_REMOVED lines=11> */
.L_x_1221:
        /* <DEDUP_REMOVED lines=19> */
.L_x_1226:
[----:B------:R-:W-:-:S13]  /*47b20*/  FSETP.NEU.AND P0, PT, R2, R5, PT ;  /* 0x000000050200720b */ /* 0x000fda0003f0d000 */
[----:B------:R-:W0:Y:S01]  /*47b30*/  @!P0 LDC.64 R2, c[0x0][0x390] ;  /* 0x0000e400ff028b82 */ /* 0x000e220000000a00 */
[----:B------:R-:W-:Y:S02]  /*47b40*/  @!P0 IMAD.MOV.U32 R5, RZ, RZ, 0x44cea000 ;  /* 0x44cea000ff058424 */ /* 0x000fe400078e00ff */
[----:B0-----:R-:W-:-:S05]  /*47b50*/  @!P0 IMAD.WIDE R2, R0, 0x4, R2 ;  /* 0x0000000400028825 */ /* 0x001fca00078e0202 */
[----:B------:R0:W-:Y:S01]  /*47b60*/  @!P0 STG.E desc[UR4][R2.64], R5 ;  /* 0x0000000502008986 */ /* 0x0001e2000c101904 */
[----:B------:R-:W-:Y:S05]  /*47b70*/  @!P0 EXIT ;  /* 0x000000000000894d */ /* 0x000fea0003800000 */
[----:B0-----:R-:W0:Y:S01]  /*47b80*/  LDC.64 R2, c[0x0][0x390] ;  /* 0x0000e400ff027b82 */ /* 0x001e220000000a00 */
[----:B------:R-:W-:Y:S02]  /*47b90*/  HFMA2 R5, -RZ, RZ, 4.8046875, -0.0 ;  /* 0x44ce8000ff057431 */ /* 0x000fe400000001ff */
[----:B0-----:R-:W-:-:S05]  /*47ba0*/  IMAD.WIDE R2, R0, 0x4, R2 ;  /* 0x0000000400027825 */ /* 0x001fca00078e0202 */
[----:B------:R-:W-:Y:S01]  /*47bb0*/  STG.E desc[UR4][R2.64], R5 ;  /* 0x0000000502007986 */ /* 0x000fe2000c101904 */
[----:B------:R-:W-:Y:S05]  /*47bc0*/  EXIT ;  /* 0x000000000000794d */ /* 0x000fea0003800000 */
.L_x_1225:
        /* <DEDUP_REMOVED lines=15> */
.L_x_1227:
        /* <DEDUP_REMOVED lines=11> */
.L_x_1220:
        /* <DEDUP_REMOVED lines=23> */
.L_x_1230:
[----:B------:R-:W-:-:S13]  /*47ee0*/  FSETP.NEU.AND P0, PT, R2, R5, PT ;  /* 0x000000050200720b */ /* 0x000fda0003f0d000 */
[----:B------:R-:W0:Y:S01]  /*47ef0*/  @!P0 LDC.64 R2, c[0x0][0x390] ;  /* 0x0000e400ff028b82 */ /* 0x000e220000000a00 */
[----:B------:R-:W-:Y:S02]  /*47f00*/  @!P0 IMAD.MOV.U32 R5, RZ, RZ, 0x44cda000 ;  /* 0x44cda000ff058424 */ /* 0x000fe400078e00ff */
[----:B0-----:R-:W-:-:S05]  /*47f10*/  @!P0 IMAD.WIDE R2, R0, 0x4, R2 ;  /* 0x0000000400028825 */ /* 0x001fca00078e0202 */
[----:B------:R0:W-:Y:S01]  /*47f20*/  @!P0 STG.E desc[UR4][R2.64], R5 ;  /* 0x0000000502008986 */ /* 0x0001e2000c101904 */
[----:B------:R-:W-:Y:S05]  /*47f30*/  @!P0 EXIT ;  /* 0x000000000000894d */ /* 0x000fea0003800000 */
[----:B0-----:R-:W0:Y:S01]  /*47f40*/  LDC.64 R2, c[0x0][0x390] ;  /* 0x0000e400ff027b82 */ /* 0x001e220000000a00 */
[----:B------:R-:W-:Y:S02]  /*47f50*/  HFMA2 R5, -RZ, RZ, 4.80078125, -0.0 ;  /* 0x44cd8000ff057431 */ /* 0x000fe400000001ff */
[----:B0-----:R-:W-:-:S05]  /*47f60*/  IMAD.WIDE R2, R0, 0x4, R2 ;  /* 0x0000000400027825 */ /* 0x001fca00078e0202 */
[----:B------:R-:W-:Y:S01]  /*47f70*/  STG.E desc[UR4][R2.64], R5 ;  /* 0x0000000502007986 */ /* 0x000fe2000c101904 */
[----:B------:R-:W-:Y:S05]  /*47f80*/  EXIT ;  /* 0x000000000000794d */ /* 0x000fea0003800000 */
.L_x_1229:
        /* <DEDUP_REMOVED lines=15> */
.L_x_1231:
        /* <DEDUP_REMOVED lines=11> */
.L_x_1228:
        /* <DEDUP_REMOVED lines=19> */
.L_x_1233:
[----:B------:R-:W-:-:S13]  /*48260*/  FSETP.NEU.AND P0, PT, R2, R3, PT ;  /* 0x000000030200720b */ /* 0x000fda0003f0d000 */
[----:B------:R-:W0:Y:S01]  /*48270*/  @!P0 LDC.64 R2, c[0x0][0x390] ;  /* 0x0000e400ff028b82 */ /* 0x000e220000000a00 */
[----:B------:R-:W-:Y:S02]  /*48280*/  @!P0 IMAD.MOV.U32 R5, RZ, RZ, 0x44cca000 ;  /* 0x44cca000ff058424 */ /* 0x000fe400078e00ff */
[----:B0-----:R-:W-:-:S05]  /*48290*/  @!P0 IMAD.WIDE R2, R0, 0x4, R2 ;  /* 0x0000000400028825 */ /* 0x001fca00078e0202 */
[----:B------:R0:W-:Y:S01]  /*482a0*/  @!P0 STG.E desc[UR4][R2.64], R5 ;  /* 0x0000000502008986 */ /* 0x0001e2000c101904 */
[----:B------:R-:W-:Y:S05]  /*482b0*/  @!P0 EXIT ;  /* 0x000000000000894d */ /* 0x000fea0003800000 */
[----:B0-----:R-:W0:Y:S01]  /*482c0*/  LDC.64 R2, c[0x0][0x390] ;  /* 0x0000e400ff027b82 */ /* 0x001e220000000a00 */
[----:B------:R-:W-:Y:S02]  /*482d0*/  HFMA2 R5, -RZ, RZ, 4.796875, -0.0 ;  /* 0x44cc8000ff057431 */ /* 0x000fe400000001ff */
[----:B0-----:R-:W-:-:S05]  /*482e0*/  IMAD.WIDE R2, R0, 0x4, R2 ;  /* 0x0000000400027825 */ /* 0x001fca00078e0202 */
[----:B------:R-:W-:Y:S01]  /*482f0*/  STG.E desc[UR4][R2.64], R5 ;  /* 0x0000000502007986 */ /* 0x000fe2000c101904 */
[----:B------:R-:W-:Y:S05]  /*48300*/  EXIT ;  /* 0x000000000000794d */ /* 0x000fea0003800000 */
.L_x_1232:
        /* <DEDUP_REMOVED lines=15> */
.L_x_1234:
        /* <DEDUP_REMOVED lines=11> */
.L_x_1219:
        /* <DEDUP_REMOVED lines=27> */
.L_x_1238:
[----:B------:R-:W-:-:S13]  /*48660*/  FSETP.NEU.AND P0, PT, R2, R5, PT ;  /* 0x000000050200720b */ /* 0x000fda0003f0d000 */
[----:B------:R-:W0:Y:S01]  /*48670*/  @!P0 LDC.64 R2, c[0x0][0x390] ;  /* 0x0000e400ff028b82 */ /* 0x000e220000000a00 */
[----:B------:R-:W-:Y:S02]  /*48680*/  @!P0 IMAD.MOV.U32 R5, RZ, RZ, 0x44cba000 ;  /* 0x44cba000ff058424 */ /* 0x000fe400078e00ff */
[----:B0-----:R-:W-:-:S05]  /*48690*/  @!P0 IMAD.WIDE R2, R0, 0x4, R2 ;  /* 0x0000000400028825 */ /* 0x001fca00078e0202 */
[----:B------:R0:W-:Y:S01]  /*486a0*/  @!P0 STG.E desc[UR4][R2.64], R5 ;  /* 0x0000000502008986 */ /* 0x0001e2000c101904 */
[----:B------:R-:W-:Y:S05]  /*486b0*/  @!P0 EXIT ;  /* 0x000000000000894d */ /* 0x000fea0003800000 */
[----:B0-----:R-:W0:Y:S01]  /*486c0*/  LDC.64 R2, c[0x0][0x390] ;  /* 0x0000e400ff027b82 */ /* 0x001e220000000a00 */
[----:B------:R-:W-:Y:S02]  /*486d0*/  HFMA2 R5, -RZ, RZ, 4.79296875, -0.0 ;  /* 0x44cb8000ff057431 */ /* 0x000fe400000001ff */
[----:B0-----:R-:W-:-:S05]  /*486e0*/  IMAD.WIDE R2, R0, 0x4, R2 ;  /* 0x0000000400027825 */ /* 0x001fca00078e0202 */
[----:B------:R-:W-:Y:S01]  /*486f0*/  STG.E desc[UR4][R2.64], R5 ;  /* 0x0000000502007986 */ /* 0x000fe2000c101904 */
[----:B------:R-:W-:Y:S05]  /*48700*/  EXIT ;  /* 0x000000000000794d */ /* 0x000fea0003800000 */
.L_x_1237:
        /* <DEDUP_REMOVED lines=15> */
.L_x_1239:
        /* <DEDUP_REMOVED lines=11> */
.L_x_1236:
        /* <DEDUP_REMOVED lines=19> */
.L_x_1241:
[----:B------:R-:W-:-:S13]  /*489e0*/  FSETP.NEU.AND P0, PT, R2, R3, PT ;  /* 0x000000030200720b */ /* 0x000fda0003f0d000 */
[----:B------:R-:W0:Y:S01]  /*489f0*/  @!P0 LDC.64 R2, c[0x0][0x390] ;  /* 0x0000e400ff028b82 */ /* 0x000e220000000a00 */
[----:B------:R-:W-:Y:S02]  /*48a00*/  @!P0 IMAD.MOV.U32 R5, RZ, RZ, 0x44caa000 ;  /* 0x44caa000ff058424 */ /* 0x000fe400078e00ff */
[----:B0-----:R-:W-:-:S05]  /*48a10*/  @!P0 IMAD.WIDE R2, R0, 0x4, R2 ;  /* 0x0000000400028825 */ /* 0x001fca00078e0202 */
[----:B------:R0:W-:Y:S01]  /*48a20*/  @!P0 STG.E desc[UR4][R2.64], R5 ;  /* 0x0000000502008986 */ /* 0x0001e2000c101904 */
[----:B------:R-:W-:Y:S05]  /*48a30*/  @!P0 EXIT ;  /* 0x000000000000894d */ /* 0x000fea0003800000 */
[----:B0-----:R-:W0:Y:S01]  /*48a40*/  LDC.64 R2, c[0x0][0x390] ;  /* 0x0000e400ff027b82 */ /* 0x001e220000000a00 */
[----:B------:R-:W-:Y:S02]  /*48a50*/  HFMA2 R5, -RZ, RZ, 4.7890625, -0.0 ;  /* 0x44ca8000ff057431 */ /* 0x000fe400000001ff */
[----:B0-----:R-:W-:-:S05]  /*48a60*/  IMAD.WIDE R2, R0, 0x4, R2 ;  /* 0x0000000400027825 */ /* 0x001fca00078e0202 */
[----:B------:R-:W-:Y:S01]  /*48a70*/  STG.E desc[UR4][R2.64], R5 ;  /* 0x0000000502007986 */ /* 0x000fe2000c101904 */
[----:B------:R-:W-:Y:S05]  /*48a80*/  EXIT ;  /* 0x000000000000794d */ /* 0x000fea0003800000 */
.L_x_1240:
        /* <DEDUP_REMOVED lines=15> */
.L_x_1242:
        /* <DEDUP_REMOVED lines=11> */
.L_x_1235:
        /* <DEDUP_REMOVED lines=23> */
.L_x_1245:
[----:B------:R-:W-:-:S13]  /*48da0*/  FSETP.NEU.AND P0, PT, R2, R3, PT ;  /* 0x000000030200720b */ /* 0x000fda0003f0d000 */
[----:B------:R-:W0:Y:S01]  /*48db0*/  @!P0 LDC.64 R2, c[0x0][0x390] ;  /* 0x0000e400ff028b82 */ /* 0x000e220000000a00 */
[----:B------:R-:W-:Y:S02]  /*48dc0*/  @!P0 IMAD.MOV.U32 R5, RZ, RZ, 0x44c9a000 ;  /* 0x44c9a000ff058424 */ /* 0x000fe400078e00ff */
[----:B0-----:R-:W-:-:S05]  /*48dd0*/  @!P0 IMAD.WIDE R2, R0, 0x4, R2 ;  /* 0x0000000400028825 */ /* 0x001fca00078e0202 */
[----:B------:R0:W-:Y:S01]  /*48de0*/  @!P0 STG.E desc[UR4][R2.64], R5 ;  /* 0x0000000502008986 */ /* 0x0001e2000c101904 */
[----:B------:R-:W-:Y:S05]  /*48df0*/  @!P0 EXIT ;  /* 0x000000000000894d */ /* 0x000fea0003800000 */
[----:B0-----:R-:W0:Y:S01]  /*48e00*/  LDC.64 R2, c[0x0][0x390] ;  /* 0x0000e400ff027b82 */ /* 0x001e220000000a00 */
[----:B------:R-:W-:Y:S02]  /*48e10*/  HFMA2 R5, -RZ, RZ, 4.78515625, -0.0 ;  /* 0x44c98000ff057431 */ /* 0x000fe400000001ff */
[----:B0-----:R-:W-:-:S05]  /*48e20*/  IMAD.WIDE R2, R0, 0x4, R2 ;  /* 0x0000000400027825 */ /* 0x001fca00078e0202 */
[----:B------:R-:W-:Y:S01]  /*48e30*/  STG.E desc[UR4][R2.64], R5 ;  /* 0x0000000502007986 */ /* 0x000fe2000c101904 */
[----:B------:R-:W-:Y:S05]  /*48e40*/  EXIT ;  /* 0x000000000000794d */ /* 0x000fea0003800000 */
.L_x_1244:
        /* <DEDUP_REMOVED lines=15> */
.L_x_1246:
        /* <DEDUP_REMOVED lines=11> */
.L_x_1243:
        /* <DEDUP_REMOVED lines=19> */
.L_x_1248:
[----:B------:R-:W-:-:S13]  /*49120*/  FSETP.NEU.AND P0, PT, R2, R5, PT ;  /* 0x000000050200720b */ /* 0x000fda0003f0d000 */
[----:B------:R-:W0:Y:S01]  /*49130*/  @!P0 LDC.64 R2, c[0x0][0x390] ;  /* 0x0000e400ff028b82 */ /* 0x000e220000000a00 */
[----:B------:R-:W-:Y:S02]  /*49140*/  @!P0 IMAD.MOV.U32 R5, RZ, RZ, 0x44c8a000 ;  /* 0x44c8a000ff058424 */ /* 0x000fe400078e00ff */
[----:B0-----:R-:W-:-:S05]  /*49150*/  @!P0 IMAD.WIDE R2, R0, 0x4, R2 ;  /* 0x0000000400028825 */ /* 0x001fca00078e0202 */
[----:B------:R0:W-:Y:S01]  /*49160*/  @!P0 STG.E desc[UR4][R2.64], R5 ;  /* 0x0000000502008986 */ /* 0x0001e2000c101904 */
[----:B------:R-:W-:Y:S05]  /*49170*/  @!P0 EXIT ;  /* 0x000000000000894d */ /* 0x000fea0003800000 */
[----:B0-----:R-:W0:Y:S01]  /*49180*/  LDC.64 R2, c[0x0][0x390] ;  /* 0x0000e400ff027b82 */ /* 0x001e220000000a00 */
[----:B------:R-:W-:Y:S02]  /*49190*/  HFMA2 R5, -RZ, RZ, 4.78125, -0.0 ;  /* 0x44c88000ff057431 */ /* 0x000fe400000001ff */
[----:B0-----:R-:W-:-:S05]  /*491a0*/  IMAD.WIDE R2, R0, 0x4, R2 ;  /* 0x0000000400027825 */ /* 0x001fca00078e0202 */
[----:B------:R-:W-:Y:S01]  /*491b0*/  STG.E desc[UR4][R2.64], R5 ;  /* 0x0000000502007986 */ /* 0x000fe2000c101904 */
[----:B------:R-:W-:Y:S05]  /*491c0*/  EXIT ;  /* 0x000000000000794d */ /* 0x000fea0003800000 */
.L_x_1247:
        /* <DEDUP_REMOVED lines=15> */
.L_x_1249:
        /* <DEDUP_REMOVED lines=11> */
.L_x_1218:
        /* <DEDUP_REMOVED lines=31> */
.L_x_1254:
[----:B------:R-:W-:-:S13]  /*49560*/  FSETP.NEU.AND P0, PT, R2, R5, PT ;  /* 0x000000050200720b */ /* 0x000fda0003f0d000 */
[----:B------:R-:W0:Y:S01]  /*49570*/  @!P0 LDC.64 R2, c[0x0][0x390] ;  /* 0x0000e400ff028b82 */ /* 0x000e220000000a00 */
[----:B------:R-:W-:Y:S02]  /*49580*/  @!P0 IMAD.MOV.U32 R5, RZ, RZ, 0x44c7a000 ;  /* 0x44c7a000ff058424 */ /* 0x000fe400078e00ff */
[----:B0-----:R-:W-:-:S05]  /*49590*/  @!P0 IMAD.WIDE R2, R0, 0x4, R2 ;  /* 0x0000000400028825 */ /* 0x001fca00078e0202 */
[----:B------:R0:W-:Y:S01]  /*495a0*/  @!P0 STG.E desc[UR4][R2.64], R5 ;  /* 0x0000000502008986 */ /* 0x0001e2000c101904 */
[----:B------:R-:W-:Y:S05]  /*495b0*/  @!P0 EXIT ;  /* 0x000000000000894d */ /* 0x000fea0003800000 */
[----:B0-----:R-:W0:Y:S01]  /*495c0*/  LDC.64 R2, c[0x0][0x390] ;  /* 0x0000e400ff027b82 */ /* 0x001e220000000a00 */
[----:B------:R-:W-:Y:S02]  /*495d0*/  HFMA2 R5, -RZ, RZ, 4.77734375, -0.0 ;  /* 0x44c78000ff057431 */ /* 0x000fe400000001ff */
[----:B0-----:R-:W-:-:S05]  /*495e0*/  IMAD.WIDE R2, R0, 0x4, R2 ;  /* 0x0000000400027825 */ /* 0x001fca00078e0202 */
[----:B------:R-:W-:Y:S01]  /*495f0*/  STG.E desc[UR4][R2.64], R5 ;  /* 0x0000000502007986 */ /* 0x000fe2000c101904 */
[----:B------:R-:W-:Y:S05]  /*49600*/  EXIT ;  /* 0x000000000000794d */ /* 0x000fea0003800000 */
.L_x_1253:
        /* <DEDUP_REMOVED lines=15> */
.L_x_1255:
        /* <DEDUP_REMOVED lines=11> */
.L_x_1252:
        /* <DEDUP_REMOVED lines=19> */
.L_x_1257:
[----:B------:R-:W-:-:S13]  /*498e0*/  FSETP.NEU.AND P0, PT, R2, R3, PT ;  /* 0x000000030200720b */ /* 0x000fda0003f0d000 */
[----:B------:R-:W0:Y:S01]  /*498f0*/  @!P0 LDC.64 R2, c[0x0][0x390] ;  /* 0x0000e400ff028b82 */ /* 0x000e220000000a00 */
[----:B------:R-:W-:Y:S02]  /*49900*/  @!P0 IMAD.MOV.U32 R5, RZ, RZ, 0x44c6a000 ;  /* 0x44c6a000ff058424 */ /* 0x000fe400078e00ff */
[----:B0-----:R-:W-:-:S05]  /*49910*/  @!P0 IMAD.WIDE R2, R0, 0x4, R2 ;  /* 0x0000000400028825 */ /* 0x001fca00078e0202 */
[----:B------:R0:W-:Y:S01]  /*49920*/  @!P0 STG.E desc[UR4][R2.64], R5 ;  /* 0x0000000502008986 */ /* 0x0001e2000c101904 */
[----:B------:R-:W-:Y:S05]  /*49930*/  @!P0 EXIT ;  /* 0x000000000000894d */ /* 0x000fea0003800000 */
[----:B0-----:R-:W0:Y:S01]  /*49940*/  LDC.64 R2, c[0x0][0x390] ;  /* 0x0000e400ff027b82 */ /* 0x001e220000000a00 */
[----:B------:R-:W-:Y:S02]  /*49950*/  HFMA2 R5, -RZ, RZ, 4.7734375, -0.0 ;  /* 0x44c68000ff057431 */ /* 0x000fe400000001ff */
[----:B0-----:R-:W-:-:S05]  /*49960*/  IMAD.WIDE R2, R0, 0x4, R2 ;  /* 0x0000000400027825 */ /* 0x001fca00078e0202 */
[----:B------:R-:W-:Y:S01]  /*49970*/  STG.E desc[UR4][R2.64], R5 ;  /* 0x0000000502007986 */ /* 0x000fe2000c101904 */
[----:B------:R-:W-:Y:S05]  /*49980*/  EXIT ;  /* 0x000000000000794d */ /* 0x000fea0003800000 */
.L_x_1256:
        /* <DEDUP_REMOVED lines=15> */
.L_x_1258:
        /* <DEDUP_REMOVED lines=11> */
.L_x_1251:
        /* <DEDUP_REMOVED lines=23> */
.L_x_1261:
[----:B------:R-:W-:-:S13]  /*49ca0*/  FSETP.NEU.AND P0, PT, R2, R3, PT ;  /* 0x000000030200720b */ /* 0x000fda0003f0d000 */
[----:B------:R-:W0:Y:S01]  /*49cb0*/  @!P0 LDC.64 R2, c[0x0][0x390] ;  /* 0x0000e400ff028b82 */ /* 0x000e220000000a00 */
[----:B------:R-:W-:Y:S02]  /*49cc0*/  @!P0 IMAD.MOV.U32 R5, RZ, RZ, 0x44c5a000 ;  /* 0x44c5a000ff058424 */ /* 0x000fe400078e00ff */
[----:B0-----:R-:W-:-:S05]  /*49cd0*/  @!P0 IMAD.WIDE R2, R0, 0x4, R2 ;  /* 0x0000000400028825 */ /* 0x001fca00078e0202 */
[----:B------:R0:W-:Y:S01]  /*49ce0*/  @!P0 STG.E desc[UR4][R2.64], R5 ;  /* 0x0000000502008986 */ /* 0x0001e2000c101904 */
[----:B------:R-:W-:Y:S05]  /*49cf0*/  @!P0 EXIT ;  /* 0x000000000000894d */ /* 0x000fea0003800000 */
[----:B0-----:R-:W0:Y:S01]  /*49d00*/  LDC.64 R2, c[0x0][0x390] ;  /* 0x0000e400ff027b82 */ /* 0x001e220000000a00 */
[----:B------:R-:W-:Y:S02]  /*49d10*/  HFMA2 R5, -RZ, RZ, 4.76953125, -0.0 ;  /* 0x44c58000ff057431 */ /* 0x000fe400000001ff */
[----:B0-----:R-:W-:-:S05]  /*49d20*/  IMAD.WIDE R2, R0, 0x4, R2 ;  /* 0x0000000400027825 */ /* 0x001fca00078e0202 */
[----:B------:R-:W-:Y:S01]  /*49d30*/  STG.E desc[UR4][R2.64], R5 ;  /* 0x0000000502007986 */ /* 0x000fe2000c101904 */
[----:B------:R-:W-:Y:S05]  /*49d40*/  EXIT ;  /* 0x000000000000794d */ /* 0x000fea0003800000 */
.L_x_1260:
        /* <DEDUP_REMOVED lines=15> */
.L_x_1262:
        /* <DEDUP_REMOVED lines=11> */
.L_x_1259:
        /* <DEDUP_REMOVED lines=19> */
.L_x_1264:
[----:B------:R-:W-:-:S13]  /*4a020*/  FSETP.NEU.AND P0, PT, R2, R5, PT ;  /* 0x000000050200720b */ /* 0x000fda0003f0d000 */
[----:B------:R-:W0:Y:S01]  /*4a030*/  @!P0 LDC.64 R2, c[0x0][0x390] ;  /* 0x0000e400ff028b82 */ /* 0x000e220000000a00 */
[----:B------:R-:W-:Y:S02]  /*4a040*/  @!P0 IMAD.MOV.U32 R5, RZ, RZ, 0x44c4a000 ;  /* 0x44c4a000ff058424 */ /* 0x000fe400078e00ff */
[----:B0-----:R-:W-:-:S05]  /*4a050*/  @!P0 IMAD.WIDE R2, R0, 0x4, R2 ;  /* 0x0000000400028825 */ /* 0x001fca00078e0202 */
[----:B------:R0:W-:Y:S01]  /*4a060*/  @!P0 STG.E desc[UR4][R2.64], R5 ;  /* 0x0000000502008986 */ /* 0x0001e2000c101904 */
[----:B------:R-:W-:Y:S05]  /*4a070*/  @!P0 EXIT ;  /* 0x000000000000894d */ /* 0x000fea0003800000 */
[----:B0-----:R-:W0:Y:S01]  /*4a080*/  LDC.64 R2, c[0x0][0x390] ;  /* 0x0000e400ff027b82 */ /* 0x001e220000000a00 */
[----:B------:R-:W-:Y:S02]  /*4a090*/  HFMA2 R5, -RZ, RZ, 4.765625, -0.0 ;  /* 0x44c48000ff057431 */ /* 0x000fe400000001ff */
[----:B0-----:R-:W-:-:S05]  /*4a0a0*/  IMAD.WIDE R2, R0, 0x4, R2 ;  /* 0x0000000400027825 */ /* 0x001fca00078e0202 */
[----:B------:R-:W-:Y:S01]  /*4a0b0*/  STG.E desc[UR4][R2.64], R5 ;  /* 0x0000000502007986 */ /* 0x000fe2000c101904 */
[----:B------:R-:W-:Y:S05]  /*4a0c0*/  EXIT ;  /* 0x000000000000794d */ /* 0x000fea0003800000 */
.L_x_1263:
        /* <DEDUP_REMOVED lines=15> */
.L_x_1265:
        /* <DEDUP_REMOVED lines=11> */
.L_x_1250:
        /* <DEDUP_REMOVED lines=27> */
.L_x_1269:
[----:B------:R-:W-:-:S13]  /*4a420*/  FSETP.NEU.AND P0, PT, R2, R3, PT ;  /* 0x000000030200720b */ /* 0x000fda0003f0d000 */
[----:B------:R-:W0:Y:S01]  /*4a430*/  @!P0 LDC.64 R2, c[0x0][0x390] ;  /* 0x0000e400ff028b82 */ /* 0x000e220000000a00 */
[----:B------:R-:W-:Y:S02]  /*4a440*/  @!P0 IMAD.MOV.U32 R5, RZ, RZ, 0x44c3a000 ;  /* 0x44c3a000ff058424 */ /* 0x000fe400078e00ff */
[----:B0-----:R-:W-:-:S05]  /*4a450*/  @!P0 IMAD.WIDE R2, R0, 0x4, R2 ;  /* 0x0000000400028825 */ /* 0x001fca00078e0202 */
[----:B------:R0:W-:Y:S01]  /*4a460*/  @!P0 STG.E desc[UR4][R2.64], R5 ;  /* 0x0000000502008986 */ /* 0x0001e2000c101904 */
[----:B------:R-:W-:Y:S05]  /*4a470*/  @!P0 EXIT ;  /* 0x000000000000894d */ /* 0x000fea0003800000 */
[----:B0-----:R-:W0:Y:S01]  /*4a480*/  LDC.64 R2, c[0x0][0x390] ;  /* 0x0000e400ff027b82 */ /* 0x001e220000000a00 */
[----:B------:R-:W-:Y:S02]  /*4a490*/  HFMA2 R5, -RZ, RZ, 4.76171875, -0.0 ;  /* 0x44c38000ff057431 */ /* 0x000fe400000001ff */
[----:B0-----:R-:W-:-:S05]  /*4a4a0*/  IMAD.WIDE R2, R0, 0x4, R2 ;  /* 0x0000000400027825 */ /* 0x001fca00078e0202 */
[----:B------:R-:W-:Y:S01]  /*4a4b0*/  STG.E desc[UR4][R2.64], R5 ;  /* 0x0000000502007986 */ /* 0x000fe2000c101904 */
[----:B------:R-:W-:Y:S05]  /*4a4c0*/  EXIT ;  /* 0x000000000000794d */ /* 0x000fea0003800000 */
.L_x_1268:
        /* <DEDUP_REMOVED lines=15> */
.L_x_1270:
        /* <DEDUP_REMOVED lines=11> */
.L_x_1267:
        /* <DEDUP_REMOVED lines=19> */
.L_x_1272:
[----:B------:R-:W-:-:S13]  /*4a7a0*/  FSETP.NEU.AND P0, PT, R2, R5, PT ;  /* 0x000000050200720b */ /* 0x000fda0003f0d000 */
[----:B------:R-:W0:Y:S01]  /*4a7b0*/  @!P0 LDC.64 R2, c[0x0][0x390] ;  /* 0x0000e400ff028b82 */ /* 0x000e220000000a00 */
[----:B------:R-:W-:Y:S02]  /*4a7c0*/  @!P0 IMAD.MOV.U32 R5, RZ, RZ, 0x44c2a000 ;  /* 0x44c2a000ff058424 */ /* 0x000fe400078e00ff */
[----:B0-----:R-:W-:-:S05]  /*4a7d0*/  @!P0 IMAD.WIDE R2, R0, 0x4, R2 ;  /* 0x0000000400028825 */ /* 0x001fca00078e0202 */
[----:B------:R0:W-:Y:S01]  /*4a7e0*/  @!P0 STG.E desc[UR4][R2.64], R5 ;  /* 0x0000000502008986 */ /* 0x0001e2000c101904 */
[----:B------:R-:W-:Y:S05]  /*4a7f0*/  @!P0 EXIT ;  /* 0x000000000000894d */ /* 0x000fea0003800000 */
[----:B0-----:R-:W0:Y:S01]  /*4a800*/  LDC.64 R2, c[0x0][0x390] ;  /* 0x0000e400ff027b82 */ /* 0x001e220000000a00 */
[----:B------:R-:W-:Y:S02]  /*4a810*/  HFMA2 R5, -RZ, RZ, 4.7578125, -0.0 ;  /* 0x44c28000ff057431 */ /* 0x000fe400000001ff */
[----:B0-----:R-:W-:-:S05]  /*4a820*/  IMAD.WIDE R2, R0, 0x4, R2 ;  /* 0x0000000400027825 */ /* 0x001fca00078e0202 */
[----:B------:R-:W-:Y:S01]  /*4a830*/  STG.E desc[UR4][R2.64], R5 ;  /* 0x0000000502007986 */ /* 0x000fe2000c101904 */
[----:B------:R-:W-:Y:S05]  /*4a840*/  EXIT ;  /* 0x000000000000794d */ /* 0x000fea0003800000 */
.L_x_1271:
        /* <DEDUP_REMOVED lines=15> */
.L_x_1273:
        /* <DEDUP_REMOVED lines=11> */
.L_x_1266:
        /* <DEDUP_REMOVED lines=23> */
.L_x_1276:
[----:B------:R-:W-:-:S13]  /*4ab60*/  FSETP.NEU.AND P0, PT, R2, R5, PT ;  /* 0x000000050200720b */ /* 0x000fda0003f0d000 */
[----:B------:R-:W0:Y:S01]  /*4ab70*/  @!P0 LDC.64 R2, c[0x0][0x390] ;  /* 0x0000e400ff028b82 */ /* 0x000e220000000a00 */
[----:B------:R-:W-:Y:S02]  /*4ab80*/  @!P0 IMAD.MOV.U32 R5, RZ, RZ, 0x44c1a000 ;  /* 0x44c1a000ff058424 */ /* 0x000fe400078e00ff */
[----:B0-----:R-:W-:-:S05]  /*4ab90*/  @!P0 IMAD.WIDE R2, R0, 0x4, R2 ;  /* 0x0000000400028825 */ /* 0x001fca00078e0202 */
[----:B------:R0:W-:Y:S01]  /*4aba0*/  @!P0 STG.E desc[UR4][R2.64], R5 ;  /* 0x0000000502008986 */ /* 0x0001e2000c101904 */
[----:B------:R-:W-:Y:S05]  /*4abb0*/  @!P0 EXIT ;  /* 0x000000000000894d */ /* 0x000fea0003800000 */
[----:B0-----:R-:W0:Y:S01]  /*4abc0*/  LDC.64 R2, c[0x0][0x390] ;  /* 0x0000e400ff027b82 */ /* 0x001e220000000a00 */
[----:B------:R-:W-:Y:S02]  /*4abd0*/  HFMA2 R5, -RZ, RZ, 4.75390625, -0.0 ;  /* 0x44c18000ff057431 */ /* 0x000fe400000001ff */
[----:B0-----:R-:W-:-:S05]  /*4abe0*/  IMAD.WIDE R2, R0, 0x4, R2 ;  /* 0x0000000400027825 */ /* 0x001fca00078e0202 */
[----:B------:R-:W-:Y:S01]  /*4abf0*/  STG.E desc[UR4][R2.64], R5 ;  /* 0x0000000502007986 */ /* 0x000fe2000c101904 */
[----:B------:R-:W-:Y:S05]  /*4ac00*/  EXIT ;  /* 0x000000000000794d */ /* 0x000fea0003800000 */
.L_x_1275:
        /* <DEDUP_REMOVED lines=15> */
.L_x_1277:
        /* <DEDUP_REMOVED lines=11> */
.L_x_1274:
        /* <DEDUP_REMOVED lines=19> */
.L_x_1279:
[----:B------:R-:W-:-:S13]  /*4aee0*/  FSETP.NEU.AND P0, PT, R2, R3, PT ;  /* 0x000000030200720b */ /* 0x000fda0003f0d000 */
[----:B------:R-:W0:Y:S01]  /*4aef0*/  @!P0 LDC.64 R2, c[0x0][0x390] ;  /* 0x0000e400ff028b82 */ /* 0x000e220000000a00 */
[----:B------:R-:W-:Y:S02]  /*4af00*/  @!P0 IMAD.MOV.U32 R5, RZ, RZ, 0x44c0a000 ;  /* 0x44c0a000ff058424 */ /* 0x000fe400078e00ff */
[----:B0-----:R-:W-:-:S05]  /*4af10*/  @!P0 IMAD.WIDE R2, R0, 0x4, R2 ;  /* 0x0000000400028825 */ /* 0x001fca00078e0202 */
[----:B------:R0:W-:Y:S01]  /*4af20*/  @!P0 STG.E desc[UR4][R2.64], R5 ;  /* 0x0000000502008986 */ /* 0x0001e2000c101904 */
[----:B------:R-:W-:Y:S05]  /*4af30*/  @!P0 EXIT ;  /* 0x000000000000894d */ /* 0x000fea0003800000 */
[----:B0-----:R-:W0:Y:S01]  /*4af40*/  LDC.64 R2, c[0x0][0x390] ;  /* 0x0000e400ff027b82 */ /* 0x001e220000000a00 */
[----:B------:R-:W-:Y:S02]  /*4af50*/  HFMA2 R5, -RZ, RZ, 4.75, -0.0 ;  /* 0x44c08000ff057431 */ /* 0x000fe400000001ff */
[----:B0-----:R-:W-:-:S05]  /*4af60*/  IMAD.WIDE R2, R0, 0x4, R2 ;  /* 0x0000000400027825 */ /* 0x001fca00078e0202 */
[----:B------:R-:W-:Y:S01]  /*4af70*/  STG.E desc[UR4][R2.64], R5 ;  /* 0x0000000502007986 */ /* 0x000fe2000c101904 */
[----:B------:R-:W-:Y:S05]  /*4af80*/  EXIT ;  /* 0x000000000000794d */ /* 0x000fea0003800000 */
.L_x_1278:
        /* <DEDUP_REMOVED lines=15> */
.L_x_1280:
        /* <DEDUP_REMOVED lines=11> */
.L_x_1025:
        /* <DEDUP_REMOVED lines=43> */
.L_x_1288:
[----:B------:R-:W-:-:S13]  /*4b3e0*/  FSETP.NEU.AND P0, PT, R2, R5, PT ;  /* 0x000000050200720b */ /* 0x000fda0003f0d000 */
[----:B------:R-:W0:Y:S01]  /*4b3f0*/  @!P0 LDC.64 R2, c[0x0][0x390] ;  /* 0x0000e400ff028b82 */ /* 0x000e220000000a00 */
[----:B------:R-:W-:Y:S02]  /*4b400*/  @!P0 IMAD.MOV.U32 R5, RZ, RZ, 0x44bfa000 ;  /* 0x44bfa000ff058424 */ /* 0x000fe400078e00ff */
[----:B0-----:R-:W-:-:S05]  /*4b410*/  @!P0 IMAD.WIDE R2, R0, 0x4, R2 ;  /* 0x0000000400028825 */ /* 0x001fca00078e0202 */
[----:B------:R0:W-:Y:S01]  /*4b420*/  @!P0 STG.E desc[UR4][R2.64], R5 ;  /* 0x0000000502008986 */ /* 0x0001e2000c101904 */
[----:B------:R-:W-:Y:S05]  /*4b430*/  @!P0 EXIT ;  /* 0x000000000000894d */ /* 0x000fea0003800000 */
[----:B0-----:R-:W0:Y:S01]  /*4b440*/  LDC.64 R2, c[0x0][0x390] ;  /* 0x0000e400ff027b82 */ /* 0x001e220000000a00 */
[----:B------:R-:W-:Y:S02]  /*4b450*/  HFMA2 R5, -RZ, RZ, 4.74609375, -0.0 ;  /* 0x44bf8000ff057431 */ /* 0x000fe400000001ff */
[----:B0-----:R-:W-:-:S05]  /*4b460*/  IMAD.WIDE R2, R0, 0x4, R2 ;  /* 0x0000000400027825 */ /* 0x001fca00078e0202 */
[----:B------:R-:W-:Y:S01]  /*4b470*/  STG.E desc[UR4][R2.64], R5 ;  /* 0x0000000502007986 */ /* 0x000fe2000c101904 */
[----:B------:R-:W-:Y:S05]  /*4b480*/  EXIT ;  /* 0x000000000000794d */ /* 0x000fea0003800000 */
.L_x_1287:
        /* <DEDUP_REMOVED lines=15> */
.L_x_1289:
        /* <DEDUP_REMOVED lines=11> */
.L_x_1286:
        /* <DEDUP_REMOVED lines=19> */
.L_x_1291:
[----:B------:R-:W-:-:S13]  /*4b760*/  FSETP.NEU.AND P0, PT, R2, R3, PT ;  /* 0x000000030200720b */ /* 0x000fda0003f0d000 */
[----:B------:R-:W0:Y:S01]  /*4b770*/  @!P0 LDC.64 R2, c[0x0][0x390] ;  /* 0x0000e400ff028b82 */ /* 0x000e220000000a00 */
[----:B------:R-:W-:Y:S02]  /*4b780*/  @!P0 IMAD.MOV.U32 R5, RZ, RZ, 0x44bea000 ;  /* 0x44bea000ff058424 */ /* 0x000fe400078e00ff */
[----:B0-----:R-:W-:-:S05]  /*4b790*/  @!P0 IMAD.WIDE R2, R0, 0x4, R2 ;  /* 0x0000000400028825 */ /* 0x001fca00078e0202 */
[----:B------:R0:W-:Y:S01]  /*4b7a0*/  @!P0 STG.E desc[UR4][R2.64], R5 ;  /* 0x0000000502008986 */ /* 0x0001e2000c101904 */
[----:B------:R-:W-:Y:S05]  /*4b7b0*/  @!P0 EXIT ;  /* 0x000000000000894d */ /* 0x000fea0003800000 */
[----:B0-----:R-:W0:Y:S01]  /*4b7c0*/  LDC.64 R2, c[0x0][0x390] ;  /* 0x0000e400ff027b82 */ /* 0x001e220000000a00 */
[----:B------:R-:W-:Y:S02]  /*4b7d0*/  HFMA2 R5, -RZ, RZ, 4.7421875, -0.0 ;  /* 0x44be8000ff057431 */ /* 0x000fe400000001ff */
[----:B0-----:R-:W-:-:S05]  /*4b7e0*/  IMAD.WIDE R2, R0, 0x4, R2 ;  /* 0x0000000400027825 */ /* 0x001fca00078e0202 */
[----:B------:R-:W-:Y:S01]  /*4b7f0*/  STG.E desc[UR4][R2.64], R5 ;  /* 0x0000000502007986 */ /* 0x000fe2000c101904 */
[----:B------:R-:W-:Y:S05]  /*4b800*/  EXIT ;  /* 0x000000000000794d */ /* 0x000fea0003800000 */
.L_x_1290:
        /* <DEDUP_REMOVED lines=15> */
.L_x_1292:
        /* <DEDUP_REMOVED lines=11> */
.L_x_1285:
        /* <DEDUP_REMOVED lines=23> */
.L_x_1295:
[----:B------:R-:W-:-:S13]  /*4bb20*/  FSETP.NEU.AND P0, PT, R2, R3, PT ;  /* 0x000000030200720b */ /* 0x000fda0003f0d000 */
[----:B------:R-:W0:Y:S01]  /*4bb30*/  @!P0 LDC.64 R2, c[0x0][0x390] ;  /* 0x0000e400ff028b82 */ /* 0x000e220000000a00 */
[----:B------:R-:W-:Y:S02]  /*4bb40*/  @!P0 IMAD.MOV.U32 R5, RZ, RZ, 0x44bda000 ;  /* 0x44bda000ff058424 */ /* 0x000fe400078e00ff */
[----:B0-----:R-:W-:-:S05]  /*4bb50*/  @!P0 IMAD.WIDE R2, R0, 0x4, R2 ;  /* 0x0000000400028825 */ /* 0x001fca00078e0202 */
[----:B------:R0:W-:Y:S01]  /*4bb60*/  @!P0 STG.E desc[UR4][R2.64], R5 ;  /* 0x0000000502008986 */ /* 0x0001e2000c101904 */
[----:B------:R-:W-:Y:S05]  /*4bb70*/  @!P0 EXIT ;  /* 0x000000000000894d */ /* 0x000fea0003800000 */
[----:B0-----:R-:W0:Y:S01]  /*4bb80*/  LDC.64 R2, c[0x0][0x390] ;  /* 0x0000e400ff027b82 */ /* 0x001e220000000a00 */
[----:B------:R-:W-:Y:S02]  /*4bb90*/  HFMA2 R5, -RZ, RZ, 4.73828125, -0.0 ;  /* 0x44bd8000ff057431 */ /* 0x000fe400000001ff */
[----:B0-----:R-:W-:-:S05]  /*4bba0*/  IMAD.WIDE R2, R0, 0x4, R2 ;  /* 0x0000000400027825 */ /* 0x001fca00078e0202 */
[----:B------:R-:W-:Y:S01]  /*4bbb0*/  STG.E desc[UR4][R2.64], R5 ;  /* 0x0000000502007986 */ /* 0x000fe2000c101904 */
[----:B------:R-:W-:Y:S05]  /*4bbc0*/  EXIT ;  /* 0x000000000000794d */ /* 0x000fea0003800000 */
.L_x_1294:
        /* <DEDUP_REMOVED lines=15> */
.L_x_1296:
        /* <DEDUP_REMOVED lines=11> */
.L_x_1293:
        /* <DEDUP_REMOVED lines=19> */
.L_x_1298:
[----:B------:R-:W-:-:S13]  /*4bea0*/  FSETP.NEU.AND P0, PT, R2, R5, PT ;  /* 0x000000050200720b */ /* 0x000fda0003f0d000 */
[----:B------:R-:W0:Y:S01]  /*4beb0*/  @!P0 LDC.64 R2, c[0x0][0x390] ;  /* 0x0000e400ff028b82 */ /* 0x000e220000000a00 */
[----:B------:R-:W-:Y:S02]  /*4bec0*/  @!P0 IMAD.MOV.U32 R5, RZ, RZ, 0x44bca000 ;  /* 0x44bca000ff058424 */ /* 0x000fe400078e00ff */
[----:B0-----:R-:W-:-:S05]  /*4bed0*/  @!P0 IMAD.WIDE R2, R0, 0x4, R2 ;  /* 0x0000000400028825 */ /* 0x001fca00078e0202 */
[----:B------:R0:W-:Y:S01]  /*4bee0*/  @!P0 STG.E desc[UR4][R2.64], R5 ;  /* 0x0000000502008986 */ /* 0x0001e2000c101904 */
[----:B------:R-:W-:Y:S05]  /*4bef0*/  @!P0 EXIT ;  /* 0x000000000000894d */ /* 0x000fea0003800000 */
[----:B0-----:R-:W0:Y:S01]  /*4bf00*/  LDC.64 R2, c[0x0][0x390] ;  /* 0x0000e400ff027b82 */ /* 0x001e220000000a00 */
[----:B------:R-:W-:Y:S02]  /*4bf10*/  HFMA2 R5, -RZ, RZ, 4.734375, -0.0 ;  /* 0x44bc8000ff057431 */ /* 0x000fe400000001ff */
[----:B0-----:R-:W-:-:S05]  /*4bf20*/  IMAD.WIDE R2, R0, 0x4, R2 ;  /* 0x0000000400027825 */ /* 0x001fca00078e0202 */
[----:B------:R-:W-:Y:S01]  /*4bf30*/  STG.E desc[UR4][R2.64], R5 ;  /* 0x0000000502007986 */ /* 0x000fe2000c101904 */
[----:B------:R-:W-:Y:S05]  /*4bf40*/  EXIT ;  /* 0x000000000000794d */ /* 0x000fea0003800000 */
.L_x_1297:
        /* <DEDUP_REMOVED lines=15> */
.L_x_1299:
        /* <DEDUP_REMOVED lines=11> */
.L_x_1284:
        /* <DEDUP_REMOVED lines=27> */
.L_x_1303:
[----:B------:R-:W-:-:S13]  /*4c2a0*/  FSETP.NEU.AND P0, PT, R2, R3, PT ;  /* 0x000000030200720b */ /* 0x000fda0003f0d000 */
[----:B------:R-:W0:Y:S01]  /*4c2b0*/  @!P0 LDC.64 R2, c[0x0][0x390] ;  /* 0x0000e400ff028b82 */ /* 0x000e220000000a00 */
[----:B------:R-:W-:Y:S02]  /*4c2c0*/  @!P0 IMAD.MOV.U32 R5, RZ, RZ, 0x44bba000 ;  /* 0x44bba000ff058424 */ /* 0x000fe400078e00ff */
[----:B0-----:R-:W-:-:S05]  /*4c2d0*/  @!P0 IMAD.WIDE R2, R0, 0x4, R2 ;  /* 0x0000000400028825 */ /* 0x001fca00078e0202 */
[----:B------:R0:W-:Y:S01]  /*4c2e0*/  @!P0 STG.E desc[UR4][R2.64], R5 ;  /* 0x0000000502008986 */ /* 0x0001e2000c101904 */
[----:B------:R-:W-:Y:S05]  /*4c2f0*/  @!P0 EXIT ;  /* 0x000000000000894d */ /* 0x000fea0003800000 */
[----:B0-----:R-:W0:Y:S01]  /*4c300*/  LDC.64 R2, c[0x0][0x390] ;  /* 0x0000e400ff027b82 */ /* 0x001e220000000a00 */
[----:B------:R-:W-:Y:S02]  /*4c310*/  HFMA2 R5, -RZ, RZ, 4.73046875, -0.0 ;  /* 0x44bb8000ff057431 */ /* 0x000fe400000001ff */
[----:B0-----:R-:W-:-:S05]  /*4c320*/  IMAD.WIDE R2, R0, 0x4, R2 ;  /* 0x0000000400027825 */ /* 0x001fca00078e0202 */
[----:B------:R-:W-:Y:S01]  /*4c330*/  STG.E desc[UR4][R2.64], R5 ;  /* 0x0000000502007986 */ /* 0x000fe2000c101904 */
[----:B------:R-:W-:Y:S05]  /*4c340*/  EXIT ;  /* 0x000000000000794d */ /* 0x000fea0003800000 */
.L_x_1302:
        /* <DEDUP_REMOVED lines=15> */
.L_x_1304:
        /* <DEDUP_REMOVED lines=11> */
.L_x_1301:
        /* <DEDUP_REMOVED lines=19> */
.L_x_1306:
[----:B------:R-:W-:-:S13]  /*4c620*/  FSETP.NEU.AND P0, PT, R2, R5, PT ;  /* 0x000000050200720b */ /* 0x000fda0003f0d000 */
[----:B------:R-:W0:Y:S01]  /*4c630*/  @!P0 LDC.64 R2, c[0x0][0x390] ;  /* 0x0000e400ff028b82 */ /* 0x000e220000000a00 */
[----:B------:R-:W-:Y:S02]  /*4c640*/  @!P0 IMAD.MOV.U32 R5, RZ, RZ, 0x44baa000 ;  /* 0x44baa000ff058424 */ /* 0x000fe400078e00ff */
[----:B0-----:R-:W-:-:S05]  /*4c650*/  @!P0 IMAD.WIDE R2, R0, 0x4, R2 ;  /* 0x0000000400028825 */ /* 0x001fca00078e0202 */
[----:B------:R0:W-:Y:S01]  /*4c660*/  @!P0 STG.E desc[UR4][R2.64], R5 ;  /* 0x0000000502008986 */ /* 0x0001e2000c101904 */
[----:B------:R-:W-:Y:S05]  /*4c670*/  @!P0 EXIT ;  /* 0x000000000000894d */ /* 0x000fea0003800000 */
[----:B0-----:R-:W0:Y:S01]  /*4c680*/  LDC.64 R2, c[0x0][0x390] ;  /* 0x0000e400ff027b82 */ /* 0x001e220000000a00 */
[----:B------:R-:W-:Y:S02]  /*4c690*/  HFMA2 R5, -RZ, RZ, 4.7265625, -0.0 ;  /* 0x44ba8000ff057431 */ /* 0x000fe400000001ff */
[----:B0-----:R-:W-:-:S05]  /*4c6a0*/  IMAD.WIDE R2, R0, 0x4, R2 ;  /* 0x0000000400027825 */ /* 0x001fca00078e0202 */
[----:B------:R-:W-:Y:S01]  /*4c6b0*/  STG.E desc[UR4][R2.64], R5 ;  /* 0x0000000502007986 */ /* 0x000fe2000c101904 */
[----:B------:R-:W-:Y:S05]  /*4c6c0*/  EXIT ;  /* 0x000000000000794d */ /* 0x000fea0003800000 */
.L_x_1305:
        /* <DEDUP_REMOVED lines=15> */
.L_x_1307:
        /* <DEDUP_REMOVED lines=11> */
.L_x_1300:
        /* <DEDUP_REMOVED lines=23> */
.L_x_1310:
[----:B------:R-:W-:-:S13]  /*4c9e0*/  FSETP.NEU.AND P0, PT, R2, R5, PT ;  /* 0x000000050200720b */ /* 0x000fda0003f0d000 */
[----:B------:R-:W0:Y:S01]  /*4c9f0*/  @!P0 LDC.64 R2, c[0x0][0x390] ;  /* 0x0000e400ff028b82 */ /* 0x000e220000000a00 */
[----:B------:R-:W-:Y:S02]  /*4ca00*/  @!P0 IMAD.MOV.U32 R5, RZ, RZ, 0x44b9a000 ;  /* 0x44b9a000ff058424 */ /* 0x000fe400078e00ff */
[----:B0-----:R-:W-:-:S05]  /*4ca10*/  @!P0 IMAD.WIDE R2, R0, 0x4, R2 ;  /* 0x0000000400028825 */ /* 0x001fca00078e0202 */
[----:B------:R0:W-:Y:S01]  /*4ca20*/  @!P0 STG.E desc[UR4][R2.64], R5 ;  /* 0x0000000502008986 */ /* 0x0001e2000c101904 */
[----:B------:R-:W-:Y:S05]  /*4ca30*/  @!P0 EXIT ;  /* 0x000000000000894d */ /* 0x000fea0003800000 */
[----:B0-----:R-:W0:Y:S01]  /*4ca40*/  LDC.64 R2, c[0x0][0x390] ;  /* 0x0000e400ff027b82 */ /* 0x001e220000000a00 */
[----:B------:R-:W-:Y:S02]  /*4ca50*/  HFMA2 R5, -RZ, RZ, 4.72265625, -0.0 ;  /* 0x44b98000ff057431 */ /* 0x000fe400000001ff */
[----:B0-----:R-:W-:-:S05]  /*4ca60*/  IMAD.WIDE R2, R0, 0x4, R2 ;  /* 0x0000000400027825 */ /* 0x001fca00078e0202 */
[----:B------:R-:W-:Y:S01]  /*4ca70*/  STG.E desc[UR4][R2.64], R5 ;  /* 0x0000000502007986 */ /* 0x000fe2000c101904 */
[----:B------:R-:W-:Y:S05]  /*4ca80*/  EXIT ;  /* 0x000000000000794d */ /* 0x000fea0003800000 */
.L_x_1309:
        /* <DEDUP_REMOVED lines=15> */
.L_x_1311:
        /* <DEDUP_REMOVED lines=11> */
.L_x_1308:
        /* <DEDUP_REMOVED lines=19> */
.L_x_1313:
[----:B------:R-:W-:-:S13]  /*4cd60*/  FSETP.NEU.AND P0, PT, R2, R3, PT ;  /* 0x000000030200720b */ /* 0x000fda0003f0d000 */
[----:B------:R-:W0:Y:S01]  /*4cd70*/  @!P0 LDC.64 R2, c[0x0][0x390] ;  /* 0x0000e400ff028b82 */ /* 0x000e220000000a00 */
[----:B------:R-:W-:Y:S02]  /*4cd80*/  @!P0 IMAD.MOV.U32 R5, RZ, RZ, 0x44b8a000 ;  /* 0x44b8a000ff058424 */ /* 0x000fe400078e00ff */
[----:B0-----:R-:W-:-:S05]  /*4cd90*/  @!P0 IMAD.WIDE R2, R0, 0x4, R2 ;  /* 0x0000000400028825 */ /* 0x001fca00078e0202 */
[----:B------:R0:W-:Y:S01]  /*4cda0*/  @!P0 STG.E desc[UR4][R2.64], R5 ;  /* 0x0000000502008986 */ /* 0x0001e2000c101904 */
[----:B------:R-:W-:Y:S05]  /*4cdb0*/  @!P0 EXIT ;  /* 0x000000000000894d */ /* 0x000fea0003800000 */
[----:B0-----:R-:W0:Y:S01]  /*4cdc0*/  LDC.64 R2, c[0x0][0x390] ;  /* 0x0000e400ff027b82 */ /* 0x001e220000000a00 */
[----:B------:R-:W-:Y:S02]  /*4cdd0*/  HFMA2 R5, -RZ, RZ, 4.71875, -0.0 ;  /* 0x44b88000ff057431 */ /* 0x000fe400000001ff */
[----:B0-----:R-:W-:-:S05]  /*4cde0*/  IMAD.WIDE R2, R0, 0x4, R2 ;  /* 0x0000000400027825 */ /* 0x001fca00078e0202 */
[----:B------:R-:W-:Y:S01]  /*4cdf0*/  STG.E desc[UR4][R2.64], R5 ;  /* 0x0000000502007986 */ /* 0x000fe2000c101904 */
[----:B------:R-:W-:Y:S05]  /*4ce00*/  EXIT ;  /* 0x000000000000794d */ /* 0x000fea0003800000 */
.L_x_1312:
        /* <DEDUP_REMOVED lines=15> */
.L_x_1314:
        /* <DEDUP_REMOVED lines=11> */
.L_x_1283:
        /* <DEDUP_REMOVED lines=31> */
.L_x_1319:
[----:B------:R-:W-:-:S13]  /*4d1a0*/  FSETP.NEU.AND P0, PT, R2, R3, PT ;  /* 0x000000030200720b */ /* 0x000fda0003f0d000 */
[----:B------:R-:W0:Y:S01]  /*4d1b0*/  @!P0 LDC.64 R2, c[0x0][0x390] ;  /* 0x0000e400ff028b82 */ /* 0x000e220000000a00 */
[----:B------:R-:W-:Y:S02]  /*4d1c0*/  @!P0 IMAD.MOV.U32 R5, RZ, RZ, 0x44b7a000 ;  /* 0x44b7a000ff058424 */ /* 0x000fe400078e00ff */
[----:B0-----:R-:W-:-:S05]  /*4d1d0*/  @!P0 IMAD.WIDE R2, R0, 0x4, R2 ;  /* 0x0000000400028825 */ /* 0x001fca00078e0202 */
[----:B------:R0:W-:Y:S01]  /*4d1e0*/  @!P0 STG.E desc[UR4][R2.64], R5 ;  /* 0x0000000502008986 */ /* 0x0001e2000c101904 */
[----:B------:R-:W-:Y:S05]  /*4d1f0*/  @!P0 EXIT ;  /* 0x000000000000894d */ /* 0x000fea0003800000 */
[----:B0-----:R-:W0:Y:S01]  /*4d200*/  LDC.64 R2, c[0x0][0x390] ;  /* 0x0000e400ff027b82 */ /* 0x001e220000000a00 */
[----:B------:R-:W-:Y:S02]  /*4d210*/  HFMA2 R5, -RZ, RZ, 4.71484375, -0.0 ;  /* 0x44b78000ff057431 */ /* 0x000fe400000001ff */
[----:B0-----:R-:W-:-:S05]  /*4d220*/  IMAD.WIDE R2, R0, 0x4, R2 ;  /* 0x0000000400027825 */ /* 0x001fca00078e0202 */
[----:B------:R-:W-:Y:S01]  /*4d230*/  STG.E desc[UR4][R2.64], R5 ;  /* 0x0000000502007986 */ /* 0x000fe2000c101904 */
[----:B------:R-:W-:Y:S05]  /*4d240*/  EXIT ;  /* 0x000000000000794d */ /* 0x000fea0003800000 */
.L_x_1318:
        /* <DEDUP_REMOVED lines=15> */
.L_x_1320:
        /* <DEDUP_REMOVED lines=11> */
.L_x_1317:
        /* <DEDUP_REMOVED lines=19> */
.L_x_1322:
[----:B------:R-:W-:-:S13]  /*4d520*/  FSETP.NEU.AND P0, PT, R2, R5, PT ;  /* 0x000000050200720b */ /* 0x000fda0003f0d000 */
[----:B------:R-:W0:Y:S01]  /*4d530*/  @!P0 LDC.64 R2, c[0x0][0x390] ;  /* 0x0000e400ff028b82 */ /* 0x000e220000000a00 */
[----:B------:R-:W-:Y:S02]  /*4d540*/  @!P0 IMAD.MOV.U32 R5, RZ, RZ, 0x44b6a000 ;  /* 0x44b6a000ff058424 */ /* 0x000fe400078e00ff */
[----:B0-----:R-:W-:-:S05]  /*4d550*/  @!P0 IMAD.WIDE R2, R0, 0x4, R2 ;  /* 0x0000000400028825 */ /* 0x001fca00078e0202 */
[----:B------:R0:W-:Y:S01]  /*4d560*/  @!P0 STG.E desc[UR4][R2.64], R5 ;  /* 0x0000000502008986 */ /* 0x0001e2000c101904 */
[----:B------:R-:W-:Y:S05]  /*4d570*/  @!P0 EXIT ;  /* 0x000000000000894d */ /* 0x000fea0003800000 */
[----:B0-----:R-:W0:Y:S01]  /*4d580*/  LDC.64 R2, c[0x0][0x390] ;  /* 0x0000e400ff027b82 */ /* 0x001e220000000a00 */
[----:B------:R-:W-:Y:S02]  /*4d590*/  HFMA2 R5, -RZ, RZ, 4.7109375, -0.0 ;  /* 0x44b68000ff057431 */ /* 0x000fe400000001ff */
[----:B0-----:R-:W-:-:S05]  /*4d5a0*/  IMAD.WIDE R2, R0, 0x4, R2 ;  /* 0x0000000400027825 */ /* 0x001fca00078e0202 */
[----:B------:R-:W-:Y:S01]  /*4d5b0*/  STG.E desc[UR4][R2.64], R5 ;  /* 0x0000000502007986 */ /* 0x000fe2000c101904 */
[----:B------:R-:W-:Y:S05]  /*4d5c0*/  EXIT ;  /* 0x000000000000794d */ /* 0x000fea0003800000 */
.L_x_1321:
        /* <DEDUP_REMOVED lines=15> */
.L_x_1323:
        /* <DEDUP_REMOVED lines=11> */
.L_x_1316:
        /* <DEDUP_REMOVED lines=23> */
.L_x_1326:
[----:B------:R-:W-:-:S13]  /*4d8e0*/  FSETP.NEU.AND P0, PT, R2, R5, PT ;  /* 0x000000050200720b */ /* 0x000fda0003f0d000 */
[----:B------:R-:W0:Y:S01]  /*4d8f0*/  @!P0 LDC.64 R2, c[0x0][0x390] ;  /* 0x0000e400ff028b82 */ /* 0x000e220000000a00 */
[----:B------:R-:W-:Y:S02]  /*4d900*/  @!P0 IMAD.MOV.U32 R5, RZ, RZ, 0x44b5a000 ;  /* 0x44b5a000ff058424 */ /* 0x000fe400078e00ff */
[----:B0-----:R-:W-:-:S05]  /*4d910*/  @!P0 IMAD.WIDE R2, R0, 0x4, R2 ;  /* 0x0000000400028825 */ /* 0x001fca00078e0202 */
[----:B------:R0:W-:Y:S01]  /*4d920*/  @!P0 STG.E desc[UR4][R2.64], R5 ;  /* 0x0000000502008986 */ /* 0x0001e2000c101904 */
[----:B------:R-:W-:Y:S05]  /*4d930*/  @!P0 EXIT ;  /* 0x000000000000894d */ /* 0x000fea0003800000 */
[----:B0-----:R-:W0:Y:S01]  /*4d940*/  LDC.64 R2, c[0x0][0x390] ;  /* 0x0000e400ff027b82 */ /* 0x001e220000000a00 */
[----:B------:R-:W-:Y:S02]  /*4d950*/  HFMA2 R5, -RZ, RZ, 4.70703125, -0.0 ;  /* 0x44b58000ff057431 */ /* 0x000fe400000001ff */
[----:B0-----:R-:W-:-:S05]  /*4d960*/  IMAD.WIDE R2, R0, 0x4, R2 ;  /* 0x0000000400027825 */ /* 0x001fca00078e0202 */
[----:B------:R-:W-:Y:S01]  /*4d970*/  STG.E desc[UR4][R2.64], R5 ;  /* 0x0000000502007986 */ /* 0x000fe2000c101904 */
[----:B------:R-:W-:Y:S05]  /*4d980*/  EXIT ;  /* 0x000000000000794d */ /* 0x000fea0003800000 */
.L_x_1325:
        /* <DEDUP_REMOVED lines=15> */
.L_x_1327:
        /* <DEDUP_REMOVED lines=11> */
.L_x_1324:
        /* <DEDUP_REMOVED lines=19> */
.L_x_1329:
[----:B------:R-:W-:-:S13]  /*4dc60*/  FSETP.NEU.AND P0, PT, R2, R3, PT ;  /* 0x000000030200720b */ /* 0x000fda0003f0d000 */
[----:B------:R-:W0:Y:S01]  /*4dc70*/  @!P0 LDC.64 R2, c[0x0][0x390] ;  /* 0x0000e400ff028b82 */ /* 0x000e220000000a00 */
[----:B------:R-:W-:Y:S02]  /*4dc80*/  @!P0 IMAD.MOV.U32 R5, RZ, RZ, 0x44b4a000 ;  /* 0x44b4a000ff058424 */ /* 0x000fe400078e00ff */
[----:B0-----:R-:W-:-:S05]  /*4dc90*/  @!P0 IMAD.WIDE R2, R0, 0x4, R2 ;  /* 0x0000000400028825 */ /* 0x001fca00078e0202 */
[----:B------:R0:W-:Y:S01]  /*4dca0*/  @!P0 STG.E desc[UR4][R2.64], R5 ;  /* 0x0000000502008986 */ /* 0x0001e2000c101904 */
[----:B------:R-:W-:Y:S05]  /*4dcb0*/  @!P0 EXIT ;  /* 0x000000000000894d */ /* 0x000fea0003800000 */
[----:B0-----:R-:W0:Y:S01]  /*4dcc0*/  LDC.64 R2, c[0x0][0x390] ;  /* 0x0000e400ff027b82 */ /* 0x001e220000000a00 */
[----:B------:R-:W-:Y:S02]  /*4dcd0*/  HFMA2 R5, -RZ, RZ, 4.703125, -0.0 ;  /* 0x44b48000ff057431 */ /* 0x000fe400000001ff */
[----:B0-----:R-:W-:-:S05]  /*4dce0*/  IMAD.WIDE R2, R0, 0x4, R2 ;  /* 0x0000000400027825 */ /* 0x001fca00078e0202 */
[----:B------:R-:W-:Y:S01]  /*4dcf0*/  STG.E desc[UR4][R2.64], R5 ;  /* 0x0000000502007986 */ /* 0x000fe2000c101904 */
[----:B------:R-:W-:Y:S05]  /*4dd00*/  EXIT ;  /* 0x000000000000794d */ /* 0x000fea0003800000 */
.L_x_1328:
        /* <DEDUP_REMOVED lines=15> */
.L_x_1330:
        /* <DEDUP_REMOVED lines=11> */
.L_x_1315:
        /* <DEDUP_REMOVED lines=27> */
.L_x_1334:
[----:B------:R-:W-:-:S13]  /*4e060*/  FSETP.NEU.AND P0, PT, R2, R5, PT ;  /* 0x000000050200720b */ /* 0x000fda0003f0d000 */
[----:B------:R-:W0:Y:S01]  /*4e070*/  @!P0 LDC.64 R2, c[0x0][0x390] ;  /* 0x0000e400ff028b82 */ /* 0x000e220000000a00 */
[----:B------:R-:W-:Y:S02]  /*4e080*/  @!P0 IMAD.MOV.U32 R5, RZ, RZ, 0x44b3a000 ;  /* 0x44b3a000ff058424 */ /* 0x000fe400078e00ff */
[----:B0-----:R-:W-:-:S05]  /*4e090*/  @!P0 IMAD.WIDE R2, R0, 0x4, R2 ;  /* 0x0000000400028825 */ /* 0x001fca00078e0202 */
[----:B------:R0:W-:Y:S01]  /*4e0a0*/  @!P0 STG.E desc[UR4][R2.64], R5 ;  /* 0x0000000502008986 */ /* 0x0001e2000c101904 */
[----:B------:R-:W-:Y:S05]  /*4e0b0*/  @!P0 EXIT ;  /* 0x000000000000894d */ /* 0x000fea0003800000 */
[----:B0-----:R-:W0:Y:S01]  /*4e0c0*/  LDC.64 R2, c[0x0][0x390] ;  /* 0x0000e400ff027b82 */ /* 0x001e220000000a00 */
[----:B------:R-:W-:Y:S02]  /*4e0d0*/  HFMA2 R5, -RZ, RZ, 4.69921875, -0.0 ;  /* 0x44b38000ff057431 */ /* 0x000fe400000001ff */
[----:B0-----:R-:W-:-:S05]  /*4e0e0*/  IMAD.WIDE R2, R0, 0x4, R2 ;  /* 0x0000000400027825 */ /* 0x001fca00078e0202 */
[----:B------:R-:W-:Y:S01]  /*4e0f0*/  STG.E desc[UR4][R2.64], R5 ;  /* 0x0000000502007986 */ /* 0x000fe2000c101904 */
[----:B------:R-:W-:Y:S05]  /*4e100*/  EXIT ;  /* 0x000000000000794d */ /* 0x000fea0003800000 */
.L_x_1333:
        /* <DEDUP_REMOVED lines=15> */
.L_x_1335:
        /* <DEDUP_REMOVED lines=11> */
.L_x_1332:
        /* <DEDUP_REMOVED lines=19> */
.L_x_1337:
[----:B------:R-:W-:-:S13]  /*4e3e0*/  FSETP.NEU.AND P0, PT, R2, R3, PT ;  /* 0x000000030200720b */ /* 0x000fda0003f0d000 */
[----:B------:R-:W0:Y:S01]  /*4e3f0*/  @!P0 LDC.64 R2, c[0x0][0x390] ;  /* 0x0000e400ff028b82 */ /* 0x000e220000000a00 */
[----:B------:R-:W-:Y:S02]  /*4e400*/  @!P0 IMAD.MOV.U32 R5, RZ, RZ, 0x44b2a000 ;  /* 0x44b2a000ff058424 */ /* 0x000fe400078e00ff */
[----:B0-----:R-:W-:-:S05]  /*4e410*/  @!P0 IMAD.WIDE R2, R0, 0x4, R2 ;  /* 0x0000000400028825 */ /* 0x001fca00078e0202 */
[----:B------:R0:W-:Y:S01]  /*4e420*/  @!P0 STG.E desc[UR4][R2.64], R5 ;  /* 0x0000000502008986 */ /* 0x0001e2000c101904 */
[----:B------:R-:W-:Y:S05]  /*4e430*/  @!P0 EXIT ;  /* 0x000000000000894d */ /* 0x000fea0003800000 */
[----:B0-----:R-:W0:Y:S01]  /*4e440*/  LDC.64 R2, c[0x0][0x390] ;  /* 0x0000e400ff027b82 */ /* 0x001e220000000a00 */
[----:B------:R-:W-:Y:S02]  /*4e450*/  HFMA2 R5, -RZ, RZ, 4.6953125, -0.0 ;  /* 0x44b28000ff057431 */ /* 0x000fe400000001ff */
[----:B0-----:R-:W-:-:S05]  /*4e460*/  IMAD.WIDE R2, R0, 0x4, R2 ;  /* 0x0000000400027825 */ /* 0x001fca00078e0202 */
[----:B------:R-:W-:Y:S01]  /*4e470*/  STG.E desc[UR4][R2.64], R5 ;  /* 0x0000000502007986 */ /* 0x000fe2000c101904 */
[----:B------:R-:W-:Y:S05]  /*4e480*/  EXIT ;  /* 0x000000000000794d */ /* 0x000fea0003800000 */
.L_x_1336:
        /* <DEDUP_REMOVED lines=15> */
.L_x_1338:
        /* <DEDUP_REMOVED lines=11> */
.L_x_1331:
        /* <DEDUP_REMOVED lines=23> */
.L_x_1341:
[----:B------:R-:W-:-:S13]  /*4e7a0*/  FSETP.NEU.AND P0, PT, R2, R3, PT ;  /* 0x000000030200720b */ /* 0x000fda0003f0d000 */
[----:B------:R-:W0:Y:S01]  /*4e7b0*/  @!P0 LDC.64 R2, c[0x0][0x390] ;  /* 0x0000e400ff028b82 */ /* 0x000e220000000a00 */
[----:B------:R-:W-:Y:S02]  /*4e7c0*/  @!P0 IMAD.MOV.U32 R5, RZ, RZ, 0x44b1a000 ;  /* 0x44b1a000ff058424 */ /* 0x000fe400078e00ff */
[----:B0-----:R-:W-:-:S05]  /*4e7d0*/  @!P0 IMAD.WIDE R2, R0, 0x4, R2 ;  /* 0x0000000400028825 */ /* 0x001fca00078e0202 */
[----:B------:R0:W-:Y:S01]  /*4e7e0*/  @!P0 STG.E desc[UR4][R2.64], R5 ;  /* 0x0000000502008986 */ /* 0x0001e2000c101904 */
[----:B------:R-:W-:Y:S05]  /*4e7f0*/  @!P0 EXIT ;  /* 0x000000000000894d */ /* 0x000fea0003800000 */
[----:B0-----:R-:W0:Y:S01]  /*4e800*/  LDC.64 R2, c[0x0][0x390] ;  /* 0x0000e400ff027b82 */ /* 0x001e220000000a00 */
[----:B------:R-:W-:Y:S02]  /*4e810*/  HFMA2 R5, -RZ, RZ, 4.69140625, -0.0 ;  /* 0x44b18000ff057431 */ /* 0x000fe400000001ff */
[----:B0-----:R-:W-:-:S05]  /*4e820*/  IMAD.WIDE R2, R0, 0x4, R2 ;  /* 0x0000000400027825 */ /* 0x001fca00078e0202 */
[----:B------:R-:W-:Y:S01]  /*4e830*/  STG.E desc[UR4][R2.64], R5 ;  /* 0x0000000502007986 */ /* 0x000fe2000c101904 */
[----:B------:R-:W-:Y:S05]  /*4e840*/  EXIT ;  /* 0x000000000000794d */ /* 0x000fea0003800000 */
.L_x_1340:
        /* <DEDUP_REMOVED lines=15> */
.L_x_1342:
        /* <DEDUP_REMOVED lines=11> */
.L_x_1339:
        /* <DEDUP_REMOVED lines=19> */
.L_x_1344:
[----:B------:R-:W-:-:S13]  /*4eb20*/  FSETP.NEU.AND P0, PT, R2, R5, PT ;  /* 0x000000050200720b */ /* 0x000fda0003f0d000 */
[----:B------:R-:W0:Y:S01]  /*4eb30*/  @!P0 LDC.64 R2, c[0x0][0x390] ;  /* 0x0000e400ff028b82 */ /* 0x000e220000000a00 */
[----:B------:R-:W-:Y:S02]  /*4eb40*/  @!P0 IMAD.MOV.U32 R5, RZ, RZ, 0x44b0a000 ;  /* 0x44b0a000ff058424 */ /* 0x000fe400078e00ff */
[----:B0-----:R-:W-:-:S05]  /*4eb50*/  @!P0 IMAD.WIDE R2, R0, 0x4, R2 ;  /* 0x0000000400028825 */ /* 0x001fca00078e0202 */
[----:B------:R0:W-:Y:S01]  /*4eb60*/  @!P0 STG.E desc[UR4][R2.64], R5 ;  /* 0x0000000502008986 */ /* 0x0001e2000c101904 */
[----:B------:R-:W-:Y:S05]  /*4eb70*/  @!P0 EXIT ;  /* 0x000000000000894d */ /* 0x000fea0003800000 */
[----:B0-----:R-:W0:Y:S01]  /*4eb80*/  LDC.64 R2, c[0x0][0x390] ;  /* 0x0000e400ff027b82 */ /* 0x001e220000000a00 */
[----:B------:R-:W-:Y:S02]  /*4eb90*/  HFMA2 R5, -RZ, RZ, 4.6875, -0.0 ;  /* 0x44b08000ff057431 */ /* 0x000fe400000001ff */
[----:B0-----:R-:W-:-:S05]  /*4eba0*/  IMAD.WIDE R2, R0, 0x4, R2 ;  /* 0x0000000400027825 */ /* 0x001fca00078e0202 */
[----:B------:R-:W-:Y:S01]  /*4ebb0*/  STG.E desc[UR4][R2.64], R5 ;  /* 0x0000000502007986 */ /* 0x000fe2000c101904 */
[----:B------:R-:W-:Y:S05]  /*4ebc0*/  EXIT ;  /* 0x000000000000794d */ /* 0x000fea0003800000 */
.L_x_1343:
        /* <DEDUP_REMOVED lines=15> */
.L_x_1345:
        /* <DEDUP_REMOVED lines=11> */
.L_x_1282:
        /* <DEDUP_REMOVED lines=35> */
.L_x_1351:
[----:B------:R-:W-:-:S13]  /*4efa0*/  FSETP.NEU.AND P0, PT, R2, R3, PT ;  /* 0x000000030200720b */ /* 0x000fda0003f0d000 */
[----:B------:R-:W0:Y:S01]  /*4efb0*/  @!P0 LDC.64 R2, c[0x0][0x390] ;  /* 0x0000e400ff028b82 */ /* 0x000e220000000a00 */
[----:B------:R-:W-:Y:S02]  /*4efc0*/  @!P0 IMAD.MOV.U32 R5, RZ, RZ, 0x44afa000 ;  /* 0x44afa000ff058424 */ /* 0x000fe400078e00ff */
[----:B0-----:R-:W-:-:S05]  /*4efd0*/  @!P0 IMAD.WIDE R2, R0, 0x4, R2 ;  /* 0x0000000400028825 */ /* 0x001fca00078e0202 */
[----:B------:R0:W-:Y:S01]  /*4efe0*/  @!P0 STG.E desc[UR4][R2.64], R5 ;  /* 0x0000000502008986 */ /* 0x0001e2000c101904 */
[----:B------:R-:W-:Y:S05]  /*4eff0*/  @!P0 EXIT ;  /* 0x000000000000894d */ /* 0x000fea0003800000 */
[----:B0-----:R-:W0:Y:S01]  /*4f000*/  LDC.64 R2, c[0x0][0x390] ;  /* 0x0000e400ff027b82 */ /* 0x001e220000000a00 */
[----:B------:R-:W-:Y:S02]  /*4f010*/  HFMA2 R5, -RZ, RZ, 4.68359375, -0.0 ;  /* 0x44af8000ff057431 */ /* 0x000fe400000001ff */
[----:B0-----:R-:W-:-:S05]  /*4f020*/  IMAD.WIDE R2, R0, 0x4, R2 ;  /* 0x0000000400027825 */ /* 0x001fca00078e0202 */
[----:B------:R-:W-:Y:S01]  /*4f030*/  STG.E desc[UR4][R2.64], R5 ;  /* 0x0000000502007986 */ /* 0x000fe2000c101904 */
[----:B------:R-:W-:Y:S05]  /*4f040*/  EXIT ;  /* 0x000000000000794d */ /* 0x000fea0003800000 */
.L_x_1350:
        /* <DEDUP_REMOVED lines=15> */
.L_x_1352:
        /* <DEDUP_REMOVED lines=11> */
.L_x_1349:
        /* <DEDUP_REMOVED lines=19> */
.L_x_1354:
[----:B------:R-:W-:-:S13]  /*4f320*/  FSETP.NEU.AND P0, PT, R2, R5, PT ;  /* 0x000000050200720b */ /* 0x000fda0003f0d000 */
[----:B------:R-:W0:Y:S01]  /*4f330*/  @!P0 LDC.64 R2, c[0x0][0x390] ;  /* 0x0000e400ff028b82 */ /* 0x000e220000000a00 */
[----:B------:R-:W-:Y:S02]  /*4f340*/  @!P0 IMAD.MOV.U32 R5, RZ, RZ, 0x44aea000 ;  /* 0x44aea000ff058424 */ /* 0x000fe400078e00ff */
[----:B0-----:R-:W-:-:S05]  /*4f350*/  @!P0 IMAD.WIDE R2, R0, 0x4, R2 ;  /* 0x0000000400028825 */ /* 0x001fca00078e0202 */
[----:B------:R0:W-:Y:S01]  /*4f360*/  @!P0 STG.E desc[UR4][R2.64], R5 ;  /* 0x0000000502008986 */ /* 0x0001e2000c101904 */
[----:B------:R-:W-:Y:S05]  /*4f370*/  @!P0 EXIT ;  /* 0x000000000000894d */ /* 0x000fea0003800000 */
[----:B0-----:R-:W0:Y:S01]  /*4f380*/  LDC.64 R2, c[0x0][0x390] ;  /* 0x0000e400ff027b82 */ /* 0x001e220000000a00 */
[----:B------:R-:W-:Y:S02]  /*4f390*/  HFMA2 R5, -RZ, RZ, 4.6796875, -0.0 ;  /* 0x44ae8000ff057431 */ /* 0x000fe400000001ff */
[----:B0-----:R-:W-:-:S05]  /*4f3a0*/  IMAD.WIDE R2, R0, 0x4, R2 ;  /* 0x0000000400027825 */ /* 0x001fca00078e0202 */
[----:B------:R-:W-:Y:S01]  /*4f3b0*/  STG.E desc[UR4][R2.64], R5 ;  /* 0x0000000502007986 */ /* 0x000fe2000c101904 */
[----:B------:R-:W-:Y:S05]  /*4f3c0*/  EXIT ;  /* 0x000000000000794d */ /* 0x000fea0003800000 */
.L_x_1353:
        /* <DEDUP_REMOVED lines=15> */
.L_x_1355:
        /* <DEDUP_REMOVED lines=11> */
.L_x_1348:
        /* <DEDUP_REMOVED lines=23> */
.L_x_1358:
[----:B------:R-:W-:-:S13]  /*4f6e0*/  FSETP.NEU.AND P0, PT, R2, R5, PT ;  /* 0x000000050200720b */ /* 0x000fda0003f0d000 */
[----:B------:R-:W0:Y:S01]  /*4f6f0*/  @!P0 LDC.64 R2, c[0x0][0x390] ;  /* 0x0000e400ff028b82 */ /* 0x000e220000000a00 */
[----:B------:R-:W-:Y:S02]  /*4f700*/  @!P0 IMAD.MOV.U32 R5, RZ, RZ, 0x44ada000 ;  /* 0x44ada000ff058424 */ /* 0x000fe400078e00ff */
[----:B0-----:R-:W-:-:S05]  /*4f710*/  @!P0 IMAD.WIDE R2, R0, 0x4, R2 ;  /* 0x0000000400028825 */ /* 0x001fca00078e0202 */
[----:B------:R0:W-:Y:S01]  /*4f720*/  @!P0 STG.E desc[UR4][R2.64], R5 ;  /* 0x0000000502008986 */ /* 0x0001e2000c101904 */
[----:B------:R-:W-:Y:S05]  /*4f730*/  @!P0 EXIT ;  /* 0x000000000000894d */ /* 0x000fea0003800000 */
[----:B0-----:R-:W0:Y:S01]  /*4f740*/  LDC.64 R2, c[0x0][0x390] ;  /* 0x0000e400ff027b82 */ /* 0x001e220000000a00 */
[----:B------:R-:W-:Y:S02]  /*4f750*/  HFMA2 R5, -RZ, RZ, 4.67578125, -0.0 ;  /* 0x44ad8000ff057431 */ /* 0x000fe400000001ff */
[----:B0-----:R-:W-:-:S05]  /*4f760*/  IMAD.WIDE R2, R0, 0x4, R2 ;  /* 0x0000000400027825 */ /* 0x001fca00078e0202 */
[----:B------:R-:W-:Y:S01]  /*4f770*/  STG.E desc[UR4][R2.64], R5 ;  /* 0x0000000502007986 */ /* 0x000fe2000c101904 */
[----:B------:R-:W-:Y:S05]  /*4f780*/  EXIT ;  /* 0x000000000000794d */ /* 0x000fea0003800000 */
.L_x_1357:
        /* <DEDUP_REMOVED lines=15> */
.L_x_1359:
        /* <DEDUP_REMOVED lines=11> */
.L_x_1356:
        /* <DEDUP_REMOVED lines=19> */
.L_x_1361:
[----:B------:R-:W-:-:S13]  /*4fa60*/  FSETP.NEU.AND P0, PT, R2, R3, PT ;  /* 0x000000030200720b */ /* 0x000fda0003f0d000 */
[----:B------:R-:W0:Y:S01]  /*4fa70*/  @!P0 LDC.64 R2, c[0x0][0x390] ;  /* 0x0000e400ff028b82 */ /* 0x000e220000000a00 */
[----:B------:R-:W-:Y:S02]  /*4fa80*/  @!P0 IMAD.MOV.U32 R5, RZ, RZ, 0x44aca000 ;  /* 0x44aca000ff058424 */ /* 0x000fe400078e00ff */
[----:B0-----:R-:W-:-:S05]  /*4fa90*/  @!P0 IMAD.WIDE R2, R0, 0x4, R2 ;  /* 0x0000000400028825 */ /* 0x001fca00078e0202 */
[----:B------:R0:W-:Y:S01]  /*4faa0*/  @!P0 STG.E desc[UR4][R2.64], R5 ;  /* 0x0000000502008986 */ /* 0x0001e2000c101904 */
[----:B------:R-:W-:Y:S05]  /*4fab0*/  @!P0 EXIT ;  /* 0x000000000000894d */ /* 0x000fea0003800000 */
[----:B0-----:R-:W0:Y:S01]  /*4fac0*/  LDC.64 R2, c[0x0][0x390] ;  /* 0x0000e400ff027b82 */ /* 0x001e220000000a00 */
[----:B------:R-:W-:Y:S02]  /*4fad0*/  HFMA2 R5, -RZ, RZ, 4.671875, -0.0 ;  /* 0x44ac8000ff057431 */ /* 0x000fe400000001ff */
[----:B0-----:R-:W-:-:S05]  /*4fae0*/  IMAD.WIDE R2, R0, 0x4, R2 ;  /* 0x0000000400027825 */ /* 0x001fca00078e0202 */
[----:B------:R-:W-:Y:S01]  /*4faf0*/  STG.E desc[UR4][R2.64], R5 ;  /* 0x0000000502007986 */ /* 0x000fe2000c101904 */
[----:B------:R-:W-:Y:S05]  /*4fb00*/  EXIT ;  /* 0x000000000000794d */ /* 0x000fea0003800000 */
.L_x_1360:
        /* <DEDUP_REMOVED lines=15> */
.L_x_1362:
        /* <DEDUP_REMOVED lines=11> */
.L_x_1347:
        /* <DEDUP_REMOVED lines=27> */
.L_x_1366:
[----:B------:R-:W-:-:S13]  /*4fe60*/  FSETP.NEU.AND P0, PT, R2, R5, PT ;  /* 0x000000050200720b */ /* 0x000fda0003f0d000 */
[----:B------:R-:W0:Y:S01]  /*4fe70*/  @!P0 LDC.64 R2, c[0x0][0x390] ;  /* 0x0000e400ff028b82 */ /* 0x000e220000000a00 */
[----:B------:R-:W-:Y:S02]  /*4fe80*/  @!P0 IMAD.MOV.U32 R5, RZ, RZ, 0x44aba000 ;  /* 0x44aba000ff058424 */ /* 0x000fe400078e00ff */
[----:B0-----:R-:W-:-:S05]  /*4fe90*/  @!P0 IMAD.WIDE R2, R0, 0x4, R2 ;  /* 0x0000000400028825 */ /* 0x001fca00078e0202 */
[----:B------:R0:W-:Y:S01]  /*4fea0*/  @!P0 STG.E desc[UR4][R2.64], R5 ;  /* 0x0000000502008986 */ /* 0x0001e2000c101904 */
[----:B------:R-:W-:Y:S05]  /*4feb0*/  @!P0 EXIT ;  /* 0x000000000000894d */ /* 0x000fea0003800000 */
[----:B0-----:R-:W0:Y:S01]  /*4fec0*/  LDC.64 R2, c[0x0][0x390] ;  /* 0x0000e400ff027b82 */ /* 0x001e220000000a00 */
[----:B------:R-:W-:Y:S02]  /*4fed0*/  HFMA2 R5, -RZ, RZ, 4.66796875, -0.0 ;  /* 0x44ab8000ff057431 */ /* 0x000fe400000001ff */
[----:B0-----:R-:W-:-:S05]  /*4fee0*/  IMAD.WIDE R2, R0, 0x4, R2 ;  /* 0x0000000400027825 */ /* 0x001fca00078e0202 */
[----:B------:R-:W-:Y:S01]  /*4fef0*/  STG.E desc[UR4][R2.64], R5 ;  /* 0x0000000502007986 */ /* 0x000fe2000c101904 */
[----:B------:R-:W-:Y:S05]  /*4ff00*/  EXIT ;  /* 0x000000000000794d */ /* 0x000fea0003800000 */
.L_x_1365:
        /* <DEDUP_REMOVED lines=15> */
.L_x_1367:
        /* <DEDUP_REMOVED lines=11> */
.L_x_1364:
        /* <DEDUP_REMOVED lines=19> */
.L_x_1369:
[----:B------:R-:W-:-:S13]  /*501e0*/  FSETP.NEU.AND P0, PT, R2, R3, PT ;  /* 0x000000030200720b */ /* 0x000fda0003f0d000 */
[----:B------:R-:W0:Y:S01]  /*501f0*/  @!P0 LDC.64 R2, c[0x0][0x390] ;  /* 0x0000e400ff028b82 */ /* 0x000e220000000a00 */
[----:B------:R-:W-:Y:S02]  /*50200*/  @!P0 IMAD.MOV.U32 R5, RZ, RZ, 0x44aaa000 ;  /* 0x44aaa000ff058424 */ /* 0x000fe400078e00ff */
[----:B0-----:R-:W-:-:S05]  /*50210*/  @!P0 IMAD.WIDE R2, R0, 0x4, R2 ;  /* 0x0000000400028825 */ /* 0x001fca00078e0202 */
[----:B------:R0:W-:Y:S01]  /*50220*/  @!P0 STG.E desc[UR4][R2.64], R5 ;  /* 0x0000000502008986 */ /* 0x0001e2000c101904 */
[----:B------:R-:W-:Y:S05]  /*50230*/  @!P0 EXIT ;  /* 0x000000000000894d */ /* 0x000fea0003800000 */
[----:B0-----:R-:W0:Y:S01]  /*50240*/  LDC.64 R2, c[0x0][0x390] ;  /* 0x0000e400ff027b82 */ /* 0x001e220000000a00 */
[----:B------:R-:W-:Y:S02]  /*50250*/  HFMA2 R5, -RZ, RZ, 4.6640625, -0.0 ;  /* 0x44aa8000ff057431 */ /* 0x000fe400000001ff */
[----:B0-----:R-:W-:-:S05]  /*50260*/  IMAD.WIDE R2, R0, 0x4, R2 ;  /* 0x0000000400027825 */ /* 0x001fca00078e0202 */
[----:B------:R-:W-:Y:S01]  /*50270*/  STG.E desc[UR4][R2.64], R5 ;  /* 0x0000000502007986 */ /* 0x000fe2000c101904 */
[----:B------:R-:W-:Y:S05]  /*50280*/  EXIT ;  /* 0x000000000000794d */ /* 0x000fea0003800000 */
.L_x_1368:
        /* <DEDUP_REMOVED lines=15> */
.L_x_1370:
        /* <DEDUP_REMOVED lines=11> */
.L_x_1363:
        /* <DEDUP_REMOVED lines=23> */
.L_x_1373:
[----:B------:R-:W-:-:S13]  /*505a0*/  FSETP.NEU.AND P0, PT, R2, R3, PT ;  /* 0x000000030200720b */ /* 0x000fda0003f0d000 */
[----:B------:R-:W0:Y:S01]  /*505b0*/  @!P0 LDC.64 R2, c[0x0][0x390] ;  /* 0x0000e400ff028b82 */ /* 0x000e220000000a00 */
[----:B------:R-:W-:Y:S02]  /*505c0*/  @!P0 IMAD.MOV.U32 R5, RZ, RZ, 0x44a9a000 ;  /* 0x44a9a000ff058424 */ /* 0x000fe400078e00ff */
[----:B0-----:R-:W-:-:S05]  /*505d0*/  @!P0 IMAD.WIDE R2, R0, 0x4, R2 ;  /* 0x0000000400028825 */ /* 0x001fca00078e0202 */
[----:B------:R0:W-:Y:S01]  /*505e0*/  @!P0 STG.E desc[UR4][R2.64], R5 ;  /* 0x0000000502008986 */ /* 0x0001e2000c101904 */
[----:B------:R-:W-:Y:S05]  /*505f0*/  @!P0 EXIT ;  /* 0x000000000000894d */ /* 0x000fea0003800000 */
[----:B0-----:R-:W0:Y:S01]  /*50600*/  LDC.64 R2, c[0x0][0x390] ;  /* 0x0000e400ff027b82 */ /* 0x001e220000000a00 */
[----:B------:R-:W-:Y:S02]  /*50610*/  HFMA2 R5, -RZ, RZ, 4.66015625, -0.0 ;  /* 0x44a98000ff057431 */ /* 0x000fe400000001ff */
[----:B0-----:R-:W-:-:S05]  /*50620*/  IMAD.WIDE R2, R0, 0x4, R2 ;  /* 0x0000000400027825 */ /* 0x001fca00078e0202 */
[----:B------:R-:W-:Y:S01]  /*50630*/  STG.E desc[UR4][R2.64], R5 ;  /* 0x0000000502007986 */ /* 0x000fe2000c101904 */
[----:B------:R-:W-:Y:S05]  /*50640*/  EXIT ;  /* 0x000000000000794d */ /* 0x000fea0003800000 */
.L_x_1372:
        /* <DEDUP_REMOVED lines=15> */
.L_x_1374:
        /* <DEDUP_REMOVED lines=11> */
.L_x_1371:
        /* <DEDUP_REMOVED lines=19> */
.L_x_1376:
[----:B------:R-:W-:-:S13]  /*50920*/  FSETP.NEU.AND P0, PT, R2, R5, PT ;  /* 0x000000050200720b */ /* 0x000fda0003f0d000 */
[----:B------:R-:W0:Y:S01]  /*50930*/  @!P0 LDC.64 R2, c[0x0][0x390] ;  /* 0x0000e400ff028b82 */ /* 0x000e220000000a00 */
[----:B------:R-:W-:Y:S02]  /*50940*/  @!P0 IMAD.MOV.U32 R5, RZ, RZ, 0x44a8a000 ;  /* 0x44a8a000ff058424 */ /* 0x000fe400078e00ff */
[----:B0-----:R-:W-:-:S05]  /*50950*/  @!P0 IMAD.WIDE R2, R0, 0x4, R2 ;  /* 0x0000000400028825 */ /* 0x001fca00078e0202 */
[----:B------:R0:W-:Y:S01]  /*50960*/  @!P0 STG.E desc[UR4][R2.64], R5 ;  /* 0x0000000502008986 */ /* 0x0001e2000c101904 */
[----:B------:R-:W-:Y:S05]  /*50970*/  @!P0 EXIT ;  /* 0x000000000000894d */ /* 0x000fea0003800000 */
[----:B0-----:R-:W0:Y:S01]  /*50980*/  LDC.64 R2, c[0x0][0x390] ;  /* 0x0000e400ff027b82 */ /* 0x001e220000000a00 */
[----:B------:R-:W-:Y:S02]  /*50990*/  HFMA2 R5, -RZ, RZ, 4.65625, -0.0 ;  /* 0x44a88000ff057431 */ /* 0x000fe400000001ff */
[----:B0-----:R-:W-:-:S05]  /*509a0*/  IMAD.WIDE R2, R0, 0x4, R2 ;  /* 0x0000000400027825 */ /* 0x001fca00078e0202 */
[----:B------:R-:W-:Y:S01]  /*509b0*/  STG.E desc[UR4][R2.64], R5 ;  /* 0x0000000502007986 */ /* 0x000fe2000c101904 */
[----:B------:R-:W-:Y:S05]  /*509c0*/  EXIT ;  /* 0x000000000000794d */ /* 0x000fea0003800000 */
.L_x_1375:
        /* <DEDUP_REMOVED lines=15> */
.L_x_1377:
        /* <DEDUP_REMOVED lines=11> */
.L_x_1346:
        /* <DEDUP_REMOVED lines=31> */
.L_x_1382:
[----:B------:R-:W-:-:S13]  /*50d60*/  FSETP.NEU.AND P0, PT, R2, R5, PT ;  /* 0x000000050200720b */ /* 0x000fda0003f0d000 */
[----:B------:R-:W0:Y:S01]  /*50d70*/  @!P0 LDC.64 R2, c[0x0][0x390] ;  /* 0x0000e400ff028b82 */ /* 0x000e220000000a00 */
[----:B------:R-:W-:Y:S02]  /*50d80*/  @!P0 IMAD.MOV.U32 R5, RZ, RZ, 0x44a7a000 ;  /* 0x44a7a000ff058424 */ /* 0x000fe400078e00ff */
[----:B0-----:R-:W-:-:S05]  /*50d90*/  @!P0 IMAD.WIDE R2, R0, 0x4, R2 ;  /* 0x0000000400028825 */ /* 0x001fca00078e0202 */
[----:B------:R0:W-:Y:S01]  /*50da0*/  @!P0 STG.E desc[UR4][R2.64], R5 ;  /* 0x0000000502008986 */ /* 0x0001e2000c101904 */
[----:B------:R-:W-:Y:S05]  /*50db0*/  @!P0 EXIT ;  /* 0x000000000000894d */ /* 0x000fea0003800000 */
[----:B0-----:R-:W0:Y:S01]  /*50dc0*/  LDC.64 R2, c[0x0][0x390] ;  /* 0x0000e400ff027b82 */ /* 0x001e220000000a00 */
[----:B------:R-:W-:Y:S02]  /*50dd0*/  HFMA2 R5, -RZ, RZ, 4.65234375, -0.0 ;  /* 0x44a78000ff057431 */ /* 0x000fe400000001ff */
[----:B0-----:R-:W-:-:S05]  /*50de0*/  IMAD.WIDE R2, R0, 0x4, R2 ;  /* 0x0000000400027825 */ /* 0x001fca00078e0202 */
[----:B------:R-:W-:Y:S01]  /*50df0*/  STG.E desc[UR4][R2.64], R5 ;  /* 0x0000000502007986 */ /* 0x000fe2000c101904 */
[----:B------:R-:W-:Y:S05]  /*50e00*/  EXIT ;  /* 0x000000000000794d */ /* 0x000fea0003800000 */
.L_x_1381:
        /* <DEDUP_REMOVED lines=15> */
.L_x_1383:
        /* <DEDUP_REMOVED lines=11> */
.L_x_1380:
        /* <DEDUP_REMOVED lines=19> */
.L_x_1385:
[----:B------:R-:W-:-:S13]  /*510e0*/  FSETP.NEU.AND P0, PT, R2, R3, PT ;  /* 0x000000030200720b */ /* 0x000fda0003f0d000 */
[----:B------:R-:W0:Y:S01]  /*510f0*/  @!P0 LDC.64 R2, c[0x0][0x390] ;  /* 0x0000e400ff028b82 */ /* 0x000e220000000a00 */
[----:B------:R-:W-:Y:S02]  /*51100*/  @!P0 IMAD.MOV.U32 R5, RZ, RZ, 0x44a6a000 ;  /* 0x44a6a000ff058424 */ /* 0x000fe400078e00ff */
[----:B0-----:R-:W-:-:S05]  /*51110*/  @!P0 IMAD.WIDE R2, R0, 0x4, R2 ;  /* 0x0000000400028825 */ /* 0x001fca00078e0202 */
[----:B------:R0:W-:Y:S01]  /*51120*/  @!P0 STG.E desc[UR4][R2.64], R5 ;  /* 0x0000000502008986 */ /* 0x0001e2000c101904 */
[----:B------:R-:W-:Y:S05]  /*51130*/  @!P0 EXIT ;  /* 0x000000000000894d */ /* 0x000fea0003800000 */
[----:B0-----:R-:W0:Y:S01]  /*51140*/  LDC.64 R2, c[0x0][0x390] ;  /* 0x0000e400ff027b82 */ /* 0x001e220000000a00 */
[----:B------:R-:W-:Y:S02]  /*51150*/  HFMA2 R5, -RZ, RZ, 4.6484375, -0.0 ;  /* 0x44a68000ff057431 */ /* 0x000fe400000001ff */
[----:B0-----:R-:W-:-:S05]  /*51160*/  IMAD.WIDE R2, R0, 0x4, R2 ;  /* 0x0000000400027825 */ /* 0x001fca00078e0202 */
[----:B------:R-:W-:Y:S01]  /*51170*/  STG.E desc[UR4][R2.64], R5 ;  /* 0x0000000502007986 */ /* 0x000fe2000c101904 */
[----:B------:R-:W-:Y:S05]  /*51180*/  EXIT ;  /* 0x000000000000794d */ /* 0x000fea0003800000 */
.L_x_1384:
        /* <DEDUP_REMOVED lines=15> */
.L_x_1386:
        /* <DEDUP_REMOVED lines=11> */
.L_x_1379:
        /* <DEDUP_REMOVED lines=23> */
.L_x_1389:
[----:B------:R-:W-:-:S13]  /*514a0*/  FSETP.NEU.AND P0, PT, R2, R3, PT ;  /* 0x000000030200720b */ /* 0x000fda0003f0d000 */
[----:B------:R-:W0:Y:S01]  /*514b0*/  @!P0 LDC.64 R2, c[0x0][0x390] ;  /* 0x0000e400ff028b82 */ /* 0x000e220000000a00 */
[----:B------:R-:W-:Y:S02]  /*514c0*/  @!P0 IMAD.MOV.U32 R5, RZ, RZ, 0x44a5a000 ;  /* 0x44a5a000ff058424 */ /* 0x000fe400078e00ff */
[----:B0-----:R-:W-:-:S05]  /*514d0*/  @!P0 IMAD.WIDE R2, R0, 0x4, R2 ;  /* 0x0000000400028825 */ /* 0x001fca00078e0202 */
[----:B------:R0:W-:Y:S01]  /*514e0*/  @!P0 STG.E desc[UR4][R2.64], R5 ;  /* 0x0000000502008986 */ /* 0x0001e2000c101904 */
[----:B------:R-:W-:Y:S05]  /*514f0*/  @!P0 EXIT ;  /* 0x000000000000894d */ /* 0x000fea0003800000 */
[----:B0-----:R-:W0:Y:S01]  /*51500*/  LDC.64 R2, c[0x0][0x390] ;  /* 0x0000e400ff027b82 */ /* 0x001e220000000a00 */
[----:B------:R-:W-:Y:S02]  /*51510*/  HFMA2 R5, -RZ, RZ, 4.64453125, -0.0 ;  /* 0x44a58000ff057431 */ /* 0x000fe400000001ff */
[----:B0-----:R-:W-:-:S05]  /*51520*/  IMAD.WIDE R2, R0, 0x4, R2 ;  /* 0x0000000400027825 */ /* 0x001fca00078e0202 */
[----:B------:R-:W-:Y:S01]  /*51530*/  STG.E desc[UR4][R2.64], R5 ;  /* 0x0000000502007986 */ /* 0x000fe2000c101904 */
[----:B------:R-:W-:Y:S05]  /*51540*/  EXIT ;  /* 0x000000000000794d */ /* 0x000fea0003800000 */
.L_x_1388:
        /* <DEDUP_REMOVED lines=15> */
.L_x_1390:
        /* <DEDUP_REMOVED lines=11> */
.L_x_1387:
        /* <DEDUP_REMOVED lines=19> */
.L_x_1392:
[----:B------:R-:W-:-:S13]  /*51820*/  FSETP.NEU.AND P0, PT, R2, R5, PT ;  /* 0x000000050200720b */ /* 0x000fda0003f0d000 */
[----:B------:R-:W0:Y:S01]  /*51830*/  @!P0 LDC.64 R2, c[0x0][0x390] ;  /* 0x0000e400ff028b82 */ /* 0x000e220000000a00 */
[----:B------:R-:W-:Y:S02]  /*51840*/  @!P0 IMAD.MOV.U32 R5, RZ, RZ, 0x44a4a000 ;  /* 0x44a4a000ff058424 */ /* 0x000fe400078e00ff */
[----:B0-----:R-:W-:-:S05]  /*51850*/  @!P0 IMAD.WIDE R2, R0, 0x4, R2 ;  /* 0x0000000400028825 */ /* 0x001fca00078e0202 */
[----:B------:R0:W-:Y:S01]  /*51860*/  @!P0 STG.E desc[UR4][R2.64], R5 ;  /* 0x0000000502008986 */ /* 0x0001e2000c101904 */
[----:B------:R-:W-:Y:S05]  /*51870*/  @!P0 EXIT ;  /* 0x000000000000894d */ /* 0x000fea0003800000 */
[----:B0-----:R-:W0:Y:S01]  /*51880*/  LDC.64 R2, c[0x0][0x390] ;  /* 0x0000e400ff027b82 */ /* 0x001e220000000a00 */
[----:B------:R-:W-:Y:S02]  /*51890*/  HFMA2 R5, -RZ, RZ, 4.640625, -0.0 ;  /* 0x44a48000ff057431 */ /* 0x000fe400000001ff */
[----:B0-----:R-:W-:-:S05]  /*518a0*/  IMAD.WIDE R2, R0, 0x4, R2 ;  /* 0x0000000400027825 */ /* 0x001fca00078e0202 */
[----:B------:R-:W-:Y:S01]  /*518b0*/  STG.E desc[UR4][R2.64], R5 ;  /* 0x0000000502007986 */ /* 0x000fe2000c101904 */
[----:B------:R-:W-:Y:S05]  /*518c0*/  EXIT ;  /* 0x000000000000794d */ /* 0x000fea0003800000 */
.L_x_1391:
        /* <DEDUP_REMOVED lines=15> */
.L_x_1393:
        /* <DEDUP_REMOVED lines=11> */
.L_x_1378:
        /* <DEDUP_REMOVED lines=27> */
.L_x_1397:
[----:B------:R-:W-:-:S13]  /*51c20*/  FSETP.NEU.AND P0, PT, R2, R3, PT ;  /* 0x000000030200720b */ /* 0x000fda0003f0d000 */
[----:B------:R-:W0:Y:S01]  /*51c30*/  @!P0 LDC.64 R2, c[0x0][0x390] ;  /* 0x0000e400ff028b82 */ /* 0x000e220000000a00 */
[----:B------:R-:W-:Y:S02]  /*51c40*/  @!P0 IMAD.MOV.U32 R5, RZ, RZ, 0x44a3a000 ;  /* 0x44a3a000ff058424 */ /* 0x000fe400078e00ff */
[----:B0-----:R-:W-:-:S05]  /*51c50*/  @!P0 IMAD.WIDE R2, R0, 0x4, R2 ;  /* 0x0000000400028825 */ /* 0x001fca00078e0202 */
[----:B------:R0:W-:Y:S01]  /*51c60*/  @!P0 STG.E desc[UR4][R2.64], R5 ;  /* 0x0000000502008986 */ /* 0x0001e2000c101904 */
[----:B------:R-:W-:Y:S05]  /*51c70*/  @!P0 EXIT ;  /* 0x000000000000894d */ /* 0x000fea0003800000 */
[----:B0-----:R-:W0:Y:S01]  /*51c80*/  LDC.64 R2, c[0x0][0x390] ;  /* 0x0000e400ff027b82 */ /* 0x001e220000000a00 */
[----:B------:R-:W-:Y:S02]  /*51c90*/  HFMA2 R5, -RZ, RZ, 4.63671875, -0.0 ;  /* 0x44a38000ff057431 */ /* 0x000fe400000001ff */
[----:B0-----:R-:W-:-:S05]  /*51ca0*/  IMAD.WIDE R2, R0, 0x4, R2 ;  /* 0x0000000400027825 */ /* 0x001fca00078e0202 */
[----:B------:R-:W-:Y:S01]  /*51cb0*/  STG.E desc[UR4][R2.64], R5 ;  /* 0x0000000502007986 */ /* 0x000fe2000c101904 */
[----:B------:R-:W-:Y:S05]  /*51cc0*/  EXIT ;  /* 0x000000000000794d */ /* 0x000fea0003800000 */
.L_x_1396:
        /* <DEDUP_REMOVED lines=15> */
.L_x_1398:
        /* <DEDUP_REMOVED lines=11> */
.L_x_1395:
        /* <DEDUP_REMOVED lines=19> */
.L_x_1400:
[----:B------:R-:W-:-:S13]  /*51fa0*/  FSETP.NEU.AND P0, PT, R2, R5, PT ;  /* 0x000000050200720b */ /* 0x000fda0003f0d000 */
[----:B------:R-:W0:Y:S01]  /*51fb0*/  @!P0 LDC.64 R2, c[0x0][0x390] ;  /* 0x0000e400ff028b82 */ /* 0x000e220000000a00 */
[----:B------:R-:W-:Y:S02]  /*51fc0*/  @!P0 IMAD.MOV.U32 R5, RZ, RZ, 0x44a2a000 ;  /* 0x44a2a000ff058424 */ /* 0x000fe400078e00ff */
[----:B0-----:R-:W-:-:S05]  /*51fd0*/  @!P0 IMAD.WIDE R2, R0, 0x4, R2 ;  /* 0x0000000400028825 */ /* 0x001fca00078e0202 */
[----:B------:R0:W-:Y:S01]  /*51fe0*/  @!P0 STG.E desc[UR4][R2.64], R5 ;  /* 0x0000000502008986 */ /* 0x0001e2000c101904 */
[----:B------:R-:W-:Y:S05]  /*51ff0*/  @!P0 EXIT ;  /* 0x000000000000894d */ /* 0x000fea0003800000 */
[----:B0-----:R-:W0:Y:S01]  /*52000*/  LDC.64 R2, c[0x0][0x390] ;  /* 0x0000e400ff027b82 */ /* 0x001e220000000a00 */
[----:B------:R-:W-:Y:S02]  /*52010*/  HFMA2 R5, -RZ, RZ, 4.6328125, -0.0 ;  /* 0x44a28000ff057431 */ /* 0x000fe400000001ff */
[----:B0-----:R-:W-:-:S05]  /*52020*/  IMAD.WIDE R2, R0, 0x4, R2 ;  /* 0x0000000400027825 */ /* 0x001fca00078e0202 */
[----:B------:R-:W-:Y:S01]  /*52030*/  STG.E desc[UR4][R2.64], R5 ;  /* 0x0000000502007986 */ /* 0x000fe2000c101904 */
[----:B------:R-:W-:Y:S05]  /*52040*/  EXIT ;  /* 0x000000000000794d */ /* 0x000fea0003800000 */
.L_x_1399:
        /* <DEDUP_REMOVED lines=15> */
.L_x_1401:
        /* <DEDUP_REMOVED lines=11> */
.L_x_1394:
        /* <DEDUP_REMOVED lines=23> */
.L_x_1404:
[----:B------:R-:W-:-:S13]  /*52360*/  FSETP.NEU.AND P0, PT, R2, R5, PT ;  /* 0x000000050200720b */ /* 0x000fda0003f0d000 */
[----:B------:R-:W0:Y:S01]  /*52370*/  @!P0 LDC.64 R2, c[0x0][0x390] ;  /* 0x0000e400ff028b82 */ /* 0x000e220000000a00 */
[----:B------:R-:W-:Y:S02]  /*52380*/  @!P0 IMAD.MOV.U32 R5, RZ, RZ, 0x44a1a000 ;  /* 0x44a1a000ff058424 */ /* 0x000fe400078e00ff */
[----:B0-----:R-:W-:-:S05]  /*52390*/  @!P0 IMAD.WIDE R2, R0, 0x4, R2 ;  /* 0x0000000400028825 */ /* 0x001fca00078e0202 */
[----:B------:R0:W-:Y:S01]  /*523a0*/  @!P0 STG.E desc[UR4][R2.64], R5 ;  /* 0x0000000502008986 */ /* 0x0001e2000c101904 */
[----:B------:R-:W-:Y:S05]  /*523b0*/  @!P0 EXIT ;  /* 0x000000000000894d */ /* 0x000fea0003800000 */
[----:B0-----:R-:W0:Y:S01]  /*523c0*/  LDC.64 R2, c[0x0][0x390] ;  /* 0x0000e400ff027b82 */ /* 0x001e220000000a00 */
[----:B------:R-:W-:Y:S02]  /*523d0*/  HFMA2 R5, -RZ, RZ, 4.62890625, -0.0 ;  /* 0x44a18000ff057431 */ /* 0x000fe400000001ff */
[----:B0-----:R-:W-:-:S05]  /*523e0*/  IMAD.WIDE R2, R0, 0x4, R2 ;  /* 0x0000000400027825 */ /* 0x001fca00078e0202 */
[----:B------:R-:W-:Y:S01]  /*523f0*/  STG.E desc[UR4][R2.64], R5 ;  /* 0x0000000502007986 */ /* 0x000fe2000c101904 */
[----:B------:R-:W-:Y:S05]  /*52400*/  EXIT ;  /* 0x000000000000794d */ /* 0x000fea0003800000 */
.L_x_1403:
        /* <DEDUP_REMOVED lines=15> */
.L_x_1405:
        /* <DEDUP_REMOVED lines=11> */
.L_x_1402:
        /* <DEDUP_REMOVED lines=19> */
.L_x_1407:
[----:B------:R-:W-:-:S13]  /*526e0*/  FSETP.NEU.AND P0, PT, R2, R3, PT ;  /* 0x000000030200720b */ /* 0x000fda0003f0d000 */
[----:B------:R-:W0:Y:S01]  /*526f0*/  @!P0 LDC.64 R2, c[0x0][0x390] ;  /* 0x0000e400ff028b82 */ /* 0x000e220000000a00 */
[----:B------:R-:W-:Y:S02]  /*52700*/  @!P0 IMAD.MOV.U32 R5, RZ, RZ, 0x44a0a000 ;  /* 0x44a0a000ff058424 */ /* 0x000fe400078e00ff */
[----:B0-----:R-:W-:-:S05]  /*52710*/  @!P0 IMAD.WIDE R2, R0, 0x4, R2 ;  /* 0x0000000400028825 */ /* 0x001fca00078e0202 */
[----:B------:R0:W-:Y:S01]  /*52720*/  @!P0 STG.E desc[UR4][R2.64], R5 ;  /* 0x0000000502008986 */ /* 0x0001e2000c101904 */
[----:B------:R-:W-:Y:S05]  /*52730*/  @!P0 EXIT ;  /* 0x000000000000894d */ /* 0x000fea0003800000 */
[----:B0-----:R-:W0:Y:S01]  /*52740*/  LDC.64 R2, c[0x0][0x390] ;  /* 0x0000e400ff027b82 */ /* 0x001e220000000a00 */
[----:B------:R-:W-:Y:S02]  /*52750*/  HFMA2 R5, -RZ, RZ, 4.625, -0.0 ;  /* 0x44a08000ff057431 */ /* 0x000fe400000001ff */
[----:B0-----:R-:W-:-:S05]  /*52760*/  IMAD.WIDE R2, R0, 0x4, R2 ;  /* 0x0000000400027825 */ /* 0x001fca00078e0202 */
[----:B------:R-:W-:Y:S01]  /*52770*/  STG.E desc[UR4][R2.64], R5 ;  /* 0x0000000502007986 */ /* 0x000fe2000c101904 */
[----:B------:R-:W-:Y:S05]  /*52780*/  EXIT ;  /* 0x000000000000794d */ /* 0x000fea0003800000 */
.L_x_1406:
        /* <DEDUP_REMOVED lines=15> */
.L_x_1408:
        /* <DEDUP_REMOVED lines=11> */
.L_x_1281:
        /* <DEDUP_REMOVED lines=39> */
.L_x_1415:
[----:B------:R-:W-:-:S13]  /*52ba0*/  FSETP.NEU.AND P0, PT, R2, R3, PT ;  /* 0x000000030200720b */ /* 0x000fda0003f0d000 */
[----:B------:R-:W0:Y:S01]  /*52bb0*/  @!P0 LDC.64 R2, c[0x0][0x390] ;  /* 0x0000e400ff028b82 */ /* 0x000e220000000a00 */
[----:B------:R-:W-:Y:S02]  /*52bc0*/  @!P0 IMAD.MOV.U32 R5, RZ, RZ, 0x449fa000 ;  /* 0x449fa000ff058424 */ /* 0x000fe400078e00ff */
[----:B0-----:R-:W-:-:S05]  /*52bd0*/  @!P0 IMAD.WIDE R2, R0, 0x4, R2 ;  /* 0x0000000400028825 */ /* 0x001fca00078e0202 */
[----:B------:R0:W-:Y:S01]  /*52be0*/  @!P0 STG.E desc[UR4][R2.64], R5 ;  /* 0x0000000502008986 */ /* 0x0001e2000c101904 */
[----:B------:R-:W-:Y:S05]  /*52bf0*/  @!P0 EXIT ;  /* 0x000000000000894d */ /* 0x000fea0003800000 */
[----:B0-----:R-:W0:Y:S01]  /*52c00*/  LDC.64 R2, c[0x0][0x390] ;  /* 0x0000e400ff027b82 */ /* 0x001e220000000a00 */
[----:B------:R-:W-:Y:S02]  /*52c10*/  HFMA2 R5, -RZ, RZ, 4.62109375, -0.0 ;  /* 0x449f8000ff057431 */ /* 0x000fe400000001ff */
[----:B0-----:R-:W-:-:S05]  /*52c20*/  IMAD.WIDE R2, R0, 0x4, R2 ;  /* 0x0000000400027825 */ /* 0x001fca00078e0202 */
[----:B------:R-:W-:Y:S01]  /*52c30*/  STG.E desc[UR4][R2.64], R5 ;  /* 0x0000000502007986 */ /* 0x000fe2000c101904 */
[----:B------:R-:W-:Y:S05]  /*52c40*/  EXIT ;  /* 0x000000000000794d */ /* 0x000fea0003800000 */
.L_x_1414:
        /* <DEDUP_REMOVED lines=15> */
.L_x_1416:
        /* <DEDUP_REMOVED lines=11> */
.L_x_1413:
        /* <DEDUP_REMOVED lines=19> */
.L_x_1418:
[----:B------:R-:W-:-:S13]  /*52f20*/  FSETP.NEU.AND P0, PT, R2, R5, PT ;  /* 0x000000050200720b */ /* 0x000fda0003f0d000 */
[----:B------:R-:W0:Y:S01]  /*52f30*/  @!P0 LDC.64 R2, c[0x0][0x390] ;  /* 0x0000e400ff028b82 */ /* 0x000e220000000a00 */
[----:B------:R-:W-:Y:S02]  /*52f40*/  @!P0 IMAD.MOV.U32 R5, RZ, RZ, 0x449ea000 ;  /* 0x449ea000ff058424 */ /* 0x000fe400078e00ff */
[----:B0-----:R-:W-:-:S05]  /*52f50*/  @!P0 IMAD.WIDE R2, R0, 0x4, R2 ;  /* 0x0000000400028825 */ /* 0x001fca00078e0202 */
[----:B------:R0:W-:Y:S01]  /*52f60*/  @!P0 STG.E desc[UR4][R2.64], R5 ;  /* 0x0000000502008986 */ /* 0x0001e2000c101904 */
[----:B------:R-:W-:Y:S05]  /*52f70*/  @!P0 EXIT ;  /* 0x000000000000894d */ /* 0x000fea0003800000 */
[----:B0-----:R-:W0:Y:S01]  /*52f80*/  LDC.64 R2, c[0x0][0x390] ;  /* 0x0000e400ff027b82 */ /* 0x001e220000000a00 */
[----:B------:R-:W-:Y:S02]  /*52f90*/  HFMA2 R5, -RZ, RZ, 4.6171875, -0.0 ;  /* 0x449e8000ff057431 */ /* 0x000fe400000001ff */
[----:B0-----:R-:W-:-:S05]  /*52fa0*/  IMAD.WIDE R2, R0, 0x4, R2 ;  /* 0x0000000400027825 */ /* 0x001fca00078e0202 */
[----:B------:R-:W-:Y:S01]  /*52fb0*/  STG.E desc[UR4][R2.64], R5 ;  /* 0x0000000502007986 */ /* 0x000fe2000c101904 */
[----:B------:R-:W-:Y:S05]  /*52fc0*/  EXIT ;  /* 0x000000000000794d */ /* 0x000fea0003800000 */
.L_x_1417:
        /* <DEDUP_REMOVED lines=15> */
.L_x_1419:
        /* <DEDUP_REMOVED lines=11> */
.L_x_1412:
        /* <DEDUP_REMOVED lines=23> */
.L_x_1422:
[----:B------:R-:W-:-:S13]  /*532e0*/  FSETP.NEU.AND P0, PT, R2, R5, PT ;  /* 0x000000050200720b */ /* 0x000fda0003f0d000 */
[----:B------:R-:W0:Y:S01]  /*532f0*/  @!P0 LDC.64 R2, c[0x0][0x390] ;  /* 0x0000e400ff028b82 */ /* 0x000e220000000a00 */
[----:B------:R-:W-:Y:S02]  /*53300*/  @!P0 IMAD.MOV.U32 R5, RZ, RZ, 0x449da000 ;  /* 0x449da000ff058424 */ /* 0x000fe400078e00ff */
[----:B0-----:R-:W-:-:S05]  /*53310*/  @!P0 IMAD.WIDE R2, R0, 0x4, R2 ;  /* 0x0000000400028825 */ /* 0x001fca00078e0202 */
[----:B------:R0:W-:Y:S01]  /*53320*/  @!P0 STG.E desc[UR4][R2.64], R5 ;  /* 0x0000000502008986 */ /* 0x0001e2000c101904 */
[----:B------:R-:W-:Y:S05]  /*53330*/  @!P0 EXIT ;  /* 0x000000000000894d */ /* 0x000fea0003800000 */
[----:B0-----:R-:W0:Y:S01]  /*53340*/  LDC.64 R2, c[0x0][0x390] ;  /* 0x0000e400ff027b82 */ /* 0x001e220000000a00 */
[----:B------:R-:W-:Y:S02]  /*53350*/  HFMA2 R5, -RZ, RZ, 4.61328125, -0.0 ;  /* 0x449d8000ff057431 */ /* 0x000fe400000001ff */
[----:B0-----:R-:W-:-:S05]  /*53360*/  IMAD.WIDE R2, R0, 0x4, R2 ;  /* 0x0000000400027825 */ /* 0x001fca00078e0202 */
[----:B------:R-:W-:Y:S01]  /*53370*/  STG.E desc[UR4][R2.64], R5 ;  /* 0x0000000502007986 */ /* 0x000fe2000c101904 */
[----:B------:R-:W-:Y:S05]  /*53380*/  EXIT ;  /* 0x000000000000794d */ /* 0x000fea0003800000 */
.L_x_1421:
        /* <DEDUP_REMOVED lines=15> */
.L_x_1423:
        /* <DEDUP_REMOVED lines=11> */
.L_x_1420:
        /* <DEDUP_REMOVED lines=19> */
.L_x_1425:
[----:B------:R-:W-:-:S13]  /*53660*/  FSETP.NEU.AND P0, PT, R2, R3, PT ;  /* 0x000000030200720b */ /* 0x000fda0003f0d000 */
[----:B------:R-:W0:Y:S01]  /*53670*/  @!P0 LDC.64 R2, c[0x0][0x390] ;  /* 0x0000e400ff028b82 */ /* 0x000e220000000a00 */
[----:B------:R-:W-:Y:S02]  /*53680*/  @!P0 IMAD.MOV.U32 R5, RZ, RZ, 0x449ca000 ;  /* 0x449ca000ff058424 */ /* 0x000fe400078e00ff */
[----:B0-----:R-:W-:-:S05]  /*53690*/  @!P0 IMAD.WIDE R2, R0, 0x4, R2 ;  /* 0x0000000400028825 */ /* 0x001fca00078e0202 */
[----:B------:R0:W-:Y:S01]  /*536a0*/  @!P0 STG.E desc[UR4][R2.64], R5 ;  /* 0x0000000502008986 */ /* 0x0001e2000c101904 */
[----:B------:R-:W-:Y:S05]  /*536b0*/  @!P0 EXIT ;  /* 0x000000000000894d */ /* 0x000fea0003800000 */
[----:B0-----:R-:W0:Y:S01]  /*536c0*/  LDC.64 R2, c[0x0][0x390] ;  /* 0x0000e400ff027b82 */ /* 0x001e220000000a00 */
[----:B------:R-:W-:Y:S02]  /*536d0*/  HFMA2 R5, -RZ, RZ, 4.609375, -0.0 ;  /* 0x449c8000ff057431 */ /* 0x000fe400000001ff */
[----:B0-----:R-:W-:-:S05]  /*536e0*/  IMAD.WIDE R2, R0, 0x4, R2 ;  /* 0x0000000400027825 */ /* 0x001fca00078e0202 */
[----:B------:R-:W-:Y:S01]  /*536f0*/  STG.E desc[UR4][R2.64], R5 ;  /* 0x0000000502007986 */ /* 0x000fe2000c101904 */
[----:B------:R-:W-:Y:S05]  /*53700*/  EXIT ;  /* 0x000000000000794d */ /* 0x000fea0003800000 */
.L_x_1424:
        /* <DEDUP_REMOVED lines=15> */
.L_x_1426:
        /* <DEDUP_REMOVED lines=11> */
.L_x_1411:
        /* <DEDUP_REMOVED lines=27> */
.L_x_1430:
[----:B------:R-:W-:-:S13]  /*53a60*/  FSETP.NEU.AND P0, PT, R2, R5, PT ;  /* 0x000000050200720b */ /* 0x000fda0003f0d000 */
[----:B------:R-:W0:Y:S01]  /*53a70*/  @!P0 LDC.64 R2, c[0x0][0x390] ;  /* 0x0000e400ff028b82 */ /* 0x000e220000000a00 */
[----:B------:R-:W-:Y:S02]  /*53a80*/  @!P0 IMAD.MOV.U32 R5, RZ, RZ, 0x449ba000 ;  /* 0x449ba000ff058424 */ /* 0x000fe400078e00ff */
[----:B0-----:R-:W-:-:S05]  /*53a90*/  @!P0 IMAD.WIDE R2, R0, 0x4, R2 ;  /* 0x0000000400028825 */ /* 0x001fca00078e0202 */
[----:B------:R0:W-:Y:S01]  /*53aa0*/  @!P0 STG.E desc[UR4][R2.64], R5 ;  /* 0x0000000502008986 */ /* 0x0001e2000c101904 */
[----:B------:R-:W-:Y:S05]  /*53ab0*/  @!P0 EXIT ;  /* 0x000000000000894d */ /* 0x000fea0003800000 */
[----:B0-----:R-:W0:Y:S01]  /*53ac0*/  LDC.64 R2, c[0x0][0x390] ;  /* 0x0000e400ff027b82 */ /* 0x001e220000000a00 */
[----:B------:R-:W-:Y:S02]  /*53ad0*/  HFMA2 R5, -RZ, RZ, 4.60546875, -0.0 ;  /* 0x449b8000ff057431 */ /* 0x000fe400000001ff */
[----:B0-----:R-:W-:-:S05]  /*53ae0*/  IMAD.WIDE R2, R0, 0x4, R2 ;  /* 0x0000000400027825 */ /* 0x001fca00078e0202 */
[----:B------:R-:W-:Y:S01]  /*53af0*/  STG.E desc[UR4][R2.64], R5 ;  /* 0x0000000502007986 */ /* 0x000fe2000c101904 */
[----:B------:R-:W-:Y:S05]  /*53b00*/  EXIT ;  /* 0x000000000000794d */ /* 0x000fea0003800000 */
.L_x_1429:
        /* <DEDUP_REMOVED lines=15> */
.L_x_1431:
        /* <DEDUP_REMOVED lines=11> */
.L_x_1428:
        /* <DEDUP_REMOVED lines=19> */
.L_x_1433:
[----:B------:R-:W-:-:S13]  /*53de0*/  FSETP.NEU.AND P0, PT, R2, R3, PT ;  /* 0x000000030200720b */ /* 0x000fda0003f0d000 */
[----:B------:R-:W0:Y:S01]  /*53df0*/  @!P0 LDC.64 R2, c[0x0][0x390] ;  /* 0x0000e400ff028b82 */ /* 0x000e220000000a00 */
[----:B------:R-:W-:Y:S02]  /*53e00*/  @!P0 IMAD.MOV.U32 R5, RZ, RZ, 0x449aa000 ;  /* 0x449aa000ff058424 */ /* 0x000fe400078e00ff */
[----:B0-----:R-:W-:-:S05]  /*53e10*/  @!P0 IMAD.WIDE R2, R0, 0x4, R2 ;  /* 0x0000000400028825 */ /* 0x001fca00078e0202 */
[----:B------:R0:W-:Y:S01]  /*53e20*/  @!P0 STG.E desc[UR4][R2.64], R5 ;  /* 0x0000000502008986 */ /* 0x0001e2000c101904 */
[----:B------:R-:W-:Y:S05]  /*53e30*/  @!P0 EXIT ;  /* 0x000000000000894d */ /* 0x000fea0003800000 */
[----:B0-----:R-:W0:Y:S01]  /*53e40*/  LDC.64 R2, c[0x0][0x390] ;  /* 0x0000e400ff027b82 */ /* 0x001e220000000a00 */
[----:B------:R-:W-:Y:S02]  /*53e50*/  HFMA2 R5, -RZ, RZ, 4.6015625, -0.0 ;  /* 0x449a8000ff057431 */ /* 0x000fe400000001ff */
[----:B0-----:R-:W-:-:S05]  /*53e60*/  IMAD.WIDE R2, R0, 0x4, R2 ;  /* 0x0000000400027825 */ /* 0x001fca00078e0202 */
[----:B------:R-:W-:Y:S01]  /*53e70*/  STG.E desc[UR4][R2.64], R5 ;  /* 0x0000000502007986 */ /* 0x000fe2000c101904 */
[----:B------:R-:W-:Y:S05]  /*53e80*/  EXIT ;  /* 0x000000000000794d */ /* 0x000fea0003800000 */
.L_x_1432:
        /* <DEDUP_REMOVED lines=15> */
.L_x_1434:
        /* <DEDUP_REMOVED lines=11> */
.L_x_1427:
        /* <DEDUP_REMOVED lines=23> */
.L_x_1437:
[----:B------:R-:W-:-:S13]  /*541a0*/  FSETP.NEU.AND P0, PT, R2, R3, PT ;  /* 0x000000030200720b */ /* 0x000fda0003f0d000 */
[----:B------:R-:W0:Y:S01]  /*541b0*/  @!P0 LDC.64 R2, c[0x0][0x390] ;  /* 0x0000e400ff028b82 */ /* 0x000e220000000a00 */
[----:B------:R-:W-:Y:S02]  /*541c0*/  @!P0 IMAD.MOV.U32 R5, RZ, RZ, 0x4499a000 ;  /* 0x4499a000ff058424 */ /* 0x000fe400078e00ff */
[----:B0-----:R-:W-:-:S05]  /*541d0*/  @!P0 IMAD.WIDE R2, R0, 0x4, R2 ;  /* 0x0000000400028825 */ /* 0x001fca00078e0202 */
[----:B------:R0:W-:Y:S01]  /*541e0*/  @!P0 STG.E desc[UR4][R2.64], R5 ;  /* 0x0000000502008986 */ /* 0x0001e2000c101904 */
[----:B------:R-:W-:Y:S05]  /*541f0*/  @!P0 EXIT ;  /* 0x000000000000894d */ /* 0x000fea0003800000 */
[----:B0-----:R-:W0:Y:S01]  /*54200*/  LDC.64 R2, c[0x0][0x390] ;  /* 0x0000e400ff027b82 */ /* 0x001e220000000a00 */
[----:B------:R-:W-:Y:S02]  /*54210*/  HFMA2 R5, -RZ, RZ, 4.59765625, -0.0 ;  /* 0x44998000ff057431 */ /* 0x000fe400000001ff */
[----:B0-----:R-:W-:-:S05]  /*54220*/  IMAD.WIDE R2, R0, 0x4, R2 ;  /* 0x0000000400027825 */ /* 0x001fca00078e0202 */
[----:B------:R-:W-:Y:S01]  /*54230*/  STG.E desc[UR4][R2.64], R5 ;  /* 0x0000000502007986 */ /* 0x000fe2000c101904 */
[----:B------:R-:W-:Y:S05]  /*54240*/  EXIT ;  /* 0x000000000000794d */ /* 0x000fea0003800000 */
.L_x_1436:
        /* <DEDUP_REMOVED lines=15> */
.L_x_1438:
        /* <DEDUP_REMOVED lines=11> */
.L_x_1435:
        /* <DEDUP_REMOVED lines=19> */
.L_x_1440:
[----:B------:R-:W-:-:S13]  /*54520*/  FSETP.NEU.AND P0, PT, R2, R5, PT ;  /* 0x000000050200720b */ /* 0x000fda0003f0d000 */
[----:B------:R-:W0:Y:S01]  /*54530*/  @!P0 LDC.64 R2, c[0x0][0x390] ;  /* 0x0000e400ff028b82 */ /* 0x000e220000000a00 */
[----:B------:R-:W-:Y:S02]  /*54540*/  @!P0 IMAD.MOV.U32 R5, RZ, RZ, 0x4498a000 ;  /* 0x4498a000ff058424 */ /* 0x000fe400078e00ff */
[----:B0-----:R-:W-:-:S05]  /*54550*/  @!P0 IMAD.WIDE R2, R0, 0x4, R2 ;  /* 0x0000000400028825 */ /* 0x001fca00078e0202 */
[----:B------:R0:W-:Y:S01]  /*54560*/  @!P0 STG.E desc[UR4][R2.64], R5 ;  /* 0x0000000502008986 */ /* 0x0001e2000c101904 */
[----:B------:R-:W-:Y:S05]  /*54570*/  @!P0 EXIT ;  /* 0x000000000000894d */ /* 0x000fea0003800000 */
[----:B0-----:R-:W0:Y:S01]  /*54580*/  LDC.64 R2, c[0x0][0x390] ;  /* 0x0000e400ff027b82 */ /* 0x001e220000000a00 */
[----:B------:R-:W-:Y:S02]  /*54590*/  HFMA2 R5, -RZ, RZ, 4.59375, -0.0 ;  /* 0x44988000ff057431 */ /* 0x000fe400000001ff */
[----:B0-----:R-:W-:-:S05]  /*545a0*/  IMAD.WIDE R2, R0, 0x4, R2 ;  /* 0x0000000400027825 */ /* 0x001fca00078e0202 */
[----:B------:R-:W-:Y:S01]  /*545b0*/  STG.E desc[UR4][R2.64], R5 ;  /* 0x0000000502007986 */ /* 0x000fe2000c101904 */
[----:B------:R-:W-:Y:S05]  /*545c0*/  EXIT ;  /* 0x000000000000794d */ /* 0x000fea0003800000 */
.L_x_1439:
        /* <DEDUP_REMOVED lines=15> */
.L_x_1441:
        /* <DEDUP_REMOVED lines=11> */
.L_x_1410:
        /* <DEDUP_REMOVED lines=31> */
.L_x_1446:
[----:B------:R-:W-:-:S13]  /*54960*/  FSETP.NEU.AND P0, PT, R2, R5, PT ;  /* 0x000000050200720b */ /* 0x000fda0003f0d000 */
[----:B------:R-:W0:Y:S01]  /*54970*/  @!P0 LDC.64 R2, c[0x0][0x390] ;  /* 0x0000e400ff028b82 */ /* 0x000e220000000a00 */
[----:B------:R-:W-:Y:S02]  /*54980*/  @!P0 IMAD.MOV.U32 R5, RZ, RZ, 0x4497a000 ;  /* 0x4497a000ff058424 */ /* 0x000fe400078e00ff */
[----:B0-----:R-:W-:-:S05]  /*54990*/  @!P0 IMAD.WIDE R2, R0, 0x4, R2 ;  /* 0x0000000400028825 */ /* 0x001fca00078e0202 */
[----:B------:R0:W-:Y:S01]  /*549a0*/  @!P0 STG.E desc[UR4][R2.64], R5 ;  /* 0x0000000502008986 */ /* 0x0001e2000c101904 */
[----:B------:R-:W-:Y:S05]  /*549b0*/  @!P0 EXIT ;  /* 0x000000000000894d */ /* 0x000fea0003800000 */
[----:B0-----:R-:W0:Y:S01]  /*549c0*/  LDC.64 R2, c[0x0][0x390] ;  /* 0x0000e400ff027b82 */ /* 0x001e220000000a00 */
[----:B------:R-:W-:Y:S02]  /*549d0*/  HFMA2 R5, -RZ, RZ, 4.58984375, -0.0 ;  /* 0x44978000ff057431 */ /* 0x000fe400000001ff */
[----:B0-----:R-:W-:-:S05]  /*549e0*/  IMAD.WIDE R2, R0, 0x4, R2 ;  /* 0x0000000400027825 */ /* 0x001fca00078e0202 */
[----:B------:R-:W-:Y:S01]  /*549f0*/  STG.E desc[UR4][R2.64], R5 ;  /* 0x0000000502007986 */ /* 0x000fe2000c101904 */
[----:B------:R-:W-:Y:S05]  /*54a00*/  EXIT ;  /* 0x000000000000794d */ /* 0x000fea0003800000 */
.L_x_1445:
        /* <DEDUP_REMOVED lines=15> */
.L_x_1447:
        /* <DEDUP_REMOVED lines=11> */
.L_x_1444:
        /* <DEDUP_REMOVED lines=19> */
.L_x_1449:
[----:B------:R-:W-:-:S13]  /*54ce0*/  FSETP.NEU.AND P0, PT, R2, R3, PT ;  /* 0x000000030200720b */ /* 0x000fda0003f0d000 */
[----:B------:R-:W0:Y:S01]  /*54cf0*/  @!P0 LDC.64 R2, c[0x0][0x390] ;  /* 0x0000e400ff028b82 */ /* 0x000e220000000a00 */
[----:B------:R-:W-:Y:S02]  /*54d00*/  @!P0 IMAD.MOV.U32 R5, RZ, RZ, 0x4496a000 ;  /* 0x4496a000ff058424 */ /* 0x000fe400078e00ff */
[----:B0-----:R-:W-:-:S05]  /*54d10*/  @!P0 IMAD.WIDE R2, R0, 0x4, R2 ;  /* 0x0000000400028825 */ /* 0x001fca00078e0202 */
[----:B------:R0:W-:Y:S01]  /*54d20*/  @!P0 STG.E desc[UR4][R2.64], R5 ;  /* 0x0000000502008986 */ /* 0x0001e2000c101904 */
[----:B------:R-:W-:Y:S05]  /*54d30*/  @!P0 EXIT ;  /* 0x000000000000894d */ /* 0x000fea0003800000 */
[----:B0-----:R-:W0:Y:S01]  /*54d40*/  LDC.64 R2, c[0x0][0x390] ;  /* 0x0000e400ff027b82 */ /* 0x001e220000000a00 */
[----:B------:R-:W-:Y:S02]  /*54d50*/  HFMA2 R5, -RZ, RZ, 4.5859375, -0.0 ;  /* 0x44968000ff057431 */ /* 0x000fe400000001ff */
[----:B0-----:R-:W-:-:S05]  /*54d60*/  IMAD.WIDE R2, R0, 0x4, R2 ;  /* 0x0000000400027825 */ /* 0x001fca00078e0202 */
[----:B------:R-:W-:Y:S01]  /*54d70*/  STG.E desc[UR4][R2.64], R5 ;  /* 0x0000000502007986 */ /* 0x000fe2000c101904 */
[----:B------:R-:W-:Y:S05]  /*54d80*/  EXIT ;  /* 0x000000000000794d */ /* 0x000fea0003800000 */
.L_x_1448:
        /* <DEDUP_REMOVED lines=15> */
.L_x_1450:
        /* <DEDUP_REMOVED lines=11> */
.L_x_1443:
        /* <DEDUP_REMOVED lines=23> */
.L_x_1453:
[----:B------:R-:W-:-:S13]  /*550a0*/  FSETP.NEU.AND P0, PT, R2, R3, PT ;  /* 0x000000030200720b */ /* 0x000fda0003f0d000 */
[----:B------:R-:W0:Y:S01]  /*550b0*/  @!P0 LDC.64 R2, c[0x0][0x390] ;  /* 0x0000e400ff028b82 */ /* 0x000e220000000a00 */
[----:B------:R-:W-:Y:S02]  /*550c0*/  @!P0 IMAD.MOV.U32 R5, RZ, RZ, 0x4495a000 ;  /* 0x4495a000ff058424 */ /* 0x000fe400078e00ff */
[----:B0-----:R-:W-:-:S05]  /*550d0*/  @!P0 IMAD.WIDE R2, R0, 0x4, R2 ;  /* 0x0000000400028825 */ /* 0x001fca00078e0202 */
[----:B------:R0:W-:Y:S01]  /*550e0*/  @!P0 STG.E desc[UR4][R2.64], R5 ;  /* 0x0000000502008986 */ /* 0x0001e2000c101904 */
[----:B------:R-:W-:Y:S05]  /*550f0*/  @!P0 EXIT ;  /* 0x000000000000894d */ /* 0x000fea0003800000 */
[----:B0-----:R-:W0:Y:S01]  /*55100*/  LDC.64 R2, c[0x0][0x390] ;  /* 0x0000e400ff027b82 */ /* 0x001e220000000a00 */
[----:B------:R-:W-:Y:S02]  /*55110*/  HFMA2 R5, -RZ, RZ, 4.58203125, -0.0 ;  /* 0x44958000ff057431 */ /* 0x000fe400000001ff */
[----:B0-----:R-:W-:-:S05]  /*55120*/  IMAD.WIDE R2, R0, 0x4, R2 ;  /* 0x0000000400027825 */ /* 0x001fca00078e0202 */
[----:B------:R-:W-:Y:S01]  /*55130*/  STG.E desc[UR4][R2.64], R5 ;  /* 0x0000000502007986 */ /* 0x000fe2000c101904 */
[----:B------:R-:W-:Y:S05]  /*55140*/  EXIT ;  /* 0x000000000000794d */ /* 0x000fea0003800000 */
.L_x_1452:
        /* <DEDUP_REMOVED lines=15> */
.L_x_1454:
        /* <DEDUP_REMOVED lines=11> */
.L_x_1451:
        /* <DEDUP_REMOVED lines=19> */
.L_x_1456:
[----:B------:R-:W-:-:S13]  /*55420*/  FSETP.NEU.AND P0, PT, R2, R5, PT ;  /* 0x000000050200720b */ /* 0x000fda0003f0d000 */
[----:B------:R-:W0:Y:S01]  /*55430*/  @!P0 LDC.64 R2, c[0x0][0x390] ;  /* 0x0000e400ff028b82 */ /* 0x000e220000000a00 */
[----:B------:R-:W-:Y:S02]  /*55440*/  @!P0 IMAD.MOV.U32 R5, RZ, RZ, 0x4494a000 ;  /* 0x4494a000ff058424 */ /* 0x000fe400078e00ff */
[----:B0-----:R-:W-:-:S05]  /*55450*/  @!P0 IMAD.WIDE R2, R0, 0x4, R2 ;  /* 0x0000000400028825 */ /* 0x001fca00078e0202 */
[----:B------:R0:W-:Y:S01]  /*55460*/  @!P0 STG.E desc[UR4][R2.64], R5 ;  /* 0x0000000502008986 */ /* 0x0001e2000c101904 */
[----:B------:R-:W-:Y:S05]  /*55470*/  @!P0 EXIT ;  /* 0x000000000000894d */ /* 0x000fea0003800000 */
[----:B0-----:R-:W0:Y:S01]  /*55480*/  LDC.64 R2, c[0x0][0x390] ;  /* 0x0000e400ff027b82 */ /* 0x001e220000000a00 */
[----:B------:R-:W-:Y:S02]  /*55490*/  HFMA2 R5, -RZ, RZ, 4.578125, -0.0 ;  /* 0x44948000ff057431 */ /* 0x000fe400000001ff */
[----:B0-----:R-:W-:-:S05]  /*554a0*/  IMAD.WIDE R2, R0, 0x4, R2 ;  /* 0x0000000400027825 */ /* 0x001fca00078e0202 */
[----:B------:R-:W-:Y:S01]  /*554b0*/  STG.E desc[UR4][R2.64], R5 ;  /* 0x0000000502007986 */ /* 0x000fe2000c101904 */
[----:B------:R-:W-:Y:S05]  /*554c0*/  EXIT ;  /* 0x000000000000794d */ /* 0x000fea0003800000 */
.L_x_1455:
        /* <DEDUP_REMOVED lines=15> */
.L_x_1457:
        /* <DEDUP_REMOVED lines=11> */
.L_x_1442:
        /* <DEDUP_REMOVED lines=27> */
.L_x_1461:
[----:B------:R-:W-:-:S13]  /*55820*/  FSETP.NEU.AND P0, PT, R2, R3, PT ;  /* 0x000000030200720b */ /* 0x000fda0003f0d000 */
[----:B------:R-:W0:Y:S01]  /*55830*/  @!P0 LDC.64 R2, c[0x0][0x390] ;  /* 0x0000e400ff028b82 */ /* 0x000e220000000a00 */
[----:B------:R-:W-:Y:S02]  /*55840*/  @!P0 IMAD.MOV.U32 R5, RZ, RZ, 0x4493a000 ;  /* 0x4493a000ff058424 */ /* 0x000fe400078e00ff */
[----:B0-----:R-:W-:-:S05]  /*55850*/  @!P0 IMAD.WIDE R2, R0, 0x4, R2 ;  /* 0x0000000400028825 */ /* 0x001fca00078e0202 */
[----:B------:R0:W-:Y:S01]  /*55860*/  @!P0 STG.E desc[UR4][R2.64], R5 ;  /* 0x0000000502008986 */ /* 0x0001e2000c101904 */
[----:B------:R-:W-:Y:S05]  /*55870*/  @!P0 EXIT ;  /* 0x000000000000894d */ /* 0x000fea0003800000 */
[----:B0-----:R-:W0:Y:S01]  /*55880*/  LDC.64 R2, c[0x0][0x390] ;  /* 0x0000e400ff027b82 */ /* 0x001e220000000a00 */
[----:B------:R-:W-:Y:S02]  /*55890*/  HFMA2 R5, -RZ, RZ, 4.57421875, -0.0 ;  /* 0x44938000ff057431 */ /* 0x000fe400000001ff */
[----:B0-----:R-:W-:-:S05]  /*558a0*/  IMAD.WIDE R2, R0, 0x4, R2 ;  /* 0x0000000400027825 */ /* 0x001fca00078e0202 */
[----:B------:R-:W-:Y:S01]  /*558b0*/  STG.E desc[UR4][R2.64], R5 ;  /* 0x0000000502007986 */ /* 0x000fe2000c101904 */
[----:B------:R-:W-:Y:S05]  /*558c0*/  EXIT ;  /* 0x000000000000794d */ /* 0x000fea0003800000 */
.L_x_1460:
        /* <DEDUP_REMOVED lines=15> */
.L_x_1462:
        /* <DEDUP_REMOVED lines=11> */
.L_x_1459:
        /* <DEDUP_REMOVED lines=19> */
.L_x_1464:
[----:B------:R-:W-:-:S13]  /*55ba0*/  FSETP.NEU.AND P0, PT, R2, R5, PT ;  /* 0x000000050200720b */ /* 0x000fda0003f0d000 */
[----:B------:R-:W0:Y:S01]  /*55bb0*/  @!P0 LDC.64 R2, c[0x0][0x390] ;  /* 0x0000e400ff028b82 */ /* 0x000e220000000a00 */
[----:B------:R-:W-:Y:S02]  /*55bc0*/  @!P0 IMAD.MOV.U32 R5, RZ, RZ, 0x4492a000 ;  /* 0x4492a000ff058424 */ /* 0x000fe400078e00ff */
[----:B0-----:R-:W-:-:S05]  /*55bd0*/  @!P0 IMAD.WIDE R2, R0, 0x4, R2 ;  /* 0x0000000400028825 */ /* 0x001fca00078e0202 */
[----:B------:R0:W-:Y:S01]  /*55be0*/  @!P0 STG.E desc[UR4][R2.64], R5 ;  /* 0x0000000502008986 */ /* 0x0001e2000c101904 */
[----:B------:R-:W-:Y:S05]  /*55bf0*/  @!P0 EXIT ;  /* 0x000000000000894d */ /* 0x000fea0003800000 */
[----:B0-----:R-:W0:Y:S01]  /*55c00*/  LDC.64 R2, c[0x0][0x390] ;  /* 0x0000e400ff027b82 */ /* 0x001e220000000a00 */
[----:B------:R-:W-:Y:S02]  /*55c10*/  HFMA2 R5, -RZ, RZ, 4.5703125, -0.0 ;  /* 0x44928000ff057431 */ /* 0x000fe400000001ff */
[----:B0-----:R-:W-:-:S05]  /*55c20*/  IMAD.WIDE R2, R0, 0x4, R2 ;  /* 0x0000000400027825 */ /* 0x001fca00078e0202 */
[----:B------:R-:W-:Y:S01]  /*55c30*/  STG.E desc[UR4][R2.64], R5 ;  /* 0x0000000502007986 */ /* 0x000fe2000c101904 */
[----:B------:R-:W-:Y:S05]  /*55c40*/  EXIT ;  /* 0x000000000000794d */ /* 0x000fea0003800000 */
.L_x_1463:
        /* <DEDUP_REMOVED lines=15> */
.L_x_1465:
        /* <DEDUP_REMOVED lines=11> */
.L_x_1458:
        /* <DEDUP_REMOVED lines=23> */
.L_x_1468:
[----:B------:R-:W-:-:S13]  /*55f60*/  FSETP.NEU.AND P0, PT, R2, R5, PT ;  /* 0x000000050200720b */ /* 0x000fda0003f0d000 */
[----:B------:R-:W0:Y:S01]  /*55f70*/  @!P0 LDC.64 R2, c[0x0][0x390] ;  /* 0x0000e400ff028b82 */ /* 0x000e220000000a00 */
[----:B------:R-:W-:Y:S02]  /*55f80*/  @!P0 IMAD.MOV.U32 R5, RZ, RZ, 0x4491a000 ;  /* 0x4491a000ff058424 */ /* 0x000fe400078e00ff */
[----:B0-----:R-:W-:-:S05]  /*55f90*/  @!P0 IMAD.WIDE R2, R0, 0x4, R2 ;  /* 0x0000000400028825 */ /* 0x001fca00078e0202 */
[----:B------:R0:W-:Y:S01]  /*55fa0*/  @!P0 STG.E desc[UR4][R2.64], R5 ;  /* 0x0000000502008986 */ /* 0x0001e2000c101904 */
[----:B------:R-:W-:Y:S05]  /*55fb0*/  @!P0 EXIT ;  /* 0x000000000000894d */ /* 0x000fea0003800000 */
[----:B0-----:R-:W0:Y:S01]  /*55fc0*/  LDC.64 R2, c[0x0][0x390] ;  /* 0x0000e400ff027b82 */ /* 0x001e220000000a00 */
[----:B------:R-:W-:Y:S02]  /*55fd0*/  HFMA2 R5, -RZ, RZ, 4.56640625, -0.0 ;  /* 0x44918000ff057431 */ /* 0x000fe400000001ff */
[----:B0-----:R-:W-:-:S05]  /*55fe0*/  IMAD.WIDE R2, R0, 0x4, R2 ;  /* 0x0000000400027825 */ /* 0x001fca00078e0202 */
[----:B------:R-:W-:Y:S01]  /*55ff0*/  STG.E desc[UR4][R2.64], R5 ;  /* 0x0000000502007986 */ /* 0x000fe2000c101904 */
[----:B------:R-:W-:Y:S05]  /*56000*/  EXIT ;  /* 0x000000000000794d */ /* 0x000fea0003800000 */
.L_x_1467:
        /* <DEDUP_REMOVED lines=15> */
.L_x_1469:
        /* <DEDUP_REMOVED lines=11> */
.L_x_1466:
        /* <DEDUP_REMOVED lines=19> */
.L_x_1471:
[----:B------:R-:W-:-:S13]  /*562e0*/  FSETP.NEU.AND P0, PT, R2, R3, PT ;  /* 0x000000030200720b */ /* 0x000fda0003f0d000 */
[----:B------:R-:W0:Y:S01]  /*562f0*/  @!P0 LDC.64 R2, c[0x0][0x390] ;  /* 0x0000e400ff028b82 */ /* 0x000e220000000a00 */
[----:B------:R-:W-:Y:S02]  /*56300*/  @!P0 IMAD.MOV.U32 R5, RZ, RZ, 0x4490a000 ;  /* 0x4490a000ff058424 */ /* 0x000fe400078e00ff */
[----:B0-----:R-:W-:-:S05]  /*56310*/  @!P0 IMAD.WIDE R2, R0, 0x4, R2 ;  /* 0x0000000400028825 */ /* 0x001fca00078e0202 */
[----:B------:R0:W-:Y:S01]  /*56320*/  @!P0 STG.E desc[UR4][R2.64], R5 ;  /* 0x0000000502008986 */ /* 0x0001e2000c101904 */
[----:B------:R-:W-:Y:S05]  /*56330*/  @!P0 EXIT ;  /* 0x000000000000894d */ /* 0x000fea0003800000 */
[----:B0-----:R-:W0:Y:S01]  /*56340*/  LDC.64 R2, c[0x0][0x390] ;  /* 0x0000e400ff027b82 */ /* 0x001e220000000a00 */
[----:B------:R-:W-:Y:S02]  /*56350*/  HFMA2 R5, -RZ, RZ, 4.5625, -0.0 ;  /* 0x44908000ff057431 */ /* 0x000fe400000001ff */
[----:B0-----:R-:W-:-:S05]  /*56360*/  IMAD.WIDE R2, R0, 0x4, R2 ;  /* 0x0000000400027825 */ /* 0x001fca00078e0202 */
[----:B------:R-:W-:Y:S01]  /*56370*/  STG.E desc[UR4][R2.64], R5 ;  /* 0x0000000502007986 */ /* 0x000fe2000c101904 */
[----:B------:R-:W-:Y:S05]  /*56380*/  EXIT ;  /* 0x000000000000794d */ /* 0x000fea0003800000 */
.L_x_1470:
        /* <DEDUP_REMOVED lines=15> */
.L_x_1472:
        /* <DEDUP_REMOVED lines=11> */
.L_x_1409:
        /* <DEDUP_REMOVED lines=35> */
.L_x_1478:
[----:B------:R-:W-:-:S13]  /*56760*/  FSETP.NEU.AND P0, PT, R2, R5, PT ;  /* 0x000000050200720b */ /* 0x000fda0003f0d000 */
[----:B------:R-:W0:Y:S01]  /*56770*/  @!P0 LDC.64 R2, c[0x0][0x390] ;  /* 0x0000e400ff028b82 */ /* 0x000e220000000a00 */
[----:B------:R-:W-:Y:S02]  /*56780*/  @!P0 IMAD.MOV.U32 R5, RZ, RZ, 0x448fa000 ;  /* 0x448fa000ff058424 */ /* 0x000fe400078e00ff */
[----:B0-----:R-:W-:-:S05]  /*56790*/  @!P0 IMAD.WIDE R2, R0, 0x4, R2 ;  /* 0x0000000400028825 */ /* 0x001fca00078e0202 */
[----:B------:R0:W-:Y:S01]  /*567a0*/  @!P0 STG.E desc[UR4][R2.64], R5 ;  /* 0x0000000502008986 */ /* 0x0001e2000c101904 */
[----:B------:R-:W-:Y:S05]  /*567b0*/  @!P0 EXIT ;  /* 0x000000000000894d */ /* 0x000fea0003800000 */
[----:B0-----:R-:W0:Y:S01]  /*567c0*/  LDC.64 R2, c[0x0][0x390] ;  /* 0x0000e400ff027b82 */ /* 0x001e220000000a00 */
[----:B------:R-:W-:Y:S02]  /*567d0*/  HFMA2 R5, -RZ, RZ, 4.55859375, -0.0 ;  /* 0x448f8000ff057431 */ /* 0x000fe400000001ff */
[----:B0-----:R-:W-:-:S05]  /*567e0*/  IMAD.WIDE R2, R0, 0x4, R2 ;  /* 0x0000000400027825 */ /* 0x001fca00078e0202 */
[----:B------:R-:W-:Y:S01]  /*567f0*/  STG.E desc[UR4][R2.64], R5 ;  /* 0x0000000502007986 */ /* 0x000fe2000c101904 */
[----:B------:R-:W-:Y:S05]  /*56800*/  EXIT ;  /* 0x000000000000794d */ /* 0x000fea0003800000 */
.L_x_1477:
        /* <DEDUP_REMOVED lines=15> */
.L_x_1479:
        /* <DEDUP_REMOVED lines=11> */
.L_x_1476:
        /* <DEDUP_REMOVED lines=19> */
.L_x_1481:
[----:B------:R-:W-:-:S13]  /*56ae0*/  FSETP.NEU.AND P0, PT, R2, R3, PT ;  /* 0x000000030200720b */ /* 0x000fda0003f0d000 */
[----:B------:R-:W0:Y:S01]  /*56af0*/  @!P0 LDC.64 R2, c[0x0][0x390] ;  /* 0x0000e400ff028b82 */ /* 0x000e220000000a00 */
[----:B------:R-:W-:Y:S02]  /*56b00*/  @!P0 IMAD.MOV.U32 R5, RZ, RZ, 0x448ea000 ;  /* 0x448ea000ff058424 */ /* 0x000fe400078e00ff */
[----:B0-----:R-:W-:-:S05]  /*56b10*/  @!P0 IMAD.WIDE R2, R0, 0x4, R2 ;  /* 0x0000000400028825 */ /* 0x001fca00078e0202 */
[----:B------:R0:W-:Y:S01]  /*56b20*/  @!P0 STG.E desc[UR4][R2.64], R5 ;  /* 0x0000000502008986 */ /* 0x0001e2000c101904 */
[----:B------:R-:W-:Y:S05]  /*56b30*/  @!P0 EXIT ;  /* 0x000000000000894d */ /* 0x000fea0003800000 */
[----:B0-----:R-:W0:Y:S01]  /*56b40*/  LDC.64 R2, c[0x0][0x390] ;  /* 0x0000e400ff027b82 */ /* 0x001e220000000a00 */
[----:B------:R-:W-:Y:S02]  /*56b50*/  HFMA2 R5, -RZ, RZ, 4.5546875, -0.0 ;  /* 0x448e8000ff057431 */ /* 0x000fe400000001ff */
[----:B0-----:R-:W-:-:S05]  /*56b60*/  IMAD.WIDE R2, R0, 0x4, R2 ;  /* 0x0000000400027825 */ /* 0x001fca00078e0202 */
[----:B------:R-:W-:Y:S01]  /*56b70*/  STG.E desc[UR4][R2.64], R5 ;  /* 0x0000000502007986 */ /* 0x000fe2000c101904 */
[----:B------:R-:W-:Y:S05]  /*56b80*/  EXIT ;  /* 0x000000000000794d */ /* 0x000fea0003800000 */
.L_x_1480:
        /* <DEDUP_REMOVED lines=15> */
.L_x_1482:
        /* <DEDUP_REMOVED lines=11> */
.L_x_1475:
        /* <DEDUP_REMOVED lines=23> */
.L_x_1485:
[----:B------:R-:W-:-:S13]  /*56ea0*/  FSETP.NEU.AND P0, PT, R2, R3, PT ;  /* 0x000000030200720b */ /* 0x000fda0003f0d000 */
[----:B------:R-:W0:Y:S01]  /*56eb0*/  @!P0 LDC.64 R2, c[0x0][0x390] ;  /* 0x0000e400ff028b82 */ /* 0x000e220000000a00 */
[----:B------:R-:W-:Y:S02]  /*56ec0*/  @!P0 IMAD.MOV.U32 R5, RZ, RZ, 0x448da000 ;  /* 0x448da000ff058424 */ /* 0x000fe400078e00ff */
[----:B0-----:R-:W-:-:S05]  /*56ed0*/  @!P0 IMAD.WIDE R2, R0, 0x4, R2 ;  /* 0x0000000400028825 */ /* 0x001fca00078e0202 */
[----:B------:R0:W-:Y:S01]  /*56ee0*/  @!P0 STG.E desc[UR4][R2.64], R5 ;  /* 0x0000000502008986 */ /* 0x0001e2000c101904 */
[----:B------:R-:W-:Y:S05]  /*56ef0*/  @!P0 EXIT ;  /* 0x000000000000894d */ /* 0x000fea0003800000 */
[----:B0-----:R-:W0:Y:S01]  /*56f00*/  LDC.64 R2, c[0x0][0x390] ;  /* 0x0000e400ff027b82 */ /* 0x001e220000000a00 */
[----:B------:R-:W-:Y:S02]  /*56f10*/  HFMA2 R5, -RZ, RZ, 4.55078125, -0.0 ;  /* 0x448d8000ff057431 */ /* 0x000fe400000001ff */
[----:B0-----:R-:W-:-:S05]  /*56f20*/  IMAD.WIDE R2, R0, 0x4, R2 ;  /* 0x0000000400027825 */ /* 0x001fca00078e0202 */
[----:B------:R-:W-:Y:S01]  /*56f30*/  STG.E desc[UR4][R2.64], R5 ;  /* 0x0000000502007986 */ /* 0x000fe2000c101904 */
[----:B------:R-:W-:Y:S05]  /*56f40*/  EXIT ;  /* 0x000000000000794d */ /* 0x000fea0003800000 */
.L_x_1484:
        /* <DEDUP_REMOVED lines=15> */
.L_x_1486:
        /* <DEDUP_REMOVED lines=11> */
.L_x_1483:
        /* <DEDUP_REMOVED lines=19> */
.L_x_1488:
[----:B------:R-:W-:-:S13]  /*57220*/  FSETP.NEU.AND P0, PT, R2, R5, PT ;  /* 0x000000050200720b */ /* 0x000fda0003f0d000 */
[----:B------:R-:W0:Y:S01]  /*57230*/  @!P0 LDC.64 R2, c[0x0][0x390] ;  /* 0x0000e400ff028b82 */ /* 0x000e220000000a00 */
[----:B------:R-:W-:Y:S02]  /*57240*/  @!P0 IMAD.MOV.U32 R5, RZ, RZ, 0x448ca000 ;  /* 0x448ca000ff058424 */ /* 0x000fe400078e00ff */
[----:B0-----:R-:W-:-:S05]  /*57250*/  @!P0 IMAD.WIDE R2, R0, 0x4, R2 ;  /* 0x0000000400028825 */ /* 0x001fca00078e0202 */
[----:B------:R0:W-:Y:S01]  /*57260*/  @!P0 STG.E desc[UR4][R2.64], R5 ;  /* 0x0000000502008986 */ /* 0x0001e2000c101904 */
[----:B------:R-:W-:Y:S05]  /*57270*/  @!P0 EXIT ;  /* 0x000000000000894d */ /* 0x000fea0003800000 */
[----:B0-----:R-:W0:Y:S01]  /*57280*/  LDC.64 R2, c[0x0][0x390] ;  /* 0x0000e400ff027b82 */ /* 0x001e220000000a00 */
[----:B------:R-:W-:Y:S02]  /*57290*/  HFMA2 R5, -RZ, RZ, 4.546875, -0.0 ;  /* 0x448c8000ff057431 */ /* 0x000fe400000001ff */
[----:B0-----:R-:W-:-:S05]  /*572a0*/  IMAD.WIDE R2, R0, 0x4, R2 ;  /* 0x0000000400027825 */ /* 0x001fca00078e0202 */
[----:B------:R-:W-:Y:S01]  /*572b0*/  STG.E desc[UR4][R2.64], R5 ;  /* 0x0000000502007986 */ /* 0x000fe2000c101904 */
[----:B------:R-:W-:Y:S05]  /*572c0*/  EXIT ;  /* 0x000000000000794d */ /* 0x000fea0003800000 */
.L_x_1487:
        /* <DEDUP_REMOVED lines=15> */
.L_x_1489:
        /* <DEDUP_REMOVED lines=11> */
.L_x_1474:
        /* <DEDUP_REMOVED lines=27> */
.L_x_1493:
[----:B------:R-:W-:-:S13]  /*57620*/  FSETP.NEU.AND P0, PT, R2, R3, PT ;  /* 0x000000030200720b */ /* 0x000fda0003f0d000 */
[----:B------:R-:W0:Y:S01]  /*57630*/  @!P0 LDC.64 R2, c[0x0][0x390] ;  /* 0x0000e400ff028b82 */ /* 0x000e220000000a00 */
[----:B------:R-:W-:Y:S02]  /*57640*/  @!P0 IMAD.MOV.U32 R5, RZ, RZ, 0x448ba000 ;  /* 0x448ba000ff058424 */ /* 0x000fe400078e00ff */
[----:B0-----:R-:W-:-:S05]  /*57650*/  @!P0 IMAD.WIDE R2, R0, 0x4, R2 ;  /* 0x0000000400028825 */ /* 0x001fca00078e0202 */
[----:B------:R0:W-:Y:S01]  /*57660*/  @!P0 STG.E desc[UR4][R2.64], R5 ;  /* 0x0000000502008986 */ /* 0x0001e2000c101904 */
[----:B------:R-:W-:Y:S05]  /*57670*/  @!P0 EXIT ;  /* 0x000000000000894d */ /* 0x000fea0003800000 */
[----:B0-----:R-:W0:Y:S01]  /*57680*/  LDC.64 R2, c[0x0][0x390] ;  /* 0x0000e400ff027b82 */ /* 0x001e220000000a00 */
[----:B------:R-:W-:Y:S02]  /*57690*/  HFMA2 R5, -RZ, RZ, 4.54296875, -0.0 ;  /* 0x448b8000ff057431 */ /* 0x000fe400000001ff */
[----:B0-----:R-:W-:-:S05]  /*576a0*/  IMAD.WIDE R2, R0, 0x4, R2 ;  /* 0x0000000400027825 */ /* 0x001fca00078e0202 */
[----:B------:R-:W-:Y:S01]  /*576b0*/  STG.E desc[UR4][R2.64], R5 ;  /* 0x0000000502007986 */ /* 0x000fe2000c101904 */
[----:B------:R-:W-:Y:S05]  /*576c0*/  EXIT ;  /* 0x000000000000794d */ /* 0x000fea0003800000 */
.L_x_1492:
        /* <DEDUP_REMOVED lines=15> */
.L_x_1494:
        /* <DEDUP_REMOVED lines=11> */
.L_x_1491:
        /* <DEDUP_REMOVED lines=19> */
.L_x_1496:
[----:B------:R-:W-:-:S13]  /*579a0*/  FSETP.NEU.AND P0, PT, R2, R5, PT ;  /* 0x000000050200720b */ /* 0x000fda0003f0d000 */
[----:B------:R-:W0:Y:S01]  /*579b0*/  @!P0 LDC.64 R2, c[0x0][0x390] ;  /* 0x0000e400ff028b82 */ /* 0x000e220000000a00 */
[----:B------:R-:W-:Y:S02]  /*579c0*/  @!P0 IMAD.MOV.U32 R5, RZ, RZ, 0x448aa000 ;  /* 0x448aa000ff058424 */ /* 0x000fe400078e00ff */
[----:B0-----:R-:W-:-:S05]  /*579d0*/  @!P0 IMAD.WIDE R2, R0, 0x4, R2 ;  /* 0x0000000400028825 */ /* 0x001fca00078e0202 */
[----:B------:R0:W-:Y:S01]  /*579e0*/  @!P0 STG.E desc[UR4][R2.64], R5 ;  /* 0x0000000502008986 */ /* 0x0001e2000c101904 */
[----:B------:R-:W-:Y:S05]  /*579f0*/  @!P0 EXIT ;  /* 0x000000000000894d */ /* 0x000fea0003800000 */
[----:B0-----:R-:W0:Y:S01]  /*57a00*/  LDC.64 R2, c[0x0][0x390] ;  /* 0x0000e400ff027b82 */ /* 0x001e220000000a00 */
[----:B------:R-:W-:Y:S02]  /*57a10*/  HFMA2 R5, -RZ, RZ, 4.5390625, -0.0 ;  /* 0x448a8000ff057431 */ /* 0x000fe400000001ff */
[----:B0-----:R-:W-:-:S05]  /*57a20*/  IMAD.WIDE R2, R0, 0x4, R2 ;  /* 0x0000000400027825 */ /* 0x001fca00078e0202 */
[----:B------:R-:W-:Y:S01]  /*57a30*/  STG.E desc[UR4][R2.64], R5 ;  /* 0x0000000502007986 */ /* 0x000fe2000c101904 */
[----:B------:R-:W-:Y:S05]  /*57a40*/  EXIT ;  /* 0x000000000000794d */ /* 0x000fea0003800000 */
.L_x_1495:
        /* <DEDUP_REMOVED lines=15> */
.L_x_1497:
        /* <DEDUP_REMOVED lines=11> */
.L_x_1490:
        /* <DEDUP_REMOVED lines=23> */
.L_x_1500:
[----:B------:R-:W-:-:S13]  /*57d60*/  FSETP.NEU.AND P0, PT, R2, R5, PT ;  /* 0x000000050200720b */ /* 0x000fda0003f0d000 */
[----:B------:R-:W0:Y:S01]  /*57d70*/  @!P0 LDC.64 R2, c[0x0][0x390] ;  /* 0x0000e400ff028b82 */ /* 0x000e220000000a00 */
[----:B------:R-:W-:Y:S02]  /*57d80*/  @!P0 IMAD.MOV.U32 R5, RZ, RZ, 0x4489a000 ;  /* 0x4489a000ff058424 */ /* 0x000fe400078e00ff */
[----:B0-----:R-:W-:-:S05]  /*57d90*/  @!P0 IMAD.WIDE R2, R0, 0x4, R2 ;  /* 0x0000000400028825 */ /* 0x001fca00078e0202 */
[----:B------:R0:W-:Y:S01]  /*57da0*/  @!P0 STG.E desc[UR4][R2.64], R5 ;  /* 0x0000000502008986 */ /* 0x0001e2000c101904 */
[----:B------:R-:W-:Y:S05]  /*57db0*/  @!P0 EXIT ;  /* 0x000000000000894d */ /* 0x000fea0003800000 */
[----:B0-----:R-:W0:Y:S01]  /*57dc0*/  LDC.64 R2, c[0x0][0x390] ;  /* 0x0000e400ff027b82 */ /* 0x001e220000000a00 */
[----:B------:R-:W-:Y:S02]  /*57dd0*/  HFMA2 R5, -RZ, RZ, 4.53515625, -0.0 ;  /* 0x44898000ff057431 */ /* 0x000fe400000001ff */
[----:B0-----:R-:W-:-:S05]  /*57de0*/  IMAD.WIDE R2, R0, 0x4, R2 ;  /* 0x0000000400027825 */ /* 0x001fca00078e0202 */
[----:B------:R-:W-:Y:S01]  /*57df0*/  STG.E desc[UR4][R2.64], R5 ;  /* 0x0000000502007986 */ /* 0x000fe2000c101904 */
[----:B------:R-:W-:Y:S05]  /*57e00*/  EXIT ;  /* 0x000000000000794d */ /* 0x000fea0003800000 */
.L_x_1499:
        /* <DEDUP_REMOVED lines=15> */
.L_x_1501:
        /* <DEDUP_REMOVED lines=11> */
.L_x_1498:
        /* <DEDUP_REMOVED lines=19> */
.L_x_1503:
[----:B------:R-:W-:-:S13]  /*580e0*/  FSETP.NEU.AND P0, PT, R2, R3, PT ;  /* 0x000000030200720b */ /* 0x000fda0003f0d000 */
[----:B------:R-:W0:Y:S01]  /*580f0*/  @!P0 LDC.64 R2, c[0x0][0x390] ;  /* 0x0000e400ff028b82 */ /* 0x000e220000000a00 */
[----:B------:R-:W-:Y:S02]  /*58100*/  @!P0 IMAD.MOV.U32 R5, RZ, RZ, 0x4488a000 ;  /* 0x4488a000ff058424 */ /* 0x000fe400078e00ff */
[----:B0-----:R-:W-:-:S05]  /*58110*/  @!P0 IMAD.WIDE R2, R0, 0x4, R2 ;  /* 0x0000000400028825 */ /* 0x001fca00078e0202 */
[----:B------:R0:W-:Y:S01]  /*58120*/  @!P0 STG.E desc[UR4][R2.64], R5 ;  /* 0x0000000502008986 */ /* 0x0001e2000c101904 */
[----:B------:R-:W-:Y:S05]  /*58130*/  @!P0 EXIT ;  /* 0x000000000000894d */ /* 0x000fea0003800000 */
[----:B0-----:R-:W0:Y:S01]  /*58140*/  LDC.64 R2, c[0x0][0x390] ;  /* 0x0000e400ff027b82 */ /* 0x001e220000000a00 */
[----:B------:R-:W-:Y:S02]  /*58150*/  HFMA2 R5, -RZ, RZ, 4.53125, -0.0 ;  /* 0x44888000ff057431 */ /* 0x000fe400000001ff */
[----:B0-----:R-:W-:-:S05]  /*58160*/  IMAD.WIDE R2, R0, 0x4, R2 ;  /* 0x0000000400027825 */ /* 0x001fca00078e0202 */
[----:B------:R-:W-:Y:S01]  /*58170*/  STG.E desc[UR4][R2.64], R5 ;  /* 0x0000000502007986 */ /* 0x000fe2000c101904 */
[----:B------:R-:W-:Y:S05]  /*58180*/  EXIT ;  /* 0x000000000000794d */ /* 0x000fea0003800000 */
.L_x_1502:
        /* <DEDUP_REMOVED lines=15> */
.L_x_1504:
        /* <DEDUP_REMOVED lines=11> */
.L_x_1473:
        /* <DEDUP_REMOVED lines=31> */
.L_x_1509:
[----:B------:R-:W-:-:S13]  /*58520*/  FSETP.NEU.AND P0, PT, R2, R3, PT ;  /* 0x000000030200720b */ /* 0x000fda0003f0d000 */
[----:B------:R-:W0:Y:S01]  /*58530*/  @!P0 LDC.64 R2, c[0x0][0x390] ;  /* 0x0000e400ff028b82 */ /* 0x000e220000000a00 */
[----:B------:R-:W-:Y:S02]  /*58540*/  @!P0 IMAD.MOV.U32 R5, RZ, RZ, 0x4487a000 ;  /* 0x4487a000ff058424 */ /* 0x000fe400078e00ff */
[----:B0-----:R-:W-:-:S05]  /*58550*/  @!P0 IMAD.WIDE R2, R0, 0x4, R2 ;  /* 0x0000000400028825 */ /* 0x001fca00078e0202 */
[----:B------:R0:W-:Y:S01]  /*58560*/  @!P0 STG.E desc[UR4][R2.64], R5 ;  /* 0x0000000502008986 */ /* 0x0001e2000c101904 */
[----:B------:R-:W-:Y:S05]  /*58570*/  @!P0 EXIT ;  /* 0x000000000000894d */ /* 0x000fea0003800000 */
[----:B0-----:R-:W0:Y:S01]  /*58580*/  LDC.64 R2, c[0x0][0x390] ;  /* 0x0000e400ff027b82 */ /* 0x001e220000000a00 */
[----:B------:R-:W-:Y:S02]  /*58590*/  HFMA2 R5, -RZ, RZ, 4.52734375, -0.0 ;  /* 0x44878000ff057431 */ /* 0x000fe400000001ff */
[----:B0-----:R-:W-:-:S05]  /*585a0*/  IMAD.WIDE R2, R0, 0x4, R2 ;  /* 0x0000000400027825 */ /* 0x001fca00078e0202 */
[----:B------:R-:W-:Y:S01]  /*585b0*/  STG.E desc[UR4][R2.64], R5 ;  /* 0x0000000502007986 */ /* 0x000fe2000c101904 */
[----:B------:R-:W-:Y:S05]  /*585c0*/  EXIT ;  /* 0x000000000000794d */ /* 0x000fea0003800000 */
.L_x_1508:
        /* <DEDUP_REMOVED lines=15> */
.L_x_1510:
        /* <DEDUP_REMOVED lines=11> */
.L_x_1507:
        /* <DEDUP_REMOVED lines=19> */
.L_x_1512:
[----:B------:R-:W-:-:S13]  /*588a0*/  FSETP.NEU.AND P0, PT, R2, R5, PT ;  /* 0x000000050200720b */ /* 0x000fda0003f0d000 */
[----:B------:R-:W0:Y:S01]  /*588b0*/  @!P0 LDC.64 R2, c[0x0][0x390] ;  /* 0x0000e400ff028b82 */ /* 0x000e220000000a00 */
[----:B------:R-:W-:Y:S02]  /*588c0*/  @!P0 IMAD.MOV.U32 R5, RZ, RZ, 0x4486a000 ;  /* 0x4486a000ff058424 */ /* 0x000fe400078e00ff */
[----:B0-----:R-:W-:-:S05]  /*588d0*/  @!P0 IMAD.WIDE R2, R0, 0x4, R2 ;  /* 0x0000000400028825 */ /* 0x001fca00078e0202 */
[----:B------:R0:W-:Y:S01]  /*588e0*/  @!P0 STG.E desc[UR4][R2.64], R5 ;  /* 0x0000000502008986 */ /* 0x0001e2000c101904 */
[----:B------:R-:W-:Y:S05]  /*588f0*/  @!P0 EXIT ;  /* 0x000000000000894d */ /* 0x000fea0003800000 */
[----:B0-----:R-:W0:Y:S01]  /*58900*/  LDC.64 R2, c[0x0][0x390] ;  /* 0x0000e400ff027b82 */ /* 0x001e220000000a00 */
[----:B------:R-:W-:Y:S02]  /*58910*/  HFMA2 R5, -RZ, RZ, 4.5234375, -0.0 ;  /* 0x44868000ff057431 */ /* 0x000fe400000001ff */
[----:B0-----:R-:W-:-:S05]  /*58920*/  IMAD.WIDE R2, R0, 0x4, R2 ;  /* 0x0000000400027825 */ /* 0x001fca00078e0202 */
[----:B------:R-:W-:Y:S01]  /*58930*/  STG.E desc[UR4][R2.64], R5 ;  /* 0x0000000502007986 */ /* 0x000fe2000c101904 */
[----:B------:R-:W-:Y:S05]  /*58940*/  EXIT ;  /* 0x000000000000794d */ /* 0x000fea0003800000 */
.L_x_1511:
        /* <DEDUP_REMOVED lines=15> */
.L_x_1513:
        /* <DEDUP_REMOVED lines=11> */
.L_x_1506:
        /* <DEDUP_REMOVED lines=23> */
.L_x_1516:
[----:B------:R-:W-:-:S13]  /*58c60*/  FSETP.NEU.AND P0, PT, R2, R5, PT ;  /* 0x000000050200720b */ /* 0x000fda0003f0d000 */
[----:B------:R-:W0:Y:S01]  /*58c70*/  @!P0 LDC.64 R2, c[0x0][0x390] ;  /* 0x0000e400ff028b82 */ /* 0x000e220000000a00 */
[----:B------:R-:W-:Y:S02]  /*58c80*/  @!P0 IMAD.MOV.U32 R5, RZ, RZ, 0x4485a000 ;  /* 0x4485a000ff058424 */ /* 0x000fe400078e00ff */
[----:B0-----:R-:W-:-:S05]  /*58c90*/  @!P0 IMAD.WIDE R2, R0, 0x4, R2 ;  /* 0x0000000400028825 */ /* 0x001fca00078e0202 */
[----:B------:R0:W-:Y:S01]  /*58ca0*/  @!P0 STG.E desc[UR4][R2.64], R5 ;  /* 0x0000000502008986 */ /* 0x0001e2000c101904 */
[----:B------:R-:W-:Y:S05]  /*58cb0*/  @!P0 EXIT ;  /* 0x000000000000894d */ /* 0x000fea0003800000 */
[----:B0-----:R-:W0:Y:S01]  /*58cc0*/  LDC.64 R2, c[0x0][0x390] ;  /* 0x0000e400ff027b82 */ /* 0x001e220000000a00 */
[----:B------:R-:W-:Y:S02]  /*58cd0*/  HFMA2 R5, -RZ, RZ, 4.51953125, -0.0 ;  /* 0x44858000ff057431 */ /* 0x000fe400000001ff */
[----:B0-----:R-:W-:-:S05]  /*58ce0*/  IMAD.WIDE R2, R0, 0x4, R2 ;  /* 0x0000000400027825 */ /* 0x001fca00078e0202 */
[----:B------:R-:W-:Y:S01]  /*58cf0*/  STG.E desc[UR4][R2.64], R5 ;  /* 0x0000000502007986 */ /* 0x000fe2000c101904 */
[----:B------:R-:W-:Y:S05]  /*58d00*/  EXIT ;  /* 0x000000000000794d */ /* 0x000fea0003800000 */
.L_x_1515:
        /* <DEDUP_REMOVED lines=15> */
.L_x_1517:
        /* <DEDUP_REMOVED lines=11> */
.L_x_1514:
        /* <DEDUP_REMOVED lines=19> */
.L_x_1519:
[----:B------:R-:W-:-:S13]  /*58fe0*/  FSETP.NEU.AND P0, PT, R2, R3, PT ;  /* 0x000000030200720b */ /* 0x000fda0003f0d000 */
[----:B------:R-:W0:Y:S01]  /*58ff0*/  @!P0 LDC.64 R2, c[0x0][0x390] ;  /* 0x0000e400ff028b82 */ /* 0x000e220000000a00 */
[----:B------:R-:W-:Y:S02]  /*59000*/  @!P0 IMAD.MOV.U32 R5, RZ, RZ, 0x4484a000 ;  /* 0x4484a000ff058424 */ /* 0x000fe400078e00ff */
[----:B0-----:R-:W-:-:S05]  /*59010*/  @!P0 IMAD.WIDE R2, R0, 0x4, R2 ;  /* 0x0000000400028825 */ /* 0x001fca00078e0202 */
[----:B------:R0:W-:Y:S01]  /*59020*/  @!P0 STG.E desc[UR4][R2.64], R5 ;  /* 0x0000000502008986 */ /* 0x0001e2000c101904 */
[----:B------:R-:W-:Y:S05]  /*59030*/  @!P0 EXIT ;  /* 0x000000000000894d */ /* 0x000fea0003800000 */
[----:B0-----:R-:W0:Y:S01]  /*59040*/  LDC.64 R2, c[0x0][0x390] ;  /* 0x0000e400ff027b82 */ /* 0x001e220000000a00 */
[----:B------:R-:W-:Y:S02]  /*59050*/  HFMA2 R5, -RZ, RZ, 4.515625, -0.0 ;  /* 0x44848000ff057431 */ /* 0x000fe400000001ff */
[----:B0-----:R-:W-:-:S05]  /*59060*/  IMAD.WIDE R2, R0, 0x4, R2 ;  /* 0x0000000400027825 */ /* 0x001fca00078e0202 */
[----:B------:R-:W-:Y:S01]  /*59070*/  STG.E desc[UR4][R2.64], R5 ;  /* 0x0000000502007986 */ /* 0x000fe2000c101904 */
[----:B------:R-:W-:Y:S05]  /*59080*/  EXIT ;  /* 0x000000000000794d */ /* 0x000fea0003800000 */
.L_x_1518:
        /* <DEDUP_REMOVED lines=15> */
.L_x_1520:
        /* <DEDUP_REMOVED lines=11> */
.L_x_1505:
        /* <DEDUP_REMOVED lines=27> */
.L_x_1524:
[----:B------:R-:W-:-:S13]  /*593e0*/  FSETP.NEU.AND P0, PT, R2, R5, PT ;  /* 0x000000050200720b */ /* 0x000fda0003f0d000 */
[----:B------:R-:W0:Y:S01]  /*593f0*/  @!P0 LDC.64 R2, c[0x0][0x390] ;  /* 0x0000e400ff028b82 */ /* 0x000e220000000a00 */
[----:B------:R-:W-:Y:S02]  /*59400*/  @!P0 IMAD.MOV.U32 R5, RZ, RZ, 0x4483a000 ;  /* 0x4483a000ff058424 */ /* 0x000fe400078e00ff */
[----:B0-----:R-:W-:-:S05]  /*59410*/  @!P0 IMAD.WIDE R2, R0, 0x4, R2 ;  /* 0x0000000400028825 */ /* 0x001fca00078e0202 */
[----:B------:R0:W-:Y:S01]  /*59420*/  @!P0 STG.E desc[UR4][R2.64], R5 ;  /* 0x0000000502008986 */ /* 0x0001e2000c101904 */
[----:B------:R-:W-:Y:S05]  /*59430*/  @!P0 EXIT ;  /* 0x000000000000894d */ /* 0x000fea0003800000 */
[----:B0-----:R-:W0:Y:S01]  /*59440*/  LDC.64 R2, c[0x0][0x390] ;  /* 0x0000e400ff027b82 */ /* 0x001e220000000a00 */
[----:B------:R-:W-:Y:S02]  /*59450*/  HFMA2 R5, -RZ, RZ, 4.51171875, -0.0 ;  /* 0x44838000ff057431 */ /* 0x000fe400000001ff */
[----:B0-----:R-:W-:-:S05]  /*59460*/  IMAD.WIDE R2, R0, 0x4, R2 ;  /* 0x0000000400027825 */ /* 0x001fca00078e0202 */
[----:B------:R-:W-:Y:S01]  /*59470*/  STG.E desc[UR4][R2.64], R5 ;  /* 0x0000000502007986 */ /* 0x000fe2000c101904 */
[----:B------:R-:W-:Y:S05]  /*59480*/  EXIT ;  /* 0x000000000000794d */ /* 0x000fea0003800000 */
.L_x_1523:
        /* <DEDUP_REMOVED lines=15> */
.L_x_1525:
        /* <DEDUP_REMOVED lines=11> */
.L_x_1522:
        /* <DEDUP_REMOVED lines=19> */
.L_x_1527:
[----:B------:R-:W-:-:S13]  /*59760*/  FSETP.NEU.AND P0, PT, R2, R3, PT ;  /* 0x000000030200720b */ /* 0x000fda0003f0d000 */
[----:B------:R-:W0:Y:S01]  /*59770*/  @!P0 LDC.64 R2, c[0x0][0x390] ;  /* 0x0000e400ff028b82 */ /* 0x000e220000000a00 */
[----:B------:R-:W-:Y:S02]  /*59780*/  @!P0 IMAD.MOV.U32 R5, RZ, RZ, 0x4482a000 ;  /* 0x4482a000ff058424 */ /* 0x000fe400078e00ff */
[----:B0-----:R-:W-:-:S05]  /*59790*/  @!P0 IMAD.WIDE R2, R0, 0x4, R2 ;  /* 0x0000000400028825 */ /* 0x001fca00078e0202 */
[----:B------:R0:W-:Y:S01]  /*597a0*/  @!P0 STG.E desc[UR4][R2.64], R5 ;  /* 0x0000000502008986 */ /* 0x0001e2000c101904 */
[----:B------:R-:W-:Y:S05]  /*597b0*/  @!P0 EXIT ;  /* 0x000000000000894d */ /* 0x000fea0003800000 */
[----:B0-----:R-:W0:Y:S01]  /*597c0*/  LDC.64 R2, c[0x0][0x390] ;  /* 0x0000e400ff027b82 */ /* 0x001e220000000a00 */
[----:B------:R-:W-:Y:S02]  /*597d0*/  HFMA2 R5, -RZ, RZ, 4.5078125, -0.0 ;  /* 0x44828000ff057431 */ /* 0x000fe400000001ff */
[----:B0-----:R-:W-:-:S05]  /*597e0*/  IMAD.WIDE R2, R0, 0x4, R2 ;  /* 0x0000000400027825 */ /* 0x001fca00078e0202 */
[----:B------:R-:W-:Y:S01]  /*597f0*/  STG.E desc[UR4][R2.64], R5 ;  /* 0x0000000502007986 */ /* 0x000fe2000c101904 */
[----:B------:R-:W-:Y:S05]  /*59800*/  EXIT ;  /* 0x000000000000794d */ /* 0x000fea0003800000 */
.L_x_1526:
        /* <DEDUP_REMOVED lines=15> */
.L_x_1528:
        /* <DEDUP_REMOVED lines=11> */
.L_x_1521:
        /* <DEDUP_REMOVED lines=23> */
.L_x_1531:
[----:B------:R-:W-:-:S13]  /*59b20*/  FSETP.NEU.AND P0, PT, R2, R3, PT ;  /* 0x000000030200720b */ /* 0x000fda0003f0d000 */
[----:B------:R-:W0:Y:S01]  /*59b30*/  @!P0 LDC.64 R2, c[0x0][0x390] ;  /* 0x0000e400ff028b82 */ /* 0x000e220000000a00 */
[----:B------:R-:W-:Y:S02]  /*59b40*/  @!P0 IMAD.MOV.U32 R5, RZ, RZ, 0x4481a000 ;  /* 0x4481a000ff058424 */ /* 0x000fe400078e00ff */
[----:B0-----:R-:W-:-:S05]  /*59b50*/  @!P0 IMAD.WIDE R2, R0, 0x4, R2 ;  /* 0x0000000400028825 */ /* 0x001fca00078e0202 */
[----:B------:R0:W-:Y:S01]  /*59b60*/  @!P0 STG.E desc[UR4][R2.64], R5 ;  /* 0x0000000502008986 */ /* 0x0001e2000c101904 */
[----:B------:R-:W-:Y:S05]  /*59b70*/  @!P0 EXIT ;  /* 0x000000000000894d */ /* 0x000fea0003800000 */
[----:B0-----:R-:W0:Y:S01]  /*59b80*/  LDC.64 R2, c[0x0][0x390] ;  /* 0x0000e400ff027b82 */ /* 0x001e220000000a00 */
[----:B------:R-:W-:Y:S02]  /*59b90*/  HFMA2 R5, -RZ, RZ, 4.50390625, -0.0 ;  /* 0x44818000ff057431 */ /* 0x000fe400000001ff */
[----:B0-----:R-:W-:-:S05]  /*59ba0*/  IMAD.WIDE R2, R0, 0x4, R2 ;  /* 0x0000000400027825 */ /* 0x001fca00078e0202 */
[----:B------:R-:W-:Y:S01]  /*59bb0*/  STG.E desc[UR4][R2.64], R5 ;  /* 0x0000000502007986 */ /* 0x000fe2000c101904 */
[----:B------:R-:W-:Y:S05]  /*59bc0*/  EXIT ;  /* 0x000000000000794d */ /* 0x000fea0003800000 */
.L_x_1530:
        /* <DEDUP_REMOVED lines=15> */
.L_x_1532:
        /* <DEDUP_REMOVED lines=11> */
.L_x_1529:
        /* <DEDUP_REMOVED lines=19> */
.L_x_1534:
[----:B------:R-:W-:-:S13]  /*59ea0*/  FSETP.NEU.AND P0, PT, R2, R5, PT ;  /* 0x000000050200720b */ /* 0x000fda0003f0d000 */
[----:B------:R-:W0:Y:S01]  /*59eb0*/  @!P0 LDC.64 R2, c[0x0][0x390] ;  /* 0x0000e400ff028b82 */ /* 0x000e220000000a00 */
[----:B------:R-:W-:Y:S02]  /*59ec0*/  @!P0 IMAD.MOV.U32 R5, RZ, RZ, 0x4480a000 ;  /* 0x4480a000ff058424 */ /* 0x000fe400078e00ff */
[----:B0-----:R-:W-:-:S05]  /*59ed0*/  @!P0 IMAD.WIDE R2, R0, 0x4, R2 ;  /* 0x0000000400028825 */ /* 0x001fca00078e0202 */
[----:B------:R0:W-:Y:S01]  /*59ee0*/  @!P0 STG.E desc[UR4][R2.64], R5 ;  /* 0x0000000502008986 */ /* 0x0001e2000c101904 */
[----:B------:R-:W-:Y:S05]  /*59ef0*/  @!P0 EXIT ;  /* 0x000000000000894d */ /* 0x000fea0003800000 */
[----:B0-----:R-:W0:Y:S01]  /*59f00*/  LDC.64 R2, c[0x0][0x390] ;  /* 0x0000e400ff027b82 */ /* 0x001e220000000a00 */
[----:B------:R-:W-:Y:S02]  /*59f10*/  HFMA2 R5, -RZ, RZ, 4.5, -0.0 ;  /* 0x44808000ff057431 */ /* 0x000fe400000001ff */
[----:B0-----:R-:W-:-:S05]  /*59f20*/  IMAD.WIDE R2, R0, 0x4, R2 ;  /* 0x0000000400027825 */ /* 0x001fca00078e0202 */
[----:B------:R-:W-:Y:S01]  /*59f30*/  STG.E desc[UR4][R2.64], R5 ;  /* 0x0000000502007986 */ /* 0x000fe2000c101904 */
[----:B------:R-:W-:Y:S05]  /*59f40*/  EXIT ;  /* 0x000000000000794d */ /* 0x000fea0003800000 */
.L_x_1533:
        /* <DEDUP_REMOVED lines=15> */
.L_x_1535:
        /* <DEDUP_REMOVED lines=11> */
.L_x_1024:
        /* <DEDUP_REMOVED lines=47> */
.L_x_1544:
        /* <DEDUP_REMOVED lines=11> */
.L_x_1543:
        /* <DEDUP_REMOVED lines=15> */
.L_x_1545:
        /* <DEDUP_REMOVED lines=11> */
.L_x_1542:
        /* <DEDUP_REMOVED lines=19> */
.L_x_1547:
        /* <DEDUP_REMOVED lines=11> */
.L_x_1546:
        /* <DEDUP_REMOVED lines=15> */
.L_x_1548:
        /* <DEDUP_REMOVED lines=11> */
.L_x_1541:
        /* <DEDUP_REMOVED lines=23> */
.L_x_1551:
        /* <DEDUP_REMOVED lines=11> */
.L_x_1550:
        /* <DEDUP_REMOVED lines=15> */
.L_x_1552:
        /* <DEDUP_REMOVED lines=11> */
.L_x_1549:
        /* <DEDUP_REMOVED lines=19> */
.L_x_1554:
        /* <DEDUP_REMOVED lines=11> */
.L_x_1553:
        /* <DEDUP_REMOVED lines=15> */
.L_x_1555:
        /* <DEDUP_REMOVED lines=11> */
.L_x_1540:
        /* <DEDUP_REMOVED lines=27> */
.L_x_1559:
        /* <DEDUP_REMOVED lines=11> */
.L_x_1558:
        /* <DEDUP_REMOVED lines=15> */
.L_x_1560:
        /* <DEDUP_REMOVED lines=11> */
.L_x_1557:
        /* <DEDUP_REMOVED lines=19> */
.L_x_1562:
        /* <DEDUP_REMOVED lines=11> */
.L_x_1561:
        /* <DEDUP_REMOVED lines=15> */
.L_x_1563:
        /* <DEDUP_REMOVED lines=11> */
.L_x_1556:
        /* <DEDUP_REMOVED lines=23> */
.L_x_1566:
        /* <DEDUP_REMOVED lines=11> */
.L_x_1565:
        /* <DEDUP_REMOVED lines=15> */
.L_x_1567:
        /* <DEDUP_REMOVED lines=11> */
.L_x_1564:
        /* <DEDUP_REMOVED lines=19> */
.L_x_1569:
        /* <DEDUP_REMOVED lines=11> */
.L_x_1568:
        /* <DEDUP_REMOVED lines=15> */
.L_x_1570:
        /* <DEDUP_REMOVED lines=11> */
.L_x_1539:
        /* <DEDUP_REMOVED lines=31> */
.L_x_1575:
        /* <DEDUP_REMOVED lines=11> */
.L_x_1574:
        /* <DEDUP_REMOVED lines=15> */
.L_x_1576:
        /* <DEDUP_REMOVED lines=11> */
.L_x_1573:
        /* <DEDUP_REMOVED lines=19> */
.L_x_1578:
        /* <DEDUP_REMOVED lines=11> */
.L_x_1577:
        /* <DEDUP_REMOVED lines=15> */
.L_x_1579:
        /* <DEDUP_REMOVED lines=11> */
.L_x_1572:
        /* <DEDUP_REMOVED lines=23> */
.L_x_1582:
        /* <DEDUP_REMOVED lines=11> */
.L_x_1581:
        /* <DEDUP_REMOVED lines=15> */
.L_x_1583:
        /* <DEDUP_REMOVED lines=11> */
.L_x_1580:
        /* <DEDUP_REMOVED lines=19> */
.L_x_1585:
        /* <DEDUP_REMOVED lines=11> */
.L_x_1584:
        /* <DEDUP_REMOVED lines=15> */
.L_x_1586:
        /* <DEDUP_REMOVED lines=11> */
.L_x_1571:
        /* <DEDUP_REMOVED lines=27> */
.L_x_1590:
        /* <DEDUP_REMOVED lines=11> */
.L_x_1589:
        /* <DEDUP_REMOVED lines=15> */
.L_x_1591:
        /* <DEDUP_REMOVED lines=11> */
.L_x_1588:
        /* <DEDUP_REMOVED lines=19> */
.L_x_1593:
        /* <DEDUP_REMOVED lines=11> */
.L_x_1592:
        /* <DEDUP_REMOVED lines=15> */
.L_x_1594:
        /* <DEDUP_REMOVED lines=11> */
.L_x_1587:
        /* <DEDUP_REMOVED lines=23> */
.L_x_1597:
        /* <DEDUP_REMOVED lines=11> */
.L_x_1596:
        /* <DEDUP_REMOVED lines=15> */
.L_x_1598:
        /* <DEDUP_REMOVED lines=11> */
.L_x_1595:
        /* <DEDUP_REMOVED lines=19> */
.L_x_1600:
        /* <DEDUP_REMOVED lines=11> */
.L_x_1599:
        /* <DEDUP_REMOVED lines=15> */
.L_x_1601:
        /* <DEDUP_REMOVED lines=11> */
.L_x_1538:
        /* <DEDUP_REMOVED lines=35> */
.L_x_1607:
        /* <DEDUP_REMOVED lines=11> */
.L_x_1606:
        /* <DEDUP_REMOVED lines=15> */
.L_x_1608:
        /* <DEDUP_REMOVED lines=11> */
.L_x_1605:
        /* <DEDUP_REMOVED lines=19> */
.L_x_1610:
        /* <DEDUP_REMOVED lines=11> */
.L_x_1609:
        /* <DEDUP_REMOVED lines=15> */
.L_x_1611:
        /* <DEDUP_REMOVED lines=11> */
.L_x_1604:
        /* <DEDUP_REMOVED lines=23> */
.L_x_1614:
        /* <DEDUP_REMOVED lines=11> */
.L_x_1613:
        /* <DEDUP_REMOVED lines=15> */
.L_x_1615:
        /* <DEDUP_REMOVED lines=11> */
.L_x_1612:
        /* <DEDUP_REMOVED lines=19> */
.L_x_1617:
        /* <DEDUP_REMOVED lines=11> */
.L_x_1616:
        /* <DEDUP_REMOVED lines=15> */
.L_x_1618:
        /* <DEDUP_REMOVED lines=11> */
.L_x_1603:
        /* <DEDUP_REMOVED lines=27> */
.L_x_1622:
        /* <DEDUP_REMOVED lines=11> */
.L_x_1621:
        /* <DEDUP_REMOVED lines=15> */
.L_x_1623:
        /* <DEDUP_REMOVED lines=11> */
.L_x_1620:
        /* <DEDUP_REMOVED lines=19> */
.L_x_1625:
        /* <DEDUP_REMOVED lines=11> */
.L_x_1624:
        /* <DEDUP_REMOVED lines=15> */
.L_x_1626:
        /* <DEDUP_REMOVED lines=11> */
.L_x_1619:
        /* <DEDUP_REMOVED lines=23> */
.L_x_1629:
        /* <DEDUP_REMOVED lines=11> */
.L_x_1628:
        /* <DEDUP_REMOVED lines=15> */
.L_x_1630:
        /* <DEDUP_REMOVED lines=11> */
.L_x_1627:
        /* <DEDUP_REMOVED lines=19> */
.L_x_1632:
        /* <DEDUP_REMOVED lines=11> */
.L_x_1631:
        /* <DEDUP_REMOVED lines=15> */
.L_x_1633:
        /* <DEDUP_REMOVED lines=11> */
.L_x_1602:
        /* <DEDUP_REMOVED lines=31> */
.L_x_1638:
        /* <DEDUP_REMOVED lines=11> */
.L_x_1637:
        /* <DEDUP_REMOVED lines=15> */
.L_x_1639:
        /* <DEDUP_REMOVED lines=11> */
.L_x_1636:
        /* <DEDUP_REMOVED lines=19> */
.L_x_1641:
        /* <DEDUP_REMOVED lines=11> */
.L_x_1640:
        /* <DEDUP_REMOVED lines=15> */
.L_x_1642:
        /* <DEDUP_REMOVED lines=11> */
.L_x_1635:
        /* <DEDUP_REMOVED lines=23> */
.L_x_1645:
        /* <DEDUP_REMOVED lines=11> */
.L_x_1644:
        /* <DEDUP_REMOVED lines=15> */
.L_x_1646:
        /* <DEDUP_REMOVED lines=11> */
.L_x_1643:
        /* <DEDUP_REMOVED lines=19> */
.L_x_1648:
        /* <DEDUP_REMOVED lines=11> */
.L_x_1647:
        /* <DEDUP_REMOVED lines=15> */
.L_x_1649:
        /* <DEDUP_REMOVED lines=11> */
.L_x_1634:
        /* <DEDUP_REMOVED lines=27> */
.L_x_1653:
        /* <DEDUP_REMOVED lines=11> */
.L_x_1652:
        /* <DEDUP_REMOVED lines=15> */
.L_x_1654:
        /* <DEDUP_REMOVED lines=11> */
.L_x_1651:
        /* <DEDUP_REMOVED lines=19> */
.L_x_1656:
        /* <DEDUP_REMOVED lines=11> */
.L_x_1655:
        /* <DEDUP_REMOVED lines=15> */
.L_x_1657:
        /* <DEDUP_REMOVED lines=11> */
.L_x_1650:
        /* <DEDUP_REMOVED lines=23> */
.L_x_1660:
        /* <DEDUP_REMOVED lines=11> */
.L_x_1659:
        /* <DEDUP_REMOVED lines=15> */
.L_x_1661:
        /* <DEDUP_REMOVED lines=11> */
.L_x_1658:
        /* <DEDUP_REMOVED lines=19> */
.L_x_1663:
        /* <DEDUP_REMOVED lines=11> */
.L_x_1662:
        /* <DEDUP_REMOVED lines=15> */
.L_x_1664:
        /* <DEDUP_REMOVED lines=11> */
.L_x_1537:
        /* <DEDUP_REMOVED lines=39> */
.L_x_1671:
        /* <DEDUP_REMOVED lines=11> */
.L_x_1670:
        /* <DEDUP_REMOVED lines=15> */
.L_x_1672:
        /* <DEDUP_REMOVED lines=11> */
.L_x_1669:
        /* <DEDUP_REMOVED lines=19> */
.L_x_1674:
        /* <DEDUP_REMOVED lines=11> */
.L_x_1673:
        /* <DEDUP_REMOVED lines=15> */
.L_x_1675:
        /* <DEDUP_REMOVED lines=11> */
.L_x_1668:
        /* <DEDUP_REMOVED lines=23> */
.L_x_1678:
        /* <DEDUP_REMOVED lines=11> */
.L_x_1677:
        /* <DEDUP_REMOVED lines=15> */
.L_x_1679:
        /* <DEDUP_REMOVED lines=11> */
.L_x_1676:
        /* <DEDUP_REMOVED lines=19> */
.L_x_1681:
        /* <DEDUP_REMOVED lines=11> */
.L_x_1680:
        /* <DEDUP_REMOVED lines=15> */
.L_x_1682:
        /* <DEDUP_REMOVED lines=11> */
.L_x_1667:
        /* <DEDUP_REMOVED lines=27> */
.L_x_1686:
        /* <DEDUP_REMOVED lines=11> */
.L_x_1685:
        /* <DEDUP_REMOVED lines=15> */
.L_x_1687:
        /* <DEDUP_REMOVED lines=11> */
.L_x_1684:
        /* <DEDUP_REMOVED lines=19> */
.L_x_1689:
        /* <DEDUP_REMOVED lines=11> */
.L_x_1688:
        /* <DEDUP_REMOVED lines=15> */
.L_x_1690:
        /* <DEDUP_REMOVED lines=11> */
.L_x_1683:
        /* <DEDUP_REMOVED lines=23> */
.L_x_1693:
        /* <DEDUP_REMOVED lines=11> */
.L_x_1692:
        /* <DEDUP_REMOVED lines=15> */
.L_x_1694:
        /* <DEDUP_REMOVED lines=11> */
.L_x_1691:
        /* <DEDUP_REMOVED lines=19> */
.L_x_1696:
        /* <DEDUP_REMOVED lines=11> */
.L_x_1695:
        /* <DEDUP_REMOVED lines=15> */
.L_x_1697:
        /* <DEDUP_REMOVED lines=11> */
.L_x_1666:
        /* <DEDUP_REMOVED lines=31> */
.L_x_1702:
        /* <DEDUP_REMOVED lines=11> */
.L_x_1701:
        /* <DEDUP_REMOVED lines=15> */
.L_x_1703:
        /* <DEDUP_REMOVED lines=11> */
.L_x_1700:
        /* <DEDUP_REMOVED lines=19> */
.L_x_1705:
        /* <DEDUP_REMOVED lines=11> */
.L_x_1704:
        /* <DEDUP_REMOVED lines=15> */
.L_x_1706:
        /* <DEDUP_REMOVED lines=11> */
.L_x_1699:
        /* <DEDUP_REMOVED lines=23> */
.L_x_1709:
        /* <DEDUP_REMOVED lines=11> */
.L_x_1708:
        /* <DEDUP_REMOVED lines=15> */
.L_x_1710:
        /* <DEDUP_REMOVED lines=11> */
.L_x_1707:
        /* <DEDUP_REMOVED lines=19> */
.L_x_1712:
        /* <DEDUP_REMOVED lines=11> */
.L_x_1711:
        /* <DEDUP_REMOVED lines=15> */
.L_x_1713:
        /* <DEDUP_REMOVED lines=11> */
.L_x_1698:
        /* <DEDUP_REMOVED lines=27> */
.L_x_1717:
        /* <DEDUP_REMOVED lines=11> */
.L_x_1716:
        /* <DEDUP_REMOVED lines=15> */
.L_x_1718:
        /* <DEDUP_REMOVED lines=11> */
.L_x_1715:
        /* <DEDUP_REMOVED lines=19> */
.L_x_1720:
        /* <DEDUP_REMOVED lines=11> */
.L_x_1719:
        /* <DEDUP_REMOVED lines=15> */
.L_x_1721:
        /* <DEDUP_REMOVED lines=11> */
.L_x_1714:
        /* <DEDUP_REMOVED lines=23> */
.L_x_1724:
        /* <DEDUP_REMOVED lines=11> */
.L_x_1723:
        /* <DEDUP_REMOVED lines=15> */
.L_x_1725:
        /* <DEDUP_REMOVED lines=11> */
.L_x_1722:
        /* <DEDUP_REMOVED lines=19> */
.L_x_1727:
        /* <DEDUP_REMOVED lines=11> */
.L_x_1726:
        /* <DEDUP_REMOVED lines=15> */
.L_x_1728:
        /* <DEDUP_REMOVED lines=11> */
.L_x_1665:
        /* <DEDUP_REMOVED lines=35> */
.L_x_1734:
        /* <DEDUP_REMOVED lines=11> */
.L_x_1733:
        /* <DEDUP_REMOVED lines=15> */
.L_x_1735:
        /* <DEDUP_REMOVED lines=11> */
.L_x_1732:
        /* <DEDUP_REMOVED lines=19> */
.L_x_1737:
        /* <DEDUP_REMOVED lines=11> */
.L_x_1736:
        /* <DEDUP_REMOVED lines=15> */
.L_x_1738:
        /* <DEDUP_REMOVED lines=11> */
.L_x_1731:
        /* <DEDUP_REMOVED lines=23> */
.L_x_1741:
        /* <DEDUP_REMOVED lines=11> */
.L_x_1740:
        /* <DEDUP_REMOVED lines=15> */
.L_x_1742:
        /* <DEDUP_REMOVED lines=11> */
.L_x_1739:
        /* <DEDUP_REMOVED lines=19> */
.L_x_1744:
        /* <DEDUP_REMOVED lines=11> */
.L_x_1743:
        /* <DEDUP_REMOVED lines=15> */
.L_x_1745:
        /* <DEDUP_REMOVED lines=11> */
.L_x_1730:
        /* <DEDUP_REMOVED lines=27> */
.L_x_1749:
        /* <DEDUP_REMOVED lines=11> */
.L_x_1748:
        /* <DEDUP_REMOVED lines=15> */
.L_x_1750:
        /* <DEDUP_REMOVED lines=11> */
.L_x_1747:
        /* <DEDUP_REMOVED lines=19> */
.L_x_1752:
        /* <DEDUP_REMOVED lines=11> */
.L_x_1751:
        /* <DEDUP_REMOVED lines=15> */
.L_x_1753:
        /* <DEDUP_REMOVED lines=11> */
.L_x_1746:
        /* <DEDUP_REMOVED lines=23> */
.L_x_1756:
        /* <DEDUP_REMOVED lines=11> */
.L_x_1755:
        /* <DEDUP_REMOVED lines=15> */
.L_x_1757:
        /* <DEDUP_REMOVED lines=11> */
.L_x_1754:
        /* <DEDUP_REMOVED lines=19> */
.L_x_1759:
        /* <DEDUP_REMOVED lines=11> */
.L_x_1758:
        /* <DEDUP_REMOVED lines=15> */
.L_x_1760:
        /* <DEDUP_REMOVED lines=11> */
.L_x_1729:
        /* <DEDUP_REMOVED lines=31> */
.L_x_1765:
        /* <DEDUP_REMOVED lines=11> */
.L_x_1764:
        /* <DEDUP_REMOVED lines=15> */
.L_x_1766:
        /* <DEDUP_REMOVED lines=11> */
.L_x_1763:
        /* <DEDUP_REMOVED lines=19> */
.L_x_1768:
        /* <DEDUP_REMOVED lines=11> */
.L_x_1767:
        /* <DEDUP_REMOVED lines=15> */
.L_x_1769:
        /* <DEDUP_REMOVED lines=11> */
.L_x_1762:
        /* <DEDUP_REMOVED lines=23> */
.L_x_1772:
        /* <DEDUP_REMOVED lines=11> */
.L_x_1771:
        /* <DEDUP_REMOVED lines=15> */
.L_x_1773:
        /* <DEDUP_REMOVED lines=11> */
.L_x_1770:
        /* <DEDUP_REMOVED lines=19> */
.L_x_1775:
        /* <DEDUP_REMOVED lines=11> */
.L_x_1774:
        /* <DEDUP_REMOVED lines=15> */
.L_x_1776:
        /* <DEDUP_REMOVED lines=11> */
.L_x_1761:
        /* <DEDUP_REMOVED lines=27> */
.L_x_1780:
        /* <DEDUP_REMOVED lines=11> */
.L_x_1779:
        /* <DEDUP_REMOVED lines=15> */
.L_x_1781:
        /* <DEDUP_REMOVED lines=11> */
.L_x_1778:
        /* <DEDUP_REMOVED lines=19> */
.L_x_1783:
        /* <DEDUP_REMOVED lines=11> */
.L_x_1782:
        /* <DEDUP_REMOVED lines=15> */
.L_x_1784:
        /* <DEDUP_REMOVED lines=11> */
.L_x_1777:
        /* <DEDUP_REMOVED lines=23> */
.L_x_1787:
        /* <DEDUP_REMOVED lines=11> */
.L_x_1786:
        /* <DEDUP_REMOVED lines=15> */
.L_x_1788:
        /* <DEDUP_REMOVED lines=11> */
.L_x_1785:
        /* <DEDUP_REMOVED lines=19> */
.L_x_1790:
        /* <DEDUP_REMOVED lines=11> */
.L_x_1789:
        /* <DEDUP_REMOVED lines=15> */
.L_x_1791:
        /* <DEDUP_REMOVED lines=11> */
.L_x_1536:
        /* <DEDUP_REMOVED lines=43> */
.L_x_1799:
[----:B------:R-:W-:-:S13]  /*693a0*/  FSETP.NEU.AND P0, PT, R2, R3, PT ;  /* 0x000000030200720b */ /* 0x000fda0003f0d000 */
[----:B------:R-:W0:Y:S01]  /*693b0*/  @!P0 LDC.64 R2, c[0x0][0x390] ;  /* 0x0000e400ff028b82 */ /* 0x000e220000000a00 */
[----:B------:R-:W-:Y:S02]  /*693c0*/  @!P0 IMAD.MOV.U32 R5, RZ, RZ, 0x43fe8000 ;  /* 0x43fe8000ff058424 */ /* 0x000fe400078e00ff */
[----:B0-----:R-:W-:-:S05]  /*693d0*/  @!P0 IMAD.WIDE R2, R0, 0x4, R2 ;  /* 0x0000000400028825 */ /* 0x001fca00078e0202 */
[----:B------:R0:W-:Y:S01]  /*693e0*/  @!P0 STG.E desc[UR4][R2.64], R5 ;  /* 0x0000000502008986 */ /* 0x0001e2000c101904 */
[----:B------:R-:W-:Y:S05]  /*693f0*/  @!P0 EXIT ;  /* 0x000000000000894d */ /* 0x000fea0003800000 */
[----:B0-----:R-:W0:Y:S01]  /*69400*/  LDC.64 R2, c[0x0][0x390] ;  /* 0x0000e400ff027b82 */ /* 0x001e220000000a00 */
[----:B------:R-:W-:Y:S02]  /*69410*/  HFMA2 R5, -RZ, RZ, 3.99609375, 0 ;  /* 0x43fe0000ff057431 */ /* 0x000fe400000001ff */
[----:B0-----:R-:W-:-:S05]  /*69420*/  IMAD.WIDE R2, R0, 0x4, R2 ;  /* 0x0000000400027825 */ /* 0x001fca00078e0202 */
[----:B------:R-:W-:Y:S01]  /*69430*/  STG.E desc[UR4][R2.64], R5 ;  /* 0x0000000502007986 */ /* 0x000fe2000c101904 */
[----:B------:R-:W-:Y:S05]  /*69440*/  EXIT ;  /* 0x000000000000794d */ /* 0x000fea0003800000 */
.L_x_1798:
        /* <DEDUP_REMOVED lines=15> */
.L_x_1800:
        /* <DEDUP_REMOVED lines=11> */
.L_x_1797:
        /* <DEDUP_REMOVED lines=19> */
.L_x_1802:
[----:B------:R-:W-:-:S13]  /*69720*/  FSETP.NEU.AND P0, PT, R2, R5, PT ;  /* 0x000000050200720b */ /* 0x000fda0003f0d000 */
[----:B------:R-:W0:Y:S01]  /*69730*/  @!P0 LDC.64 R2, c[0x0][0x390] ;  /* 0x0000e400ff028b82 */ /* 0x000e220000000a00 */
[----:B------:R-:W-:Y:S02]  /*69740*/  @!P0 IMAD.MOV.U32 R5, RZ, RZ, 0x43fa8000 ;  /* 0x43fa8000ff058424 */ /* 0x000fe400078e00ff */
[----:B0-----:R-:W-:-:S05]  /*69750*/  @!P0 IMAD.WIDE R2, R0, 0x4, R2 ;  /* 0x0000000400028825 */ /* 0x001fca00078e0202 */
[----:B------:R0:W-:Y:S01]  /*69760*/  @!P0 STG.E desc[UR4][R2.64], R5 ;  /* 0x0000000502008986 */ /* 0x0001e2000c101904 */
[----:B------:R-:W-:Y:S05]  /*69770*/  @!P0 EXIT ;  /* 0x000000000000894d */ /* 0x000fea0003800000 */
[----:B0-----:R-:W0:Y:S01]  /*69780*/  LDC.64 R2, c[0x0][0x390] ;  /* 0x0000e400ff027b82 */ /* 0x001e220000000a00 */
[----:B------:R-:W-:Y:S02]  /*69790*/  HFMA2 R5, -RZ, RZ, 3.98828125, 0 ;  /* 0x43fa0000ff057431 */ /* 0x000fe400000001ff */
[----:B0-----:R-:W-:-:S05]  /*697a0*/  IMAD.WIDE R2, R0, 0x4, R2 ;  /* 0x0000000400027825 */ /* 0x001fca00078e0202 */
[----:B------:R-:W-:Y:S01]  /*697b0*/  STG.E desc[UR4][R2.64], R5 ;  /* 0x0000000502007986 */ /* 0x000fe2000c101904 */
[----:B------:R-:W-:Y:S05]  /*697c0*/  EXIT ;  /* 0x000000000000794d */ /* 0x000fea0003800000 */
.L_x_1801:
        /* <DEDUP_REMOVED lines=15> */
.L_x_1803:
        /* <DEDUP_REMOVED lines=11> */
.L_x_1796:
        /* <DEDUP_REMOVED lines=23> */
.L_x_1806:
[----:B------:R-:W-:-:S13]  /*69ae0*/  FSETP.NEU.AND P0, PT, R2, R5, PT ;  /* 0x000000050200720b */ /* 0x000fda0003f0d000 */
[----:B------:R-:W0:Y:S01]  /*69af0*/  @!P0 LDC.64 R2, c[0x0][0x390] ;  /* 0x0000e400ff028b82 */ /* 0x000e220000000a00 */
[----:B------:R-:W-:Y:S02]  /*69b00*/  @!P0 IMAD.MOV.U32 R5, RZ, RZ, 0x43f68000 ;  /* 0x43f68000ff058424 */ /* 0x000fe400078e00ff */
[----:B0-----:R-:W-:-:S05]  /*69b10*/  @!P0 IMAD.WIDE R2, R0, 0x4, R2 ;  /* 0x0000000400028825 */ /* 0x001fca00078e0202 */
[----:B------:R0:W-:Y:S01]  /*69b20*/  @!P0 STG.E desc[UR4][R2.64], R5 ;  /* 0x0000000502008986 */ /* 0x0001e2000c101904 */
[----:B------:R-:W-:Y:S05]  /*69b30*/  @!P0 EXIT ;  /* 0x000000000000894d */ /* 0x000fea0003800000 */
[----:B0-----:R-:W0:Y:S01]  /*69b40*/  LDC.64 R2, c[0x0][0x390] ;  /* 0x0000e400ff027b82 */ /* 0x001e220000000a00 */
[----:B------:R-:W-:Y:S02]  /*69b50*/  HFMA2 R5, -RZ, RZ, 3.98046875, 0 ;  /* 0x43f60000ff057431 */ /* 0x000fe400000001ff */
[----:B0-----:R-:W-:-:S05]  /*69b60*/  IMAD.WIDE R2, R0, 0x4, R2 ;  /* 0x0000000400027825 */ /* 0x001fca00078e0202 */
[----:B------:R-:W-:Y:S01]  /*69b70*/  STG.E desc[UR4][R2.64], R5 ;  /* 0x0000000502007986 */ /* 0x000fe2000c101904 */
[----:B------:R-:W-:Y:S05]  /*69b80*/  EXIT ;  /* 0x000000000000794d */ /* 0x000fea0003800000 */
.L_x_1805:
        /* <DEDUP_REMOVED lines=15> */
.L_x_1807:
        /* <DEDUP_REMOVED lines=11> */
.L_x_1804:
        /* <DEDUP_REMOVED lines=19> */
.L_x_1809:
[----:B------:R-:W-:-:S13]  /*69e60*/  FSETP.NEU.AND P0, PT, R2, R3, PT ;  /* 0x000000030200720b */ /* 0x000fda0003f0d000 */
[----:B------:R-:W0:Y:S01]  /*69e70*/  @!P0 LDC.64 R2, c[0x0][0x390] ;  /* 0x0000e400ff028b82 */ /* 0x000e220000000a00 */
[----:B------:R-:W-:Y:S02]  /*69e80*/  @!P0 IMAD.MOV.U32 R5, RZ, RZ, 0x43f28000 ;  /* 0x43f28000ff058424 */ /* 0x000fe400078e00ff */
[----:B0-----:R-:W-:-:S05]  /*69e90*/  @!P0 IMAD.WIDE R2, R0, 0x4, R2 ;  /* 0x0000000400028825 */ /* 0x001fca00078e0202 */
[----:B------:R0:W-:Y:S01]  /*69ea0*/  @!P0 STG.E desc[UR4][R2.64], R5 ;  /* 0x0000000502008986 */ /* 0x0001e2000c101904 */
[----:B------:R-:W-:Y:S05]  /*69eb0*/  @!P0 EXIT ;  /* 0x000000000000894d */ /* 0x000fea0003800000 */
[----:B0-----:R-:W0:Y:S01]  /*69ec0*/  LDC.64 R2, c[0x0][0x390] ;  /* 0x0000e400ff027b82 */ /* 0x001e220000000a00 */
[----:B------:R-:W-:Y:S02]  /*69ed0*/  HFMA2 R5, -RZ, RZ, 3.97265625, 0 ;  /* 0x43f20000ff057431 */ /* 0x000fe400000001ff */
[----:B0-----:R-:W-:-:S05]  /*69ee0*/  IMAD.WIDE R2, R0, 0x4, R2 ;  /* 0x0000000400027825 */ /* 0x001fca00078e0202 */
[----:B------:R-:W-:Y:S01]  /*69ef0*/  STG.E desc[UR4][R2.64], R5 ;  /* 0x0000000502007986 */ /* 0x000fe2000c101904 */
[----:B------:R-:W-:Y:S05]  /*69f00*/  EXIT ;  /* 0x000000000000794d */ /* 0x000fea0003800000 */
.L_x_1808:
        /* <DEDUP_REMOVED lines=15> */
.L_x_1810:
        /* <DEDUP_REMOVED lines=11> */
.L_x_1795:
        /* <DEDUP_REMOVED lines=27> */
.L_x_1814:
[----:B------:R-:W-:-:S13]  /*6a260*/  FSETP.NEU.AND P0, PT, R2, R5, PT ;  /* 0x000000050200720b */ /* 0x000fda0003f0d000 */
[----:B------:R-:W0:Y:S01]  /*6a270*/  @!P0 LDC.64 R2, c[0x0][0x390] ;  /* 0x0000e400ff028b82 */ /* 0x000e220000000a00 */
[----:B------:R-:W-:Y:S02]  /*6a280*/  @!P0 IMAD.MOV.U32 R5, RZ, RZ, 0x43ee8000 ;  /* 0x43ee8000ff058424 */ /* 0x000fe400078e00ff */
[----:B0-----:R-:W-:-:S05]  /*6a290*/  @!P0 IMAD.WIDE R2, R0, 0x4, R2 ;  /* 0x0000000400028825 */ /* 0x001fca00078e0202 */
[----:B------:R0:W-:Y:S01]  /*6a2a0*/  @!P0 STG.E desc[UR4][R2.64], R5 ;  /* 0x0000000502008986 */ /* 0x0001e2000c101904 */
[----:B------:R-:W-:Y:S05]  /*6a2b0*/  @!P0 EXIT ;  /* 0x000000000000894d */ /* 0x000fea0003800000 */
[----:B0-----:R-:W0:Y:S01]  /*6a2c0*/  LDC.64 R2, c[0x0][0x390] ;  /* 0x0000e400ff027b82 */ /* 0x001e220000000a00 */
[----:B------:R-:W-:Y:S02]  /*6a2d0*/  HFMA2 R5, -RZ, RZ, 3.96484375, 0 ;  /* 0x43ee0000ff057431 */ /* 0x000fe400000001ff */
[----:B0-----:R-:W-:-:S05]  /*6a2e0*/  IMAD.WIDE R2, R0, 0x4, R2 ;  /* 0x0000000400027825 */ /* 0x001fca00078e0202 */
[----:B------:R-:W-:Y:S01]  /*6a2f0*/  STG.E desc[UR4][R2.64], R5 ;  /* 0x0000000502007986 */ /* 0x000fe2000c101904 */
[----:B------:R-:W-:Y:S05]  /*6a300*/  EXIT ;  /* 0x000000000000794d */ /* 0x000fea0003800000 */
.L_x_1813:
        /* <DEDUP_REMOVED lines=15> */
.L_x_1815:
        /* <DEDUP_REMOVED lines=11> */
.L_x_1812:
        /* <DEDUP_REMOVED lines=19> */
.L_x_1817:
[----:B------:R-:W-:-:S13]  /*6a5e0*/  FSETP.NEU.AND P0, PT, R2, R3, PT ;  /* 0x000000030200720b */ /* 0x000fda0003f0d000 */
[----:B------:R-:W0:Y:S01]  /*6a5f0*/  @!P0 LDC.64 R2, c[0x0][0x390] ;  /* 0x0000e400ff028b82 */ /* 0x000e220000000a00 */
[----:B------:R-:W-:Y:S02]  /*6a600*/  @!P0 IMAD.MOV.U32 R5, RZ, RZ, 0x43ea8000 ;  /* 0x43ea8000ff058424 */ /* 0x000fe400078e00ff */
[----:B0-----:R-:W-:-:S05]  /*6a610*/  @!P0 IMAD.WIDE R2, R0, 0x4, R2 ;  /* 0x0000000400028825 */ /* 0x001fca00078e0202 */
[----:B------:R0:W-:Y:S01]  /*6a620*/  @!P0 STG.E desc[UR4][R2.64], R5 ;  /* 0x0000000502008986 */ /* 0x0001e2000c101904 */
[----:B------:R-:W-:Y:S05]  /*6a630*/  @!P0 EXIT ;  /* 0x000000000000894d */ /* 0x000fea0003800000 */
[----:B0-----:R-:W0:Y:S01]  /*6a640*/  LDC.64 R2, c[0x0][0x390] ;  /* 0x0000e400ff027b82 */ /* 0x001e220000000a00 */
[----:B------:R-:W-:Y:S02]  /*6a650*/  HFMA2 R5, -RZ, RZ, 3.95703125, 0 ;  /* 0x43ea0000ff057431 */ /* 0x000fe400000001ff */
[----:B0-----:R-:W-:-:S05]  /*6a660*/  IMAD.WIDE R2, R0, 0x4, R2 ;  /* 0x0000000400027825 */ /* 0x001fca00078e0202 */
[----:B------:R-:W-:Y:S01]  /*6a670*/  STG.E desc[UR4][R2.64], R5 ;  /* 0x0000000502007986 */ /* 0x000fe2000c101904 */
[----:B------:R-:W-:Y:S05]  /*6a680*/  EXIT ;  /* 0x000000000000794d */ /* 0x000fea0003800000 */
.L_x_1816:
        /* <DEDUP_REMOVED lines=15> */
.L_x_1818:
        /* <DEDUP_REMOVED lines=11> */
.L_x_1811:
        /* <DEDUP_REMOVED lines=23> */
.L_x_1821:
[----:B------:R-:W-:-:S13]  /*6a9a0*/  FSETP.NEU.AND P0, PT, R2, R3, PT ;  /* 0x000000030200720b */ /* 0x000fda0003f0d000 */
[----:B------:R-:W0:Y:S01]  /*6a9b0*/  @!P0 LDC.64 R2, c[0x0][0x390] ;  /* 0x0000e400ff028b82 */ /* 0x000e220000000a00 */
[----:B------:R-:W-:Y:S02]  /*6a9c0*/  @!P0 IMAD.MOV.U32 R5, RZ, RZ, 0x43e68000 ;  /* 0x43e68000ff058424 */ /* 0x000fe400078e00ff */
[----:B0-----:R-:W-:-:S05]  /*6a9d0*/  @!P0 IMAD.WIDE R2, R0, 0x4, R2 ;  /* 0x0000000400028825 */ /* 0x001fca00078e0202 */
[----:B------:R0:W-:Y:S01]  /*6a9e0*/  @!P0 STG.E desc[UR4][R2.64], R5 ;  /* 0x0000000502008986 */ /* 0x0001e2000c101904 */
[----:B------:R-:W-:Y:S05]  /*6a9f0*/  @!P0 EXIT ;  /* 0x000000000000894d */ /* 0x000fea0003800000 */
[----:B0-----:R-:W0:Y:S01]  /*6aa00*/  LDC.64 R2, c[0x0][0x390] ;  /* 0x0000e400ff027b82 */ /* 0x001e220000000a00 */
[----:B------:R-:W-:Y:S02]  /*6aa10*/  HFMA2 R5, -RZ, RZ, 3.94921875, 0 ;  /* 0x43e60000ff057431 */ /* 0x000fe400000001ff */
[----:B0-----:R-:W-:-:S05]  /*6aa20*/  IMAD.WIDE R2, R0, 0x4, R2 ;  /* 0x0000000400027825 */ /* 0x001fca00078e0202 */
[----:B------:R-:W-:Y:S01]  /*6aa30*/  STG.E desc[UR4][R2.64], R5 ;  /* 0x0000000502007986 */ /* 0x000fe2000c101904 */
[----:B------:R-:W-:Y:S05]  /*6aa40*/  EXIT ;  /* 0x000000000000794d */ /* 0x000fea0003800000 */
.L_x_1820:
        /* <DEDUP_REMOVED lines=15> */
.L_x_1822:
        /* <DEDUP_REMOVED lines=11> */
.L_x_1819:
        /* <DEDUP_REMOVED lines=19> */
.L_x_1824:
[----:B------:R-:W-:-:S13]  /*6ad20*/  FSETP.NEU.AND P0, PT, R2, R5, PT ;  /* 0x000000050200720b */ /* 0x000fda0003f0d000 */
[----:B------:R-:W0:Y:S01]  /*6ad30*/  @!P0 LDC.64 R2, c[0x0][0x390] ;  /* 0x0000e400ff028b82 */ /* 0x000e220000000a00 */
[----:B------:R-:W-:Y:S02]  /*6ad40*/  @!P0 IMAD.MOV.U32 R5, RZ, RZ, 0x43e28000 ;  /* 0x43e28000ff058424 */ /* 0x000fe400078e00ff */
[----:B0-----:R-:W-:-:S05]  /*6ad50*/  @!P0 IMAD.WIDE R2, R0, 0x4, R2 ;  /* 0x0000000400028825 */ /* 0x001fca00078e0202 */
[----:B------:R0:W-:Y:S01]  /*6ad60*/  @!P0 STG.E desc[UR4][R2.64], R5 ;  /* 0x0000000502008986 */ /* 0x0001e2000c101904 */
[----:B------:R-:W-:Y:S05]  /*6ad70*/  @!P0 EXIT ;  /* 0x000000000000894d */ /* 0x000fea0003800000 */
[----:B0-----:R-:W0:Y:S01]  /*6ad80*/  LDC.64 R2, c[0x0][0x390] ;  /* 0x0000e400ff027b82 */ /* 0x001e220000000a00 */
[----:B------:R-:W-:Y:S02]  /*6ad90*/  HFMA2 R5, -RZ, RZ, 3.94140625, 0 ;  /* 0x43e20000ff057431 */ /* 0x000fe400000001ff */
[----:B0-----:R-:W-:-:S05]  /*6ada0*/  IMAD.WIDE R2, R0, 0x4, R2 ;  /* 0x0000000400027825 */ /* 0x001fca00078e0202 */
[----:B------:R-:W-:Y:S01]  /*6adb0*/  STG.E desc[UR4][R2.64], R5 ;  /* 0x0000000502007986 */ /* 0x000fe2000c101904 */
[----:B------:R-:W-:Y:S05]  /*6adc0*/  EXIT ;  /* 0x000000000000794d */ /* 0x000fea0003800000 */
.L_x_1823:
        /* <DEDUP_REMOVED lines=15> */
.L_x_1825:
        /* <DEDUP_REMOVED lines=11> */
.L_x_1794:
        /* <DEDUP_REMOVED lines=31> */
.L_x_1830:
[----:B------:R-:W-:-:S13]  /*6b160*/  FSETP.NEU.AND P0, PT, R2, R5, PT ;  /* 0x000000050200720b */ /* 0x000fda0003f0d000 */
[----:B------:R-:W0:Y:S01]  /*6b170*/  @!P0 LDC.64 R2, c[0x0][0x390] ;  /* 0x0000e400ff028b82 */ /* 0x000e220000000a00 */
[----:B------:R-:W-:Y:S02]  /*6b180*/  @!P0 IMAD.MOV.U32 R5, RZ, RZ, 0x43de8000 ;  /* 0x43de8000ff058424 */ /* 0x000fe400078e00ff */
[----:B0-----:R-:W-:-:S05]  /*6b190*/  @!P0 IMAD.WIDE R2, R0, 0x4, R2 ;  /* 0x0000000400028825 */ /* 0x001fca00078e0202 */
[----:B------:R0:W-:Y:S01]  /*6b1a0*/  @!P0 STG.E desc[UR4][R2.64], R5 ;  /* 0x0000000502008986 */ /* 0x0001e2000c101904 */
[----:B------:R-:W-:Y:S05]  /*6b1b0*/  @!P0 EXIT ;  /* 0x000000000000894d */ /* 0x000fea0003800000 */
[----:B0-----:R-:W0:Y:S01]  /*6b1c0*/  LDC.64 R2, c[0x0][0x390] ;  /* 0x0000e400ff027b82 */ /* 0x001e220000000a00 */
[----:B------:R-:W-:Y:S02]  /*6b1d0*/  HFMA2 R5, -RZ, RZ, 3.93359375, 0 ;  /* 0x43de0000ff057431 */ /* 0x000fe400000001ff */
[----:B0-----:R-:W-:-:S05]  /*6b1e0*/  IMAD.WIDE R2, R0, 0x4, R2 ;  /* 0x0000000400027825 */ /* 0x001fca00078e0202 */
[----:B------:R-:W-:Y:S01]  /*6b1f0*/  STG.E desc[UR4][R2.64], R5 ;  /* 0x0000000502007986 */ /* 0x000fe2000c101904 */
[----:B------:R-:W-:Y:S05]  /*6b200*/  EXIT ;  /* 0x000000000000794d */ /* 0x000fea0003800000 */
.L_x_1829:
        /* <DEDUP_REMOVED lines=15> */
.L_x_1831:
        /* <DEDUP_REMOVED lines=11> */
.L_x_1828:
        /* <DEDUP_REMOVED lines=19> */
.L_x_1833:
[----:B------:R-:W-:-:S13]  /*6b4e0*/  FSETP.NEU.AND P0, PT, R2, R3, PT ;  /* 0x000000030200720b */ /* 0x000fda0003f0d000 */
[----:B------:R-:W0:Y:S01]  /*6b4f0*/  @!P0 LDC.64 R2, c[0x0][0x390] ;  /* 0x0000e400ff028b82 */ /* 0x000e220000000a00 */
[----:B------:R-:W-:Y:S02]  /*6b500*/  @!P0 IMAD.MOV.U32 R5, RZ, RZ, 0x43da8000 ;  /* 0x43da8000ff058424 */ /* 0x000fe400078e00ff */
[----:B0-----:R-:W-:-:S05]  /*6b510*/  @!P0 IMAD.WIDE R2, R0, 0x4, R2 ;  /* 0x0000000400028825 */ /* 0x001fca00078e0202 */
[----:B------:R0:W-:Y:S01]  /*6b520*/  @!P0 STG.E desc[UR4][R2.64], R5 ;  /* 0x0000000502008986 */ /* 0x0001e2000c101904 */
[----:B------:R-:W-:Y:S05]  /*6b530*/  @!P0 EXIT ;  /* 0x000000000000894d */ /* 0x000fea0003800000 */
[----:B0-----:R-:W0:Y:S01]  /*6b540*/  LDC.64 R2, c[0x0][0x390] ;  /* 0x0000e400ff027b82 */ /* 0x001e220000000a00 */
[----:B------:R-:W-:Y:S02]  /*6b550*/  HFMA2 R5, -RZ, RZ, 3.92578125, 0 ;  /* 0x43da0000ff057431 */ /* 0x000fe400000001ff */
[----:B0-----:R-:W-:-:S05]  /*6b560*/  IMAD.WIDE R2, R0, 0x4, R2 ;  /* 0x0000000400027825 */ /* 0x001fca00078e0202 */
[----:B------:R-:W-:Y:S01]  /*6b570*/  STG.E desc[UR4][R2.64], R5 ;  /* 0x0000000502007986 */ /* 0x000fe2000c101904 */
[----:B------:R-:W-:Y:S05]  /*6b580*/  EXIT ;  /* 0x000000000000794d */ /* 0x000fea0003800000 */
.L_x_1832:
        /* <DEDUP_REMOVED lines=15> */
.L_x_1834:
        /* <DEDUP_REMOVED lines=11> */
.L_x_1827:
        /* <DEDUP_REMOVED lines=23> */
.L_x_1837:
[----:B------:R-:W-:-:S13]  /*6b8a0*/  FSETP.NEU.AND P0, PT, R2, R3, PT ;  /* 0x000000030200720b */ /* 0x000fda0003f0d000 */
[----:B------:R-:W0:Y:S01]  /*6b8b0*/  @!P0 LDC.64 R2, c[0x0][0x390] ;  /* 0x0000e400ff028b82 */ /* 0x000e220000000a00 */
[----:B------:R-:W-:Y:S02]  /*6b8c0*/  @!P0 IMAD.MOV.U32 R5, RZ, RZ, 0x43d68000 ;  /* 0x43d68000ff058424 */ /* 0x000fe400078e00ff */
[----:B0-----:R-:W-:-:S05]  /*6b8d0*/  @!P0 IMAD.WIDE R2, R0, 0x4, R2 ;  /* 0x0000000400028825 */ /* 0x001fca00078e0202 */
[----:B------:R0:W-:Y:S01]  /*6b8e0*/  @!P0 STG.E desc[UR4][R2.64], R5 ;  /* 0x0000000502008986 */ /* 0x0001e2000c101904 */
[----:B------:R-:W-:Y:S05]  /*6b8f0*/  @!P0 EXIT ;  /* 0x000000000000894d */ /* 0x000fea0003800000 */
[----:B0-----:R-:W0:Y:S01]  /*6b900*/  LDC.64 R2, c[0x0][0x390] ;  /* 0x0000e400ff027b82 */ /* 0x001e220000000a00 */
[----:B------:R-:W-:Y:S02]  /*6b910*/  HFMA2 R5, -RZ, RZ, 3.91796875, 0 ;  /* 0x43d60000ff057431 */ /* 0x000fe400000001ff */
[----:B0-----:R-:W-:-:S05]  /*6b920*/  IMAD.WIDE R2, R0, 0x4, R2 ;  /* 0x0000000400027825 */ /* 0x001fca00078e0202 */
[----:B------:R-:W-:Y:S01]  /*6b930*/  STG.E desc[UR4][R2.64], R5 ;  /* 0x0000000502007986 */ /* 0x000fe2000c101904 */
[----:B------:R-:W-:Y:S05]  /*6b940*/  EXIT ;  /* 0x000000000000794d */ /* 0x000fea0003800000 */
.L_x_1836:
        /* <DEDUP_REMOVED lines=15> */
.L_x_1838:
        /* <DEDUP_REMOVED lines=11> */
.L_x_1835:
        /* <DEDUP_REMOVED lines=19> */
.L_x_1840:
[----:B------:R-:W-:-:S13]  /*6bc20*/  FSETP.NEU.AND P0, PT, R2, R5, PT ;  /* 0x000000050200720b */ /* 0x000fda0003f0d000 */
[----:B------:R-:W0:Y:S01]  /*6bc30*/  @!P0 LDC.64 R2, c[0x0][0x390] ;  /* 0x0000e400ff028b82 */ /* 0x000e220000000a00 */
[----:B------:R-:W-:Y:S02]  /*6bc40*/  @!P0 IMAD.MOV.U32 R5, RZ, RZ, 0x43d28000 ;  /* 0x43d28000ff058424 */ /* 0x000fe400078e00ff */
[----:B0-----:R-:W-:-:S05]  /*6bc50*/  @!P0 IMAD.WIDE R2, R0, 0x4, R2 ;  /* 0x0000000400028825 */ /* 0x001fca00078e0202 */
[----:B------:R0:W-:Y:S01]  /*6bc60*/  @!P0 STG.E desc[UR4][R2.64], R5 ;  /* 0x0000000502008986 */ /* 0x0001e2000c101904 */
[----:B------:R-:W-:Y:S05]  /*6bc70*/  @!P0 EXIT ;  /* 0x000000000000894d */ /* 0x000fea0003800000 */
[----:B0-----:R-:W0:Y:S01]  /*6bc80*/  LDC.64 R2, c[0x0][0x390] ;  /* 0x0000e400ff027b82 */ /* 0x001e220000000a00 */
[----:B------:R-:W-:Y:S02]  /*6bc90*/  HFMA2 R5, -RZ, RZ, 3.91015625, 0 ;  /* 0x43d20000ff057431 */ /* 0x000fe400000001ff */
[----:B0-----:R-:W-:-:S05]  /*6bca0*/  IMAD.WIDE R2, R0, 0x4, R2 ;  /* 0x0000000400027825 */ /* 0x001fca00078e0202 */
[----:B------:R-:W-:Y:S01]  /*6bcb0*/  STG.E desc[UR4][R2.64], R5 ;  /* 0x0000000502007986 */ /* 0x000fe2000c101904 */
[----:B------:R-:W-:Y:S05]  /*6bcc0*/  EXIT ;  /* 0x000000000000794d */ /* 0x000fea0003800000 */
.L_x_1839:
        /* <DEDUP_REMOVED lines=15> */
.L_x_1841:
        /* <DEDUP_REMOVED lines=11> */
.L_x_1826:
        /* <DEDUP_REMOVED lines=27> */
.L_x_1845:
[----:B------:R-:W-:-:S13]  /*6c020*/  FSETP.NEU.AND P0, PT, R2, R3, PT ;  /* 0x000000030200720b */ /* 0x000fda0003f0d000 */
[----:B------:R-:W0:Y:S01]  /*6c030*/  @!P0 LDC.64 R2, c[0x0][0x390] ;  /* 0x0000e400ff028b82 */ /* 0x000e220000000a00 */
[----:B------:R-:W-:Y:S02]  /*6c040*/  @!P0 IMAD.MOV.U32 R5, RZ, RZ, 0x43ce8000 ;  /* 0x43ce8000ff058424 */ /* 0x000fe400078e00ff */
[----:B0-----:R-:W-:-:S05]  /*6c050*/  @!P0 IMAD.WIDE R2, R0, 0x4, R2 ;  /* 0x0000000400028825 */ /* 0x001fca00078e0202 */
[----:B------:R0:W-:Y:S01]  /*6c060*/  @!P0 STG.E desc[UR4][R2.64], R5 ;  /* 0x0000000502008986 */ /* 0x0001e2000c101904 */
[----:B------:R-:W-:Y:S05]  /*6c070*/  @!P0 EXIT ;  /* 0x000000000000894d */ /* 0x000fea0003800000 */
[----:B0-----:R-:W0:Y:S01]  /*6c080*/  LDC.64 R2, c[0x0][0x390] ;  /* 0x0000e400ff027b82 */ /* 0x001e220000000a00 */
[----:B------:R-:W-:Y:S02]  /*6c090*/  HFMA2 R5, -RZ, RZ, 3.90234375, 0 ;  /* 0x43ce0000ff057431 */ /* 0x000fe400000001ff */
[----:B0-----:R-:W-:-:S05]  /*6c0a0*/  IMAD.WIDE R2, R0, 0x4, R2 ;  /* 0x0000000400027825 */ /* 0x001fca00078e0202 */
[----:B------:R-:W-:Y:S01]  /*6c0b0*/  STG.E desc[UR4][R2.64], R5 ;  /* 0x0000000502007986 */ /* 0x000fe2000c101904 */
[----:B------:R-:W-:Y:S05]  /*6c0c0*/  EXIT ;  /* 0x000000000000794d */ /* 0x000fea0003800000 */
.L_x_1844:
        /* <DEDUP_REMOVED lines=15> */
.L_x_1846:
        /* <DEDUP_REMOVED lines=11> */
.L_x_1843:
        /* <DEDUP_REMOVED lines=19> */
.L_x_1848:
[----:B------:R-:W-:-:S13]  /*6c3a0*/  FSETP.NEU.AND P0, PT, R2, R5, PT ;  /* 0x000000050200720b */ /* 0x000fda0003f0d000 */
[----:B------:R-:W0:Y:S01]  /*6c3b0*/  @!P0 LDC.64 R2, c[0x0][0x390] ;  /* 0x0000e400ff028b82 */ /* 0x000e220000000a00 */
[----:B------:R-:W-:Y:S02]  /*6c3c0*/  @!P0 IMAD.MOV.U32 R5, RZ, RZ, 0x43ca8000 ;  /* 0x43ca8000ff058424 */ /* 0x000fe400078e00ff */
[----:B0-----:R-:W-:-:S05]  /*6c3d0*/  @!P0 IMAD.WIDE R2, R0, 0x4, R2 ;  /* 0x0000000400028825 */ /* 0x001fca00078e0202 */
[----:B------:R0:W-:Y:S01]  /*6c3e0*/  @!P0 STG.E desc[UR4][R2.64], R5 ;  /* 0x0000000502008986 */ /* 0x0001e2000c101904 */
[----:B------:R-:W-:Y:S05]  /*6c3f0*/  @!P0 EXIT ;  /* 0x000000000000894d */ /* 0x000fea0003800000 */
[----:B0-----:R-:W0:Y:S01]  /*6c400*/  LDC.64 R2, c[0x0][0x390] ;  /* 0x0000e400ff027b82 */ /* 0x001e220000000a00 */
[----:B------:R-:W-:Y:S02]  /*6c410*/  HFMA2 R5, -RZ, RZ, 3.89453125, 0 ;  /* 0x43ca0000ff057431 */ /* 0x000fe400000001ff */
[----:B0-----:R-:W-:-:S05]  /*6c420*/  IMAD.WIDE R2, R0, 0x4, R2 ;  /* 0x0000000400027825 */ /* 0x001fca00078e0202 */
[----:B------:R-:W-:Y:S01]  /*6c430*/  STG.E desc[UR4][R2.64], R5 ;  /* 0x0000000502007986 */ /* 0x000fe2000c101904 */
[----:B------:R-:W-:Y:S05]  /*6c440*/  EXIT ;  /* 0x000000000000794d */ /* 0x000fea0003800000 */
.L_x_1847:
        /* <DEDUP_REMOVED lines=15> */
.L_x_1849:
        /* <DEDUP_REMOVED lines=11> */
.L_x_1842:
        /* <DEDUP_REMOVED lines=23> */
.L_x_1852:
[----:B------:R-:W-:-:S13]  /*6c760*/  FSETP.NEU.AND P0, PT, R2, R5, PT ;  /* 0x000000050200720b */ /* 0x000fda0003f0d000 */
[----:B------:R-:W0:Y:S01]  /*6c770*/  @!P0 LDC.64 R2, c[0x0][0x390] ;  /* 0x0000e400ff028b82 */ /* 0x000e220000000a00 */
[----:B------:R-:W-:Y:S02]  /*6c780*/  @!P0 IMAD.MOV.U32 R5, RZ, RZ, 0x43c68000 ;  /* 0x43c68000ff058424 */ /* 0x000fe400078e00ff */
[----:B0-----:R-:W-:-:S05]  /*6c790*/  @!P0 IMAD.WIDE R2, R0, 0x4, R2 ;  /* 0x0000000400028825 */ /* 0x001fca00078e0202 */
[----:B------:R0:W-:Y:S01]  /*6c7a0*/  @!P0 STG.E desc[UR4][R2.64], R5 ;  /* 0x0000000502008986 */ /* 0x0001e2000c101904 */
[----:B------:R-:W-:Y:S05]  /*6c7b0*/  @!P0 EXIT ;  /* 0x000000000000894d */ /* 0x000fea0003800000 */
[----:B0-----:R-:W0:Y:S01]  /*6c7c0*/  LDC.64 R2, c[0x0][0x390] ;  /* 0x0000e400ff027b82 */ /* 0x001e220000000a00 */
[----:B------:R-:W-:Y:S02]  /*6c7d0*/  HFMA2 R5, -RZ, RZ, 3.88671875, 0 ;  /* 0x43c60000ff057431 */ /* 0x000fe400000001ff */
[----:B0-----:R-:W-:-:S05]  /*6c7e0*/  IMAD.WIDE R2, R0, 0x4, R2 ;  /* 0x0000000400027825 */ /* 0x001fca00078e0202 */
[----:B------:R-:W-:Y:S01]  /*6c7f0*/  STG.E desc[UR4][R2.64], R5 ;  /* 0x0000000502007986 */ /* 0x000fe2000c101904 */
[----:B------:R-:W-:Y:S05]  /*6c800*/  EXIT ;  /* 0x000000000000794d */ /* 0x000fea0003800000 */
.L_x_1851:
        /* <DEDUP_REMOVED lines=15> */
.L_x_1853:
        /* <DEDUP_REMOVED lines=11> */
.L_x_1850:
        /* <DEDUP_REMOVED lines=19> */
.L_x_1855:
[----:B------:R-:W-:-:S13]  /*6cae0*/  FSETP.NEU.AND P0, PT, R2, R3, PT ;  /* 0x000000030200720b */ /* 0x000fda0003f0d000 */
[----:B------:R-:W0:Y:S01]  /*6caf0*/  @!P0 LDC.64 R2, c[0x0][0x390] ;  /* 0x0000e400ff028b82 */ /* 0x000e220000000a00 */
[----:B------:R-:W-:Y:S02]  /*6cb00*/  @!P0 IMAD.MOV.U32 R5, RZ, RZ, 0x43c28000 ;  /* 0x43c28000ff058424 */ /* 0x000fe400078e00ff */
[----:B0-----:R-:W-:-:S05]  /*6cb10*/  @!P0 IMAD.WIDE R2, R0, 0x4, R2 ;  /* 0x0000000400028825 */ /* 0x001fca00078e0202 */
[----:B------:R0:W-:Y:S01]  /*6cb20*/  @!P0 STG.E desc[UR4][R2.64], R5 ;  /* 0x0000000502008986 */ /* 0x0001e2000c101904 */
[----:B------:R-:W-:Y:S05]  /*6cb30*/  @!P0 EXIT ;  /* 0x000000000000894d */ /* 0x000fea0003800000 */
[----:B0-----:R-:W0:Y:S01]  /*6cb40*/  LDC.64 R2, c[0x0][0x390] ;  /* 0x0000e400ff027b82 */ /* 0x001e220000000a00 */
[----:B------:R-:W-:Y:S02]  /*6cb50*/  HFMA2 R5, -RZ, RZ, 3.87890625, 0 ;  /* 0x43c20000ff057431 */ /* 0x000fe400000001ff */
[----:B0-----:R-:W-:-:S05]  /*6cb60*/  IMAD.WIDE R2, R0, 0x4, R2 ;  /* 0x0000000400027825 */ /* 0x001fca00078e0202 */
[----:B------:R-:W-:Y:S01]  /*6cb70*/  STG.E desc[UR4][R2.64], R5 ;  /* 0x0000000502007986 */ /* 0x000fe2000c101904 */
[----:B------:R-:W-:Y:S05]  /*6cb80*/  EXIT ;  /* 0x000000000000794d */ /* 0x000fea0003800000 */
.L_x_1854:
        /* <DEDUP_REMOVED lines=15> */
.L_x_1856:
        /* <DEDUP_REMOVED lines=11> */
.L_x_1793:
        /* <DEDUP_REMOVED lines=35> */
.L_x_1862:
[----:B------:R-:W-:-:S13]  /*6cf60*/  FSETP.NEU.AND P0, PT, R2, R5, PT ;  /* 0x000000050200720b */ /* 0x000fda0003f0d000 */
[----:B------:R-:W0:Y:S01]  /*6cf70*/  @!P0 LDC.64 R2, c[0x0][0x390] ;  /* 0x0000e400ff028b82 */ /* 0x000e220000000a00 */
[----:B------:R-:W-:Y:S02]  /*6cf80*/  @!P0 IMAD.MOV.U32 R5, RZ, RZ, 0x43be8000 ;  /* 0x43be8000ff058424 */ /* 0x000fe400078e00ff */
[----:B0-----:R-:W-:-:S05]  /*6cf90*/  @!P0 IMAD.WIDE R2, R0, 0x4, R2 ;  /* 0x0000000400028825 */ /* 0x001fca00078e0202 */
[----:B------:R0:W-:Y:S01]  /*6cfa0*/  @!P0 STG.E desc[UR4][R2.64], R5 ;  /* 0x0000000502008986 */ /* 0x0001e2000c101904 */
[----:B------:R-:W-:Y:S05]  /*6cfb0*/  @!P0 EXIT ;  /* 0x000000000000894d */ /* 0x000fea0003800000 */
[----:B0-----:R-:W0:Y:S01]  /*6cfc0*/  LDC.64 R2, c[0x0][0x390] ;  /* 0x0000e400ff027b82 */ /* 0x001e220000000a00 */
[----:B------:R-:W-:Y:S02]  /*6cfd0*/  HFMA2 R5, -RZ, RZ, 3.87109375, 0 ;  /* 0x43be0000ff057431 */ /* 0x000fe400000001ff */
[----:B0-----:R-:W-:-:S05]  /*6cfe0*/  IMAD.WIDE R2, R0, 0x4, R2 ;  /* 0x0000000400027825 */ /* 0x001fca00078e0202 */
[----:B------:R-:W-:Y:S01]  /*6cff0*/  STG.E desc[UR4][R2.64], R5 ;  /* 0x0000000502007986 */ /* 0x000fe2000c101904 */
[----:B------:R-:W-:Y:S05]  /*6d000*/  EXIT ;  /* 0x000000000000794d */ /* 0x000fea0003800000 */
.L_x_1861:
        /* <DEDUP_REMOVED lines=15> */
.L_x_1863:
        /* <DEDUP_REMOVED lines=11> */
.L_x_1860:
        /* <DEDUP_REMOVED lines=19> */
.L_x_1865:
[----:B------:R-:W-:-:S13]  /*6d2e0*/  FSETP.NEU.AND P0, PT, R2, R3, PT ;  /* 0x000000030200720b */ /* 0x000fda0003f0d000 */
[----:B------:R-:W0:Y:S01]  /*6d2f0*/  @!P0 LDC.64 R2, c[0x0][0x390] ;  /* 0x0000e400ff028b82 */ /* 0x000e220000000a00 */
[----:B------:R-:W-:Y:S02]  /*6d300*/  @!P0 IMAD.MOV.U32 R5, RZ, RZ, 0x43ba8000 ;  /* 0x43ba8000ff058424 */ /* 0x000fe400078e00ff */
[----:B0-----:R-:W-:-:S05]  /*6d310*/  @!P0 IMAD.WIDE R2, R0, 0x4, R2 ;  /* 0x0000000400028825 */ /* 0x001fca00078e0202 */
[----:B------:R0:W-:Y:S01]  /*6d320*/  @!P0 STG.E desc[UR4][R2.64], R5 ;  /* 0x0000000502008986 */ /* 0x0001e2000c101904 */
[----:B------:R-:W-:Y:S05]  /*6d330*/  @!P0 EXIT ;  /* 0x000000000000894d */ /* 0x000fea0003800000 */
[----:B0-----:R-:W0:Y:S01]  /*6d340*/  LDC.64 R2, c[0x0][0x390] ;  /* 0x0000e400ff027b82 */ /* 0x001e220000000a00 */
[----:B------:R-:W-:Y:S02]  /*6d350*/  HFMA2 R5, -RZ, RZ, 3.86328125, 0 ;  /* 0x43ba0000ff057431 */ /* 0x000fe400000001ff */
[----:B0-----:R-:W-:-:S05]  /*6d360*/  IMAD.WIDE R2, R0, 0x4, R2 ;  /* 0x0000000400027825 */ /* 0x001fca00078e0202 */
[----:B------:R-:W-:Y:S01]  /*6d370*/  STG.E desc[UR4][R2.64], R5 ;  /* 0x0000000502007986 */ /* 0x000fe2000c101904 */
[----:B------:R-:W-:Y:S05]  /*6d380*/  EXIT ;  /* 0x000000000000794d */ /* 0x000fea0003800000 */
.L_x_1864:
        /* <DEDUP_REMOVED lines=15> */
.L_x_1866:
        /* <DEDUP_REMOVED lines=11> */
.L_x_1859:
        /* <DEDUP_REMOVED lines=23> */
.L_x_1869:
[----:B------:R-:W-:-:S13]  /*6d6a0*/  FSETP.NEU.AND P0, PT, R2, R3, PT ;  /* 0x000000030200720b */ /* 0x000fda0003f0d000 */
[----:B------:R-:W0:Y:S01]  /*6d6b0*/  @!P0 LDC.64 R2, c[0x0][0x390] ;  /* 0x0000e400ff028b82 */ /* 0x000e220000000a00 */
[----:B------:R-:W-:Y:S02]  /*6d6c0*/  @!P0 IMAD.MOV.U32 R5, RZ, RZ, 0x43b68000 ;  /* 0x43b68000ff058424 */ /* 0x000fe400078e00ff */
[----:B0-----:R-:W-:-:S05]  /*6d6d0*/  @!P0 IMAD.WIDE R2, R0, 0x4, R2 ;  /* 0x0000000400028825 */ /* 0x001fca00078e0202 */
[----:B------:R0:W-:Y:S01]  /*6d6e0*/  @!P0 STG.E desc[UR4][R2.64], R5 ;  /* 0x0000000502008986 */ /* 0x0001e2000c101904 */
[----:B------:R-:W-:Y:S05]  /*6d6f0*/  @!P0 EXIT ;  /* 0x000000000000894d */ /* 0x000fea0003800000 */
[----:B0-----:R-:W0:Y:S01]  /*6d700*/  LDC.64 R2, c[0x0][0x390] ;  /* 0x0000e400ff027b82 */ /* 0x001e220000000a00 */
[----:B------:R-:W-:Y:S02]  /*6d710*/  HFMA2 R5, -RZ, RZ, 3.85546875, 0 ;  /* 0x43b60000ff057431 */ /* 0x000fe400000001ff */
[----:B0-----:R-:W-:-:S05]  /*6d720*/  IMAD.WIDE R2, R0, 0x4, R2 ;  /* 0x0000000400027825 */ /* 0x001fca00078e0202 */
[----:B------:R-:W-:Y:S01]  /*6d730*/  STG.E desc[UR4][R2.64], R5 ;  /* 0x0000000502007986 */ /* 0x000fe2000c101904 */
[----:B------:R-:W-:Y:S05]  /*6d740*/  EXIT ;  /* 0x000000000000794d */ /* 0x000fea0003800000 */
.L_x_1868:
        /* <DEDUP_REMOVED lines=15> */
.L_x_1870:
        /* <DEDUP_REMOVED lines=11> */
.L_x_1867:
        /* <DEDUP_REMOVED lines=19> */
.L_x_1872:
[----:B------:R-:W-:-:S13]  /*6da20*/  FSETP.NEU.AND P0, PT, R2, R5, PT ;  /* 0x000000050200720b */ /* 0x000fda0003f0d000 */
[----:B------:R-:W0:Y:S01]  /*6da30*/  @!P0 LDC.64 R2, c[0x0][0x390] ;  /* 0x0000e400ff028b82 */ /* 0x000e220000000a00 */
[----:B------:R-:W-:Y:S02]  /*6da40*/  @!P0 IMAD.MOV.U32 R5, RZ, RZ, 0x43b28000 ;  /* 0x43b28000ff058424 */ /* 0x000fe400078e00ff */
[----:B0-----:R-:W-:-:S05]  /*6da50*/  @!P0 IMAD.WIDE R2, R0, 0x4, R2 ;  /* 0x0000000400028825 */ /* 0x001fca00078e0202 */
[----:B------:R0:W-:Y:S01]  /*6da60*/  @!P0 STG.E desc[UR4][R2.64], R5 ;  /* 0x0000000502008986 */ /* 0x0001e2000c101904 */
[----:B------:R-:W-:Y:S05]  /*6da70*/  @!P0 EXIT ;  /* 0x000000000000894d */ /* 0x000fea0003800000 */
[----:B0-----:R-:W0:Y:S01]  /*6da80*/  LDC.64 R2, c[0x0][0x390] ;  /* 0x0000e400ff027b82 */ /* 0x001e220000000a00 */
[----:B------:R-:W-:Y:S02]  /*6da90*/  HFMA2 R5, -RZ, RZ, 3.84765625, 0 ;  /* 0x43b20000ff057431 */ /* 0x000fe400000001ff */
[----:B0-----:R-:W-:-:S05]  /*6daa0*/  IMAD.WIDE R2, R0, 0x4, R2 ;  /* 0x0000000400027825 */ /* 0x001fca00078e0202 */
[----:B------:R-:W-:Y:S01]  /*6dab0*/  STG.E desc[UR4][R2.64], R5 ;  /* 0x0000000502007986 */ /* 0x000fe2000c101904 */
[----:B------:R-:W-:Y:S05]  /*6dac0*/  EXIT ;  /* 0x000000000000794d */ /* 0x000fea0003800000 */
.L_x_1871:
        /* <DEDUP_REMOVED lines=15> */
.L_x_1873:
        /* <DEDUP_REMOVED lines=11> */
.L_x_1858:
        /* <DEDUP_REMOVED lines=27> */
.L_x_1877:
[----:B------:R-:W-:-:S13]  /*6de20*/  FSETP.NEU.AND P0, PT, R2, R3, PT ;  /* 0x000000030200720b */ /* 0x000fda0003f0d000 */
[----:B------:R-:W0:Y:S01]  /*6de30*/  @!P0 LDC.64 R2, c[0x0][0x390] ;  /* 0x0000e400ff028b82 */ /* 0x000e220000000a00 */
[----:B------:R-:W-:Y:S02]  /*6de40*/  @!P0 IMAD.MOV.U32 R5, RZ, RZ, 0x43ae8000 ;  /* 0x43ae8000ff058424 */ /* 0x000fe400078e00ff */
[----:B0-----:R-:W-:-:S05]  /*6de50*/  @!P0 IMAD.WIDE R2, R0, 0x4, R2 ;  /* 0x0000000400028825 */ /* 0x001fca00078e0202 */
[----:B------:R0:W-:Y:S01]  /*6de60*/  @!P0 STG.E desc[UR4][R2.64], R5 ;  /* 0x0000000502008986 */ /* 0x0001e2000c101904 */
[----:B------:R-:W-:Y:S05]  /*6de70*/  @!P0 EXIT ;  /* 0x000000000000894d */ /* 0x000fea0003800000 */
[----:B0-----:R-:W0:Y:S01]  /*6de80*/  LDC.64 R2, c[0x0][0x390] ;  /* 0x0000e400ff027b82 */ /* 0x001e220000000a00 */
[----:B------:R-:W-:Y:S02]  /*6de90*/  HFMA2 R5, -RZ, RZ, 3.83984375, 0 ;  /* 0x43ae0000ff057431 */ /* 0x000fe400000001ff */
[----:B0-----:R-:W-:-:S05]  /*6dea0*/  IMAD.WIDE R2, R0, 0x4, R2 ;  /* 0x0000000400027825 */ /* 0x001fca00078e0202 */
[----:B------:R-:W-:Y:S01]  /*6deb0*/  STG.E desc[UR4][R2.64], R5 ;  /* 0x0000000502007986 */ /* 0x000fe2000c101904 */
[----:B------:R-:W-:Y:S05]  /*6dec0*/  EXIT ;  /* 0x000000000000794d */ /* 0x000fea0003800000 */
.L_x_1876:
        /* <DEDUP_REMOVED lines=15> */
.L_x_1878:
        /* <DEDUP_REMOVED lines=11> */
.L_x_1875:
        /* <DEDUP_REMOVED lines=19> */
.L_x_1880:
[----:B------:R-:W-:-:S13]  /*6e1a0*/  FSETP.NEU.AND P0, PT, R2, R5, PT ;  /* 0x000000050200720b */ /* 0x000fda0003f0d000 */
[----:B------:R-:W0:Y:S01]  /*6e1b0*/  @!P0 LDC.64 R2, c[0x0][0x390] ;  /* 0x0000e400ff028b82 */ /* 0x000e220000000a00 */
[----:B------:R-:W-:Y:S02]  /*6e1c0*/  @!P0 IMAD.MOV.U32 R5, RZ, RZ, 0x43aa8000 ;  /* 0x43aa8000ff058424 */ /* 0x000fe400078e00ff */
[----:B0-----:R-:W-:-:S05]  /*6e1d0*/  @!P0 IMAD.WIDE R2, R0, 0x4, R2 ;  /* 0x0000000400028825 */ /* 0x001fca00078e0202 */
[----:B------:R0:W-:Y:S01]  /*6e1e0*/  @!P0 STG.E desc[UR4][R2.64], R5 ;  /* 0x0000000502008986 */ /* 0x0001e2000c101904 */
[----:B------:R-:W-:Y:S05]  /*6e1f0*/  @!P0 EXIT ;  /* 0x000000000000894d */ /* 0x000fea0003800000 */
[----:B0-----:R-:W0:Y:S01]  /*6e200*/  LDC.64 R2, c[0x0][0x390] ;  /* 0x0000e400ff027b82 */ /* 0x001e220000000a00 */
[----:B------:R-:W-:Y:S02]  /*6e210*/  HFMA2 R5, -RZ, RZ, 3.83203125, 0 ;  /* 0x43aa0000ff057431 */ /* 0x000fe400000001ff */
[----:B0-----:R-:W-:-:S05]  /*6e220*/  IMAD.WIDE R2, R0, 0x4, R2 ;  /* 0x0000000400027825 */ /* 0x001fca00078e0202 */
[----:B------:R-:W-:Y:S01]  /*6e230*/  STG.E desc[UR4][R2.64], R5 ;  /* 0x0000000502007986 */ /* 0x000fe2000c101904 */
[----:B------:R-:W-:Y:S05]  /*6e240*/  EXIT ;  /* 0x000000000000794d */ /* 0x000fea0003800000 */
.L_x_1879:
        /* <DEDUP_REMOVED lines=15> */
.L_x_1881:
        /* <DEDUP_REMOVED lines=11> */
.L_x_1874:
        /* <DEDUP_REMOVED lines=23> */
.L_x_1884:
[----:B------:R-:W-:-:S13]  /*6e560*/  FSETP.NEU.AND P0, PT, R2, R5, PT ;  /* 0x000000050200720b */ /* 0x000fda0003f0d000 */
[----:B------:R-:W0:Y:S01]  /*6e570*/  @!P0 LDC.64 R2, c[0x0][0x390] ;  /* 0x0000e400ff028b82 */ /* 0x000e220000000a00 */
[----:B------:R-:W-:Y:S02]  /*6e580*/  @!P0 IMAD.MOV.U32 R5, RZ, RZ, 0x43a68000 ;  /* 0x43a68000ff058424 */ /* 0x000fe400078e00ff */
[----:B0-----:R-:W-:-:S05]  /*6e590*/  @!P0 IMAD.WIDE R2, R0, 0x4, R2 ;  /* 0x0000000400028825 */ /* 0x001fca00078e0202 */
[----:B------:R0:W-:Y:S01]  /*6e5a0*/  @!P0 STG.E desc[UR4][R2.64], R5 ;  /* 0x0000000502008986 */ /* 0x0001e2000c101904 */
[----:B------:R-:W-:Y:S05]  /*6e5b0*/  @!P0 EXIT ;  /* 0x000000000000894d */ /* 0x000fea0003800000 */
[----:B0-----:R-:W0:Y:S01]  /*6e5c0*/  LDC.64 R2, c[0x0][0x390] ;  /* 0x0000e400ff027b82 */ /* 0x001e220000000a00 */
[----:B------:R-:W-:Y:S02]  /*6e5d0*/  HFMA2 R5, -RZ, RZ, 3.82421875, 0 ;  /* 0x43a60000ff057431 */ /* 0x000fe400000001ff */
[----:B0-----:R-:W-:-:S05]  /*6e5e0*/  IMAD.WIDE R2, R0, 0x4, R2 ;  /* 0x0000000400027825 */ /* 0x001fca00078e0202 */
[----:B------:R-:W-:Y:S01]  /*6e5f0*/  STG.E desc[UR4][R2.64], R5 ;  /* 0x0000000502007986 */ /* 0x000fe2000c101904 */
[----:B------:R-:W-:Y:S05]  /*6e600*/  EXIT ;  /* 0x000000000000794d */ /* 0x000fea0003800000 */
.L_x_1883:
        /* <DEDUP_REMOVED lines=15> */
.L_x_1885:
        /* <DEDUP_REMOVED lines=11> */
.L_x_1882:
        /* <DEDUP_REMOVED lines=19> */
.L_x_1887:
[----:B------:R-:W-:-:S13]  /*6e8e0*/  FSETP.NEU.AND P0, PT, R2, R3, PT ;  /* 0x000000030200720b */ /* 0x000fda0003f0d000 */
[----:B------:R-:W0:Y:S01]  /*6e8f0*/  @!P0 LDC.64 R2, c[0x0][0x390] ;  /* 0x0000e400ff028b82 */ /* 0x000e220000000a00 */
[----:B------:R-:W-:Y:S02]  /*6e900*/  @!P0 IMAD.MOV.U32 R5, RZ, RZ, 0x43a28000 ;  /* 0x43a28000ff058424 */ /* 0x000fe400078e00ff */
[----:B0-----:R-:W-:-:S05]  /*6e910*/  @!P0 IMAD.WIDE R2, R0, 0x4, R2 ;  /* 0x0000000400028825 */ /* 0x001fca00078e0202 */
[----:B------:R0:W-:Y:S01]  /*6e920*/  @!P0 STG.E desc[UR4][R2.64], R5 ;  /* 0x0000000502008986 */ /* 0x0001e2000c101904 */
[----:B------:R-:W-:Y:S05]  /*6e930*/  @!P0 EXIT ;  /* 0x000000000000894d */ /* 0x000fea0003800000 */
[----:B0-----:R-:W0:Y:S01]  /*6e940*/  LDC.64 R2, c[0x0][0x390] ;  /* 0x0000e400ff027b82 */ /* 0x001e220000000a00 */
[----:B------:R-:W-:Y:S02]  /*6e950*/  HFMA2 R5, -RZ, RZ, 3.81640625, 0 ;  /* 0x43a20000ff057431 */ /* 0x000fe400000001ff */
[----:B0-----:R-:W-:-:S05]  /*6e960*/  IMAD.WIDE R2, R0, 0x4, R2 ;  /* 0x0000000400027825 */ /* 0x001fca00078e0202 */
[----:B------:R-:W-:Y:S01]  /*6e970*/  STG.E desc[UR4][R2.64], R5 ;  /* 0x0000000502007986 */ /* 0x000fe2000c101904 */
[----:B------:R-:W-:Y:S05]  /*6e980*/  EXIT ;  /* 0x000000000000794d */ /* 0x000fea0003800000 */
.L_x_1886:
        /* <DEDUP_REMOVED lines=15> */
.L_x_1888:
        /* <DEDUP_REMOVED lines=11> */
.L_x_1857:
        /* <DEDUP_REMOVED lines=31> */
.L_x_1893:
[----:B------:R-:W-:-:S13]  /*6ed20*/  FSETP.NEU.AND P0, PT, R2, R3, PT ;  /* 0x000000030200720b */ /* 0x000fda0003f0d000 */
[----:B------:R-:W0:Y:S01]  /*6ed30*/  @!P0 LDC.64 R2, c[0x0][0x390] ;  /* 0x0000e400ff028b82 */ /* 0x000e220000000a00 */
[----:B------:R-:W-:Y:S02]  /*6ed40*/  @!P0 IMAD.MOV.U32 R5, RZ, RZ, 0x439e8000 ;  /* 0x439e8000ff058424 */ /* 0x000fe400078e00ff */
[----:B0-----:R-:W-:-:S05]  /*6ed50*/  @!P0 IMAD.WIDE R2, R0, 0x4, R2 ;  /* 0x0000000400028825 */ /* 0x001fca00078e0202 */
[----:B------:R0:W-:Y:S01]  /*6ed60*/  @!P0 STG.E desc[UR4][R2.64], R5 ;  /* 0x0000000502008986 */ /* 0x0001e2000c101904 */
[----:B------:R-:W-:Y:S05]  /*6ed70*/  @!P0 EXIT ;  /* 0x000000000000894d */ /* 0x000fea0003800000 */
[----:B0-----:R-:W0:Y:S01]  /*6ed80*/  LDC.64 R2, c[0x0][0x390] ;  /* 0x0000e400ff027b82 */ /* 0x001e220000000a00 */
[----:B------:R-:W-:Y:S02]  /*6ed90*/  HFMA2 R5, -RZ, RZ, 3.80859375, 0 ;  /* 0x439e0000ff057431 */ /* 0x000fe400000001ff */
[----:B0-----:R-:W-:-:S05]  /*6eda0*/  IMAD.WIDE R2, R0, 0x4, R2 ;  /* 0x0000000400027825 */ /* 0x001fca00078e0202 */
[----:B------:R-:W-:Y:S01]  /*6edb0*/  STG.E desc[UR4][R2.64], R5 ;  /* 0x0000000502007986 */ /* 0x000fe2000c101904 */
[----:B------:R-:W-:Y:S05]  /*6edc0*/  EXIT ;  /* 0x000000000000794d */ /* 0x000fea0003800000 */
.L_x_1892:
        /* <DEDUP_REMOVED lines=15> */
.L_x_1894:
        /* <DEDUP_REMOVED lines=11> */
.L_x_1891:
        /* <DEDUP_REMOVED lines=19> */
.L_x_1896:
[----:B------:R-:W-:-:S13]  /*6f0a0*/  FSETP.NEU.AND P0, PT, R2, R5, PT ;  /* 0x000000050200720b */ /* 0x000fda0003f0d000 */
[----:B------:R-:W0:Y:S01]  /*6f0b0*/  @!P0 LDC.64 R2, c[0x0][0x390] ;  /* 0x0000e400ff028b82 */ /* 0x000e220000000a00 */
[----:B------:R-:W-:Y:S02]  /*6f0c0*/  @!P0 IMAD.MOV.U32 R5, RZ, RZ, 0x439a8000 ;  /* 0x439a8000ff058424 */ /* 0x000fe400078e00ff */
[----:B0-----:R-:W-:-:S05]  /*6f0d0*/  @!P0 IMAD.WIDE R2, R0, 0x4, R2 ;  /* 0x0000000400028825 */ /* 0x001fca00078e0202 */
[----:B------:R0:W-:Y:S01]  /*6f0e0*/  @!P0 STG.E desc[UR4][R2.64], R5 ;  /* 0x0000000502008986 */ /* 0x0001e2000c101904 */
[----:B------:R-:W-:Y:S05]  /*6f0f0*/  @!P0 EXIT ;  /* 0x000000000000894d */ /* 0x000fea0003800000 */
[----:B0-----:R-:W0:Y:S01]  /*6f100*/  LDC.64 R2, c[0x0][0x390] ;  /* 0x0000e400ff027b82 */ /* 0x001e220000000a00 */
[----:B------:R-:W-:Y:S02]  /*6f110*/  HFMA2 R5, -RZ, RZ, 3.80078125, 0 ;  /* 0x439a0000ff057431 */ /* 0x000fe400000001ff */
[----:B0-----:R-:W-:-:S05]  /*6f120*/  IMAD.WIDE R2, R0, 0x4, R2 ;  /* 0x0000000400027825 */ /* 0x001fca00078e0202 */
[----:B------:R-:W-:Y:S01]  /*6f130*/  STG.E desc[UR4][R2.64], R5 ;  /* 0x0000000502007986 */ /* 0x000fe2000c101904 */
[----:B------:R-:W-:Y:S05]  /*6f140*/  EXIT ;  /* 0x000000000000794d */ /* 0x000fea0003800000 */
.L_x_1895:
        /* <DEDUP_REMOVED lines=15> */
.L_x_1897:
        /* <DEDUP_REMOVED lines=11> */
.L_x_1890:
        /* <DEDUP_REMOVED lines=23> */
.L_x_1900:
[----:B------:R-:W-:-:S13]  /*6f460*/  FSETP.NEU.AND P0, PT, R2, R5, PT ;  /* 0x000000050200720b */ /* 0x000fda0003f0d000 */
[----:B------:R-:W0:Y:S01]  /*6f470*/  @!P0 LDC.64 R2, c[0x0][0x390] ;  /* 0x0000e400ff028b82 */ /* 0x000e220000000a00 */
[----:B------:R-:W-:Y:S02]  /*6f480*/  @!P0 IMAD.MOV.U32 R5, RZ, RZ, 0x43968000 ;  /* 0x43968000ff058424 */ /* 0x000fe400078e00ff */
[----:B0-----:R-:W-:-:S05]  /*6f490*/  @!P0 IMAD.WIDE R2, R0, 0x4, R2 ;  /* 0x0000000400028825 */ /* 0x001fca00078e0202 */
[----:B------:R0:W-:Y:S01]  /*6f4a0*/  @!P0 STG.E desc[UR4][R2.64], R5 ;  /* 0x0000000502008986 */ /* 0x0001e2000c101904 */
[----:B------:R-:W-:Y:S05]  /*6f4b0*/  @!P0 EXIT ;  /* 0x000000000000894d */ /* 0x000fea0003800000 */
[----:B0-----:R-:W0:Y:S01]  /*6f4c0*/  LDC.64 R2, c[0x0][0x390] ;  /* 0x0000e400ff027b82 */ /* 0x001e220000000a00 */
[----:B------:R-:W-:Y:S02]  /*6f4d0*/  HFMA2 R5, -RZ, RZ, 3.79296875, 0 ;  /* 0x43960000ff057431 */ /* 0x000fe400000001ff */
[----:B0-----:R-:W-:-:S05]  /*6f4e0*/  IMAD.WIDE R2, R0, 0x4, R2 ;  /* 0x0000000400027825 */ /* 0x001fca00078e0202 */
[----:B------:R-:W-:Y:S01]  /*6f4f0*/  STG.E desc[UR4][R2.64], R5 ;  /* 0x0000000502007986 */ /* 0x000fe2000c101904 */
[----:B------:R-:W-:Y:S05]  /*6f500*/  EXIT ;  /* 0x000000000000794d */ /* 0x000fea0003800000 */
.L_x_1899:
        /* <DEDUP_REMOVED lines=15> */
.L_x_1901:
        /* <DEDUP_REMOVED lines=11> */
.L_x_1898:
        /* <DEDUP_REMOVED lines=19> */
.L_x_1903:
[----:B------:R-:W-:-:S13]  /*6f7e0*/  FSETP.NEU.AND P0, PT, R2, R3, PT ;  /* 0x000000030200720b */ /* 0x000fda0003f0d000 */
[----:B------:R-:W0:Y:S01]  /*6f7f0*/  @!P0 LDC.64 R2, c[0x0][0x390] ;  /* 0x0000e400ff028b82 */ /* 0x000e220000000a00 */
[----:B------:R-:W-:Y:S02]  /*6f800*/  @!P0 IMAD.MOV.U32 R5, RZ, RZ, 0x43928000 ;  /* 0x43928000ff058424 */ /* 0x000fe400078e00ff */
[----:B0-----:R-:W-:-:S05]  /*6f810*/  @!P0 IMAD.WIDE R2, R0, 0x4, R2 ;  /* 0x0000000400028825 */ /* 0x001fca00078e0202 */
[----:B------:R0:W-:Y:S01]  /*6f820*/  @!P0 STG.E desc[UR4][R2.64], R5 ;  /* 0x0000000502008986 */ /* 0x0001e2000c101904 */
[----:B------:R-:W-:Y:S05]  /*6f830*/  @!P0 EXIT ;  /* 0x000000000000894d */ /* 0x000fea0003800000 */
[----:B0-----:R-:W0:Y:S01]  /*6f840*/  LDC.64 R2, c[0x0][0x390] ;  /* 0x0000e400ff027b82 */ /* 0x001e220000000a00 */
[----:B------:R-:W-:Y:S02]  /*6f850*/  HFMA2 R5, -RZ, RZ, 3.78515625, 0 ;  /* 0x43920000ff057431 */ /* 0x000fe400000001ff */
[----:B0-----:R-:W-:-:S05]  /*6f860*/  IMAD.WIDE R2, R0, 0x4, R2 ;  /* 0x0000000400027825 */ /* 0x001fca00078e0202 */
[----:B------:R-:W-:Y:S01]  /*6f870*/  STG.E desc[UR4][R2.64], R5 ;  /* 0x0000000502007986 */ /* 0x000fe2000c101904 */
[----:B------:R-:W-:Y:S05]  /*6f880*/  EXIT ;  /* 0x000000000000794d */ /* 0x000fea0003800000 */
.L_x_1902:
        /* <DEDUP_REMOVED lines=15> */
.L_x_1904:
        /* <DEDUP_REMOVED lines=11> */
.L_x_1889:
        /* <DEDUP_REMOVED lines=27> */
.L_x_1908:
[----:B------:R-:W-:-:S13]  /*6fbe0*/  FSETP.NEU.AND P0, PT, R2, R5, PT ;  /* 0x000000050200720b */ /* 0x000fda0003f0d000 */
[----:B------:R-:W0:Y:S01]  /*6fbf0*/  @!P0 LDC.64 R2, c[0x0][0x390] ;  /* 0x0000e400ff028b82 */ /* 0x000e220000000a00 */
[----:B------:R-:W-:Y:S02]  /*6fc00*/  @!P0 IMAD.MOV.U32 R5, RZ, RZ, 0x438e8000 ;  /* 0x438e8000ff058424 */ /* 0x000fe400078e00ff */
[----:B0-----:R-:W-:-:S05]  /*6fc10*/  @!P0 IMAD.WIDE R2, R0, 0x4, R2 ;  /* 0x0000000400028825 */ /* 0x001fca00078e0202 */
[----:B------:R0:W-:Y:S01]  /*6fc20*/  @!P0 STG.E desc[UR4][R2.64], R5 ;  /* 0x0000000502008986 */ /* 0x0001e2000c101904 */
[----:B------:R-:W-:Y:S05]  /*6fc30*/  @!P0 EXIT ;  /* 0x000000000000894d */ /* 0x000fea0003800000 */
[----:B0-----:R-:W0:Y:S01]  /*6fc40*/  LDC.64 R2, c[0x0][0x390] ;  /* 0x0000e400ff027b82 */ /* 0x001e220000000a00 */
[----:B------:R-:W-:Y:S02]  /*6fc50*/  HFMA2 R5, -RZ, RZ, 3.77734375, 0 ;  /* 0x438e0000ff057431 */ /* 0x000fe400000001ff */
[----:B0-----:R-:W-:-:S05]  /*6fc60*/  IMAD.WIDE R2, R0, 0x4, R2 ;  /* 0x0000000400027825 */ /* 0x001fca00078e0202 */
[----:B------:R-:W-:Y:S01]  /*6fc70*/  STG.E desc[UR4][R2.64], R5 ;  /* 0x0000000502007986 */ /* 0x000fe2000c101904 */
[----:B------:R-:W-:Y:S05]  /*6fc80*/  EXIT ;  /* 0x000000000000794d */ /* 0x000fea0003800000 */
.L_x_1907:
        /* <DEDUP_REMOVED lines=15> */
.L_x_1909:
        /* <DEDUP_REMOVED lines=11> */
.L_x_1906:
        /* <DEDUP_REMOVED lines=19> */
.L_x_1911:
[----:B------:R-:W-:-:S13]  /*6ff60*/  FSETP.NEU.AND P0, PT, R2, R3, PT ;  /* 0x000000030200720b */ /* 0x000fda0003f0d000 */
[----:B------:R-:W0:Y:S01]  /*6ff70*/  @!P0 LDC.64 R2, c[0x0][0x390] ;  /* 0x0000e400ff028b82 */ /* 0x000e220000000a00 */
[----:B------:R-:W-:Y:S02]  /*6ff80*/  @!P0 IMAD.MOV.U32 R5, RZ, RZ, 0x438a8000 ;  /* 0x438a8000ff058424 */ /* 0x000fe400078e00ff */
[----:B0-----:R-:W-:-:S05]  /*6ff90*/  @!P0 IMAD.WIDE R2, R0, 0x4, R2 ;  /* 0x0000000400028825 */ /* 0x001fca00078e0202 */
[----:B------:R0:W-:Y:S01]  /*6ffa0*/  @!P0 STG.E desc[UR4][R2.64], R5 ;  /* 0x0000000502008986 */ /* 0x0001e2000c101904 */
[----:B------:R-:W-:Y:S05]  /*6ffb0*/  @!P0 EXIT ;  /* 0x000000000000894d */ /* 0x000fea0003800000 */
[----:B0-----:R-:W0:Y:S01]  /*6ffc0*/  LDC.64 R2, c[0x0][0x390] ;  /* 0x0000e400ff027b82 */ /* 0x001e220000000a00 */
[----:B------:R-:W-:Y:S02]  /*6ffd0*/  HFMA2 R5, -RZ, RZ, 3.76953125, 0 ;  /* 0x438a0000ff057431 */ /* 0x000fe400000001ff */
[----:B0-----:R-:W-:-:S05]  /*6ffe0*/  IMAD.WIDE R2, R0, 0x4, R2 ;  /* 0x0000000400027825 */ /* 0x001fca00078e0202 */
[----:B------:R-:W-:Y:S01]  /*6fff0*/  STG.E desc[UR4][R2.64], R5 ;  /* 0x0000000502007986 */ /* 0x000fe2000c101904 */
[----:B------:R-:W-:Y:S05]  /*70000*/  EXIT ;  /* 0x000000000000794d */ /* 0x000fea0003800000 */
.L_x_1910:
        /* <DEDUP_REMOVED lines=15> */
.L_x_1912:
        /* <DEDUP_REMOVED lines=11> */
.L_x_1905:
        /* <DEDUP_REMOVED lines=23> */
.L_x_1915:
[----:B------:R-:W-:-:S13]  /*70320*/  FSETP.NEU.AND P0, PT, R2, R3, PT ;  /* 0x000000030200720b */ /* 0x000fda0003f0d000 */
[----:B------:R-:W0:Y:S01]  /*70330*/  @!P0 LDC.64 R2, c[0x0][0x390] ;  /* 0x0000e400ff028b82 */ /* 0x000e220000000a00 */
[----:B------:R-:W-:Y:S02]  /*70340*/  @!P0 IMAD.MOV.U32 R5, RZ, RZ, 0x43868000 ;  /* 0x43868000ff058424 */ /* 0x000fe400078e00ff */
[----:B0-----:R-:W-:-:S05]  /*70350*/  @!P0 IMAD.WIDE R2, R0, 0x4, R2 ;  /* 0x0000000400028825 */ /* 0x001fca00078e0202 */
[----:B------:R0:W-:Y:S01]  /*70360*/  @!P0 STG.E desc[UR4][R2.64], R5 ;  /* 0x0000000502008986 */ /* 0x0001e2000c101904 */
[----:B------:R-:W-:Y:S05]  /*70370*/  @!P0 EXIT ;  /* 0x000000000000894d */ /* 0x000fea0003800000 */
[----:B0-----:R-:W0:Y:S01]  /*70380*/  LDC.64 R2, c[0x0][0x390] ;  /* 0x0000e400ff027b82 */ /* 0x001e220000000a00 */
[----:B------:R-:W-:Y:S02]  /*70390*/  HFMA2 R5, -RZ, RZ, 3.76171875, 0 ;  /* 0x43860000ff057431 */ /* 0x000fe400000001ff */
[----:B0-----:R-:W-:-:S05]  /*703a0*/  IMAD.WIDE R2, R0, 0x4, R2 ;  /* 0x0000000400027825 */ /* 0x001fca00078e0202 */
[----:B------:R-:W-:Y:S01]  /*703b0*/  STG.E desc[UR4][R2.64], R5 ;  /* 0x0000000502007986 */ /* 0x000fe2000c101904 */
[----:B------:R-:W-:Y:S05]  /*703c0*/  EXIT ;  /* 0x000000000000794d */ /* 0x000fea0003800000 */
.L_x_1914:
        /* <DEDUP_REMOVED lines=15> */
.L_x_1916:
        /* <DEDUP_REMOVED lines=11> */
.L_x_1913:
        /* <DEDUP_REMOVED lines=19> */
.L_x_1918:
[----:B------:R-:W-:-:S13]  /*706a0*/  FSETP.NEU.AND P0, PT, R2, R5, PT ;  /* 0x000000050200720b */ /* 0x000fda0003f0d000 */
[----:B------:R-:W0:Y:S01]  /*706b0*/  @!P0 LDC.64 R2, c[0x0][0x390] ;  /* 0x0000e400ff028b82 */ /* 0x000e220000000a00 */
[----:B------:R-:W-:Y:S02]  /*706c0*/  @!P0 IMAD.MOV.U32 R5, RZ, RZ, 0x43828000 ;  /* 0x43828000ff058424 */ /* 0x000fe400078e00ff */
[----:B0-----:R-:W-:-:S05]  /*706d0*/  @!P0 IMAD.WIDE R2, R0, 0x4, R2 ;  /* 0x0000000400028825 */ /* 0x001fca00078e0202 */
[----:B------:R0:W-:Y:S01]  /*706e0*/  @!P0 STG.E desc[UR4][R2.64], R5 ;  /* 0x0000000502008986 */ /* 0x0001e2000c101904 */
[----:B------:R-:W-:Y:S05]  /*706f0*/  @!P0 EXIT ;  /* 0x000000000000894d */ /* 0x000fea0003800000 */
[----:B0-----:R-:W0:Y:S01]  /*70700*/  LDC.64 R2, c[0x0][0x390] ;  /* 0x0000e400ff027b82 */ /* 0x001e220000000a00 */
[----:B------:R-:W-:Y:S02]  /*70710*/  HFMA2 R5, -RZ, RZ, 3.75390625, 0 ;  /* 0x43820000ff057431 */ /* 0x000fe400000001ff */
[----:B0-----:R-:W-:-:S05]  /*70720*/  IMAD.WIDE R2, R0, 0x4, R2 ;  /* 0x0000000400027825 */ /* 0x001fca00078e0202 */
[----:B------:R-:W-:Y:S01]  /*70730*/  STG.E desc[UR4][R2.64], R5 ;  /* 0x0000000502007986 */ /* 0x000fe2000c101904 */
[----:B------:R-:W-:Y:S05]  /*70740*/  EXIT ;  /* 0x000000000000794d */ /* 0x000fea0003800000 */
.L_x_1917:
        /* <DEDUP_REMOVED lines=15> */
.L_x_1919:
        /* <DEDUP_REMOVED lines=11> */
.L_x_1792:
        /* <DEDUP_REMOVED lines=39> */
.L_x_1926:
[----:B------:R-:W-:-:S13]  /*70b60*/  FSETP.NEU.AND P0, PT, R2, R5, PT ;  /* 0x000000050200720b */ /* 0x000fda0003f0d000 */
[----:B------:R-:W0:Y:S01]  /*70b70*/  @!P0 LDC.64 R2, c[0x0][0x390] ;  /* 0x0000e400ff028b82 */ /* 0x000e220000000a00 */
[----:B------:R-:W-:Y:S02]  /*70b80*/  @!P0 IMAD.MOV.U32 R5, RZ, RZ, 0x437d0000 ;  /* 0x437d0000ff058424 */ /* 0x000fe400078e00ff */
[----:B0-----:R-:W-:-:S05]  /*70b90*/  @!P0 IMAD.WIDE R2, R0, 0x4, R2 ;  /* 0x0000000400028825 */ /* 0x001fca00078e0202 */
[----:B------:R0:W-:Y:S01]  /*70ba0*/  @!P0 STG.E desc[UR4][R2.64], R5 ;  /* 0x0000000502008986 */ /* 0x0001e2000c101904 */
[----:B------:R-:W-:Y:S05]  /*70bb0*/  @!P0 EXIT ;  /* 0x000000000000894d */ /* 0x000fea0003800000 */
[----:B0-----:R-:W0:Y:S01]  /*70bc0*/  LDC.64 R2, c[0x0][0x390] ;  /* 0x0000e400ff027b82 */ /* 0x001e220000000a00 */
[----:B------:R-:W-:Y:S02]  /*70bd0*/  HFMA2 R5, -RZ, RZ, 3.7421875, 0 ;  /* 0x437c0000ff057431 */ /* 0x000fe400000001ff */
[----:B0-----:R-:W-:-:S05]  /*70be0*/  IMAD.WIDE R2, R0, 0x4, R2 ;  /* 0x0000000400027825 */ /* 0x001fca00078e0202 */
[----:B------:R-:W-:Y:S01]  /*70bf0*/  STG.E desc[UR4][R2.64], R5 ;  /* 0x0000000502007986 */ /* 0x000fe2000c101904 */
[----:B------:R-:W-:Y:S05]  /*70c00*/  EXIT ;  /* 0x000000000000794d */ /* 0x000fea0003800000 */
.L_x_1925:
        /* <DEDUP_REMOVED lines=15> */
.L_x_1927:
        /* <DEDUP_REMOVED lines=11> */
.L_x_1924:
        /* <DEDUP_REMOVED lines=19> */
.L_x_1929:
[----:B------:R-:W-:-:S13]  /*70ee0*/  FSETP.NEU.AND P0, PT, R2, R3, PT ;  /* 0x000000030200720b */ /* 0x000fda0003f0d000 */
[----:B------:R-:W0:Y:S01]  /*70ef0*/  @!P0 LDC.64 R2, c[0x0][0x390] ;  /* 0x0000e400ff028b82 */ /* 0x000e220000000a00 */
[----:B------:R-:W-:Y:S02]  /*70f00*/  @!P0 IMAD.MOV.U32 R5, RZ, RZ, 0x43750000 ;  /* 0x43750000ff058424 */ /* 0x000fe400078e00ff */
[----:B0-----:R-:W-:-:S05]  /*70f10*/  @!P0 IMAD.WIDE R2, R0, 0x4, R2 ;  /* 0x0000000400028825 */ /* 0x001fca00078e0202 */
[----:B------:R0:W-:Y:S01]  /*70f20*/  @!P0 STG.E desc[UR4][R2.64], R5 ;  /* 0x0000000502008986 */ /* 0x0001e2000c101904 */
[----:B------:R-:W-:Y:S05]  /*70f30*/  @!P0 EXIT ;  /* 0x000000000000894d */ /* 0x000fea0003800000 */
[----:B0-----:R-:W0:Y:S01]  /*70f40*/  LDC.64 R2, c[0x0][0x390] ;  /* 0x0000e400ff027b82 */ /* 0x001e220000000a00 */
[----:B------:R-:W-:Y:S02]  /*70f50*/  HFMA2 R5, -RZ, RZ, 3.7265625, 0 ;  /* 0x43740000ff057431 */ /* 0x000fe400000001ff */
[----:B0-----:R-:W-:-:S05]  /*70f60*/  IMAD.WIDE R2, R0, 0x4, R2 ;  /* 0x0000000400027825 */ /* 0x001fca00078e0202 */
[----:B------:R-:W-:Y:S01]  /*70f70*/  STG.E desc[UR4][R2.64], R5 ;  /* 0x0000000502007986 */ /* 0x000fe2000c101904 */
[----:B------:R-:W-:Y:S05]  /*70f80*/  EXIT ;  /* 0x000000000000794d */ /* 0x000fea0003800000 */
.L_x_1928:
        /* <DEDUP_REMOVED lines=15> */
.L_x_1930:
        /* <DEDUP_REMOVED lines=11> */
.L_x_1923:
        /* <DEDUP_REMOVED lines=23> */
.L_x_1933:
[----:B------:R-:W-:-:S13]  /*712a0*/  FSETP.NEU.AND P0, PT, R2, R3, PT ;  /* 0x000000030200720b */ /* 0x000fda0003f0d000 */
[----:B------:R-:W0:Y:S01]  /*712b0*/  @!P0 LDC.64 R2, c[0x0][0x390] ;  /* 0x0000e400ff028b82 */ /* 0x000e220000000a00 */
[----:B------:R-:W-:Y:S02]  /*712c0*/  @!P0 IMAD.MOV.U32 R5, RZ, RZ, 0x436d0000 ;  /* 0x436d0000ff058424 */ /* 0x000fe400078e00ff */
[----:B0-----:R-:W-:-:S05]  /*712d0*/  @!P0 IMAD.WIDE R2, R0, 0x4, R2 ;  /* 0x0000000400028825 */ /* 0x001fca00078e0202 */
[----:B------:R0:W-:Y:S01]  /*712e0*/  @!P0 STG.E desc[UR4][R2.64], R5 ;  /* 0x0000000502008986 */ /* 0x0001e2000c101904 */
[----:B------:R-:W-:Y:S05]  /*712f0*/  @!P0 EXIT ;  /* 0x000000000000894d */ /* 0x000fea0003800000 */
[----:B0-----:R-:W0:Y:S01]  /*71300*/  LDC.64 R2, c[0x0][0x390] ;  /* 0x0000e400ff027b82 */ /* 0x001e220000000a00 */
[----:B------:R-:W-:Y:S02]  /*71310*/  HFMA2 R5, -RZ, RZ, 3.7109375, 0 ;  /* 0x436c0000ff057431 */ /* 0x000fe400000001ff */
[----:B0-----:R-:W-:-:S05]  /*71320*/  IMAD.WIDE R2, R0, 0x4, R2 ;  /* 0x0000000400027825 */ /* 0x001fca00078e0202 */
[----:B------:R-:W-:Y:S01]  /*71330*/  STG.E desc[UR4][R2.64], R5 ;  /* 0x0000000502007986 */ /* 0x000fe2000c101904 */
[----:B------:R-:W-:Y:S05]  /*71340*/  EXIT ;  /* 0x000000000000794d */ /* 0x000fea0003800000 */
.L_x_1932:
        /* <DEDUP_REMOVED lines=15> */
.L_x_1934:
        /* <DEDUP_REMOVED lines=11> */
.L_x_1931:
        /* <DEDUP_REMOVED lines=19> */
.L_x_1936:
[----:B------:R-:W-:-:S13]  /*71620*/  FSETP.NEU.AND P0, PT, R2, R5, PT ;  /* 0x000000050200720b */ /* 0x000fda0003f0d000 */
[----:B------:R-:W0:Y:S01]  /*71630*/  @!P0 LDC.64 R2, c[0x0][0x390] ;  /* 0x0000e400ff028b82 */ /* 0x000e220000000a00 */
[----:B------:R-:W-:Y:S02]  /*71640*/  @!P0 IMAD.MOV.U32 R5, RZ, RZ, 0x43650000 ;  /* 0x43650000ff058424 */ /* 0x000fe400078e00ff */
[----:B0-----:R-:W-:-:S05]  /*71650*/  @!P0 IMAD.WIDE R2, R0, 0x4, R2 ;  /* 0x0000000400028825 */ /* 0x001fca00078e0202 */
[----:B------:R0:W-:Y:S01]  /*71660*/  @!P0 STG.E desc[UR4][R2.64], R5 ;  /* 0x0000000502008986 */ /* 0x0001e2000c101904 */
[----:B------:R-:W-:Y:S05]  /*71670*/  @!P0 EXIT ;  /* 0x000000000000894d */ /* 0x000fea0003800000 */
[----:B0-----:R-:W0:Y:S01]  /*71680*/  LDC.64 R2, c[0x0][0x390] ;  /* 0x0000e400ff027b82 */ /* 0x001e220000000a00 */
[----:B------:R-:W-:Y:S02]  /*71690*/  HFMA2 R5, -RZ, RZ, 3.6953125, 0 ;  /* 0x43640000ff057431 */ /* 0x000fe400000001ff */
[----:B0-----:R-:W-:-:S05]  /*716a0*/  IMAD.WIDE R2, R0, 0x4, R2 ;  /* 0x0000000400027825 */ /* 0x001fca00078e0202 */
[----:B------:R-:W-:Y:S01]  /*716b0*/  STG.E desc[UR4][R2.64], R5 ;  /* 0x0000000502007986 */ /* 0x000fe2000c101904 */
[----:B------:R-:W-:Y:S05]  /*716c0*/  EXIT ;  /* 0x000000000000794d */ /* 0x000fea0003800000 */
.L_x_1935:
        /* <DEDUP_REMOVED lines=15> */
.L_x_1937:
        /* <DEDUP_REMOVED lines=11> */
.L_x_1922:
        /* <DEDUP_REMOVED lines=27> */
.L_x_1941:
[----:B------:R-:W-:-:S13]  /*71a20*/  FSETP.NEU.AND P0, PT, R2, R3, PT ;  /* 0x000000030200720b */ /* 0x000fda0003f0d000 */
[----:B------:R-:W0:Y:S01]  /*71a30*/  @!P0 LDC.64 R2, c[0x0][0x390] ;  /* 0x0000e400ff028b82 */ /* 0x000e220000000a00 */
[----:B------:R-:W-:Y:S02]  /*71a40*/  @!P0 IMAD.MOV.U32 R5, RZ, RZ, 0x435d0000 ;  /* 0x435d0000ff058424 */ /* 0x000fe400078e00ff */
[----:B0-----:R-:W-:-:S05]  /*71a50*/  @!P0 IMAD.WIDE R2, R0, 0x4, R2 ;  /* 0x0000000400028825 */ /* 0x001fca00078e0202 */
[----:B------:R0:W-:Y:S01]  /*71a60*/  @!P0 STG.E desc[UR4][R2.64], R5 ;  /* 0x0000000502008986 */ /* 0x0001e2000c101904 */
[----:B------:R-:W-:Y:S05]  /*71a70*/  @!P0 EXIT ;  /* 0x000000000000894d */ /* 0x000fea0003800000 */
[----:B0-----:R-:W0:Y:S01]  /*71a80*/  LDC.64 R2, c[0x0][0x390] ;  /* 0x0000e400ff027b82 */ /* 0x001e220000000a00 */
[----:B------:R-:W-:Y:S02]  /*71a90*/  HFMA2 R5, -RZ, RZ, 3.6796875, 0 ;  /* 0x435c0000ff057431 */ /* 0x000fe400000001ff */
[----:B0-----:R-:W-:-:S05]  /*71aa0*/  IMAD.WIDE R2, R0, 0x4, R2 ;  /* 0x0000000400027825 */ /* 0x001fca00078e0202 */
[----:B------:R-:W-:Y:S01]  /*71ab0*/  STG.E desc[UR4][R2.64], R5 ;  /* 0x0000000502007986 */ /* 0x000fe2000c101904 */
[----:B------:R-:W-:Y:S05]  /*71ac0*/  EXIT ;  /* 0x000000000000794d */ /* 0x000fea0003800000 */
.L_x_1940:
        /* <DEDUP_REMOVED lines=15> */
.L_x_1942:
        /* <DEDUP_REMOVED lines=11> */
.L_x_1939:
        /* <DEDUP_REMOVED lines=19> */
.L_x_1944:
[----:B------:R-:W-:-:S13]  /*71da0*/  FSETP.NEU.AND P0, PT, R2, R5, PT ;  /* 0x000000050200720b */ /* 0x000fda0003f0d000 */
[----:B------:R-:W0:Y:S01]  /*71db0*/  @!P0 LDC.64 R2, c[0x0][0x390] ;  /* 0x0000e400ff028b82 */ /* 0x000e220000000a00 */
[----:B------:R-:W-:Y:S02]  /*71dc0*/  @!P0 IMAD.MOV.U32 R5, RZ, RZ, 0x43550000 ;  /* 0x43550000ff058424 */ /* 0x000fe400078e00ff */
[----:B0-----:R-:W-:-:S05]  /*71dd0*/  @!P0 IMAD.WIDE R2, R0, 0x4, R2 ;  /* 0x0000000400028825 */ /* 0x001fca00078e0202 */
[----:B------:R0:W-:Y:S01]  /*71de0*/  @!P0 STG.E desc[UR4][R2.64], R5 ;  /* 0x0000000502008986 */ /* 0x0001e2000c101904 */
[----:B------:R-:W-:Y:S05]  /*71df0*/  @!P0 EXIT ;  /* 0x000000000000894d */ /* 0x000fea0003800000 */
[----:B0-----:R-:W0:Y:S01]  /*71e00*/  LDC.64 R2, c[0x0][0x390] ;  /* 0x0000e400ff027b82 */ /* 0x001e220000000a00 */
[----:B------:R-:W-:Y:S02]  /*71e10*/  HFMA2 R5, -RZ, RZ, 3.6640625, 0 ;  /* 0x43540000ff057431 */ /* 0x000fe400000001ff */
[----:B0-----:R-:W-:-:S05]  /*71e20*/  IMAD.WIDE R2, R0, 0x4, R2 ;  /* 0x0000000400027825 */ /* 0x001fca00078e0202 */
[----:B------:R-:W-:Y:S01]  /*71e30*/  STG.E desc[UR4][R2.64], R5 ;  /* 0x0000000502007986 */ /* 0x000fe2000c101904 */
[----:B------:R-:W-:Y:S05]  /*71e40*/  EXIT ;  /* 0x000000000000794d */ /* 0x000fea0003800000 */
.L_x_1943:
        /* <DEDUP_REMOVED lines=15> */
.L_x_1945:
        /* <DEDUP_REMOVED lines=11> */
.L_x_1938:
        /* <DEDUP_REMOVED lines=23> */
.L_x_1948:
[----:B------:R-:W-:-:S13]  /*72160*/  FSETP.NEU.AND P0, PT, R2, R5, PT ;  /* 0x000000050200720b */ /* 0x000fda0003f0d000 */
[----:B------:R-:W0:Y:S01]  /*72170*/  @!P0 LDC.64 R2, c[0x0][0x390] ;  /* 0x0000e400ff028b82 */ /* 0x000e220000000a00 */
[----:B------:R-:W-:Y:S02]  /*72180*/  @!P0 IMAD.MOV.U32 R5, RZ, RZ, 0x434d0000 ;  /* 0x434d0000ff058424 */ /* 0x000fe400078e00ff */
[----:B0-----:R-:W-:-:S05]  /*72190*/  @!P0 IMAD.WIDE R2, R0, 0x4, R2 ;  /* 0x0000000400028825 */ /* 0x001fca00078e0202 */
[----:B------:R0:W-:Y:S01]  /*721a0*/  @!P0 STG.E desc[UR4][R2.64], R5 ;  /* 0x0000000502008986 */ /* 0x0001e2000c101904 */
[----:B------:R-:W-:Y:S05]  /*721b0*/  @!P0 EXIT ;  /* 0x000000000000894d */ /* 0x000fea0003800000 */
[----:B0-----:R-:W0:Y:S01]  /*721c0*/  LDC.64 R2, c[0x0][0x390] ;  /* 0x0000e400ff027b82 */ /* 0x001e220000000a00 */
[----:B------:R-:W-:Y:S02]  /*721d0*/  HFMA2 R5, -RZ, RZ, 3.6484375, 0 ;  /* 0x434c0000ff057431 */ /* 0x000fe400000001ff */
[----:B0-----:R-:W-:-:S05]  /*721e0*/  IMAD.WIDE R2, R0, 0x4, R2 ;  /* 0x0000000400027825 */ /* 0x001fca00078e0202 */
[----:B------:R-:W-:Y:S01]  /*721f0*/  STG.E desc[UR4][R2.64], R5 ;  /* 0x0000000502007986 */ /* 0x000fe2000c101904 */
[----:B------:R-:W-:Y:S05]  /*72200*/  EXIT ;  /* 0x000000000000794d */ /* 0x000fea0003800000 */
.L_x_1947:
        /* <DEDUP_REMOVED lines=15> */
.L_x_1949:
        /* <DEDUP_REMOVED lines=11> */
.L_x_1946:
        /* <DEDUP_REMOVED lines=19> */
.L_x_1951:
[----:B------:R-:W-:-:S13]  /*724e0*/  FSETP.NEU.AND P0, PT, R2, R3, PT ;  /* 0x000000030200720b */ /* 0x000fda0003f0d000 */
[----:B------:R-:W0:Y:S01]  /*724f0*/  @!P0 LDC.64 R2, c[0x0][0x390] ;  /* 0x0000e400ff028b82 */ /* 0x000e220000000a00 */
[----:B------:R-:W-:Y:S02]  /*72500*/  @!P0 IMAD.MOV.U32 R5, RZ, RZ, 0x43450000 ;  /* 0x43450000ff058424 */ /* 0x000fe400078e00ff */
[----:B0-----:R-:W-:-:S05]  /*72510*/  @!P0 IMAD.WIDE R2, R0, 0x4, R2 ;  /* 0x0000000400028825 */ /* 0x001fca00078e0202 */
[----:B------:R0:W-:Y:S01]  /*72520*/  @!P0 STG.E desc[UR4][R2.64], R5 ;  /* 0x0000000502008986 */ /* 0x0001e2000c101904 */
[----:B------:R-:W-:Y:S05]  /*72530*/  @!P0 EXIT ;  /* 0x000000000000894d */ /* 0x000fea0003800000 */
[----:B0-----:R-:W0:Y:S01]  /*72540*/  LDC.64 R2, c[0x0][0x390] ;  /* 0x0000e400ff027b82 */ /* 0x001e220000000a00 */
[----:B------:R-:W-:Y:S02]  /*72550*/  HFMA2 R5, -RZ, RZ, 3.6328125, 0 ;  /* 0x43440000ff057431 */ /* 0x000fe400000001ff */
[----:B0-----:R-:W-:-:S05]  /*72560*/  IMAD.WIDE R2, R0, 0x4, R2 ;  /* 0x0000000400027825 */ /* 0x001fca00078e0202 */
[----:B------:R-:W-:Y:S01]  /*72570*/  STG.E desc[UR4][R2.64], R5 ;  /* 0x0000000502007986 */ /* 0x000fe2000c101904 */
[----:B------:R-:W-:Y:S05]  /*72580*/  EXIT ;  /* 0x000000000000794d */ /* 0x000fea0003800000 */
.L_x_1950:
        /* <DEDUP_REMOVED lines=15> */
.L_x_1952:
        /* <DEDUP_REMOVED lines=11> */
.L_x_1921:
        /* <DEDUP_REMOVED lines=31> */
.L_x_1957:
[----:B------:R-:W-:-:S13]  /*72920*/  FSETP.NEU.AND P0, PT, R2, R3, PT ;  /* 0x000000030200720b */ /* 0x000fda0003f0d000 */
[----:B------:R-:W0:Y:S01]  /*72930*/  @!P0 LDC.64 R2, c[0x0][0x390] ;  /* 0x0000e400ff028b82 */ /* 0x000e220000000a00 */
[----:B------:R-:W-:Y:S02]  /*72940*/  @!P0 IMAD.MOV.U32 R5, RZ, RZ, 0x433d0000 ;  /* 0x433d0000ff058424 */ /* 0x000fe400078e00ff */
[----:B0-----:R-:W-:-:S05]  /*72950*/  @!P0 IMAD.WIDE R2, R0, 0x4, R2 ;  /* 0x0000000400028825 */ /* 0x001fca00078e0202 */
[----:B------:R0:W-:Y:S01]  /*72960*/  @!P0 STG.E desc[UR4][R2.64], R5 ;  /* 0x0000000502008986 */ /* 0x0001e2000c101904 */
[----:B------:R-:W-:Y:S05]  /*72970*/  @!P0 EXIT ;  /* 0x000000000000894d */ /* 0x000fea0003800000 */
[----:B0-----:R-:W0:Y:S01]  /*72980*/  LDC.64 R2, c[0x0][0x390] ;  /* 0x0000e400ff027b82 */ /* 0x001e220000000a00 */
[----:B------:R-:W-:Y:S02]  /*72990*/  HFMA2 R5, -RZ, RZ, 3.6171875, 0 ;  /* 0x433c0000ff057431 */ /* 0x000fe400000001ff */
[----:B0-----:R-:W-:-:S05]  /*729a0*/  IMAD.WIDE R2, R0, 0x4, R2 ;  /* 0x0000000400027825 */ /* 0x001fca00078e0202 */
[----:B------:R-:W-:Y:S01]  /*729b0*/  STG.E desc[UR4][R2.64], R5 ;  /* 0x0000000502007986 */ /* 0x000fe2000c101904 */
[----:B------:R-:W-:Y:S05]  /*729c0*/  EXIT ;  /* 0x000000000000794d */ /* 0x000fea0003800000 */
.L_x_1956:
        /* <DEDUP_REMOVED lines=15> */
.L_x_1958:
        /* <DEDUP_REMOVED lines=11> */
.L_x_1955:
        /* <DEDUP_REMOVED lines=19> */
.L_x_1960:
[----:B------:R-:W-:-:S13]  /*72ca0*/  FSETP.NEU.AND P0, PT, R2, R5, PT ;  /* 0x000000050200720b */ /* 0x000fda0003f0d000 */
[----:B------:R-:W0:Y:S01]  /*72cb0*/  @!P0 LDC.64 R2, c[0x0][0x390] ;  /* 0x0000e400ff028b82 */ /* 0x000e220000000a00 */
[----:B------:R-:W-:Y:S02]  /*72cc0*/  @!P0 IMAD.MOV.U32 R5, RZ, RZ, 0x43350000 ;  /* 0x43350000ff058424 */ /* 0x000fe400078e00ff */
[----:B0-----:R-:W-:-:S05]  /*72cd0*/  @!P0 IMAD.WIDE R2, R0, 0x4, R2 ;  /* 0x0000000400028825 */ /* 0x001fca00078e0202 */
[----:B------:R0:W-:Y:S01]  /*72ce0*/  @!P0 STG.E desc[UR4][R2.64], R5 ;  /* 0x0000000502008986 */ /* 0x0001e2000c101904 */
[----:B------:R-:W-:Y:S05]  /*72cf0*/  @!P0 EXIT ;  /* 0x000000000000894d */ /* 0x000fea0003800000 */
[----:B0-----:R-:W0:Y:S01]  /*72d00*/  LDC.64 R2, c[0x0][0x390] ;  /* 0x0000e400ff027b82 */ /* 0x001e220000000a00 */
[----:B------:R-:W-:Y:S02]  /*72d10*/  HFMA2 R5, -RZ, RZ, 3.6015625, 0 ;  /* 0x43340000ff057431 */ /* 0x000fe400000001ff */
[----:B0-----:R-:W-:-:S05]  /*72d20*/  IMAD.WIDE R2, R0, 0x4, R2 ;  /* 0x0000000400027825 */ /* 0x001fca00078e0202 */
[----:B------:R-:W-:Y:S01]  /*72d30*/  STG.E desc[UR4][R2.64], R5 ;  /* 0x0000000502007986 */ /* 0x000fe2000c101904 */
[----:B------:R-:W-:Y:S05]  /*72d40*/  EXIT ;  /* 0x000000000000794d */ /* 0x000fea0003800000 */
.L_x_1959:
        /* <DEDUP_REMOVED lines=15> */
.L_x_1961:
        /* <DEDUP_REMOVED lines=11> */
.L_x_1954:
        /* <DEDUP_REMOVED lines=23> */
.L_x_1964:
[----:B------:R-:W-:-:S13]  /*73060*/  FSETP.NEU.AND P0, PT, R2, R5, PT ;  /* 0x000000050200720b */ /* 0x000fda0003f0d000 */
[----:B------:R-:W0:Y:S01]  /*73070*/  @!P0 LDC.64 R2, c[0x0][0x390] ;  /* 0x0000e400ff028b82 */ /* 0x000e220000000a00 */
[----:B------:R-:W-:Y:S02]  /*73080*/  @!P0 IMAD.MOV.U32 R5, RZ, RZ, 0x432d0000 ;  /* 0x432d0000ff058424 */ /* 0x000fe400078e00ff */
[----:B0-----:R-:W-:-:S05]  /*73090*/  @!P0 IMAD.WIDE R2, R0, 0x4, R2 ;  /* 0x0000000400028825 */ /* 0x001fca00078e0202 */
[----:B------:R0:W-:Y:S01]  /*730a0*/  @!P0 STG.E desc[UR4][R2.64], R5 ;  /* 0x0000000502008986 */ /* 0x0001e2000c101904 */
[----:B------:R-:W-:Y:S05]  /*730b0*/  @!P0 EXIT ;  /* 0x000000000000894d */ /* 0x000fea0003800000 */
[----:B0-----:R-:W0:Y:S01]  /*730c0*/  LDC.64 R2, c[0x0][0x390] ;  /* 0x0000e400ff027b82 */ /* 0x001e220000000a00 */
[----:B------:R-:W-:Y:S02]  /*730d0*/  HFMA2 R5, -RZ, RZ, 3.5859375, 0 ;  /* 0x432c0000ff057431 */ /* 0x000fe400000001ff */
[----:B0-----:R-:W-:-:S05]  /*730e0*/  IMAD.WIDE R2, R0, 0x4, R2 ;  /* 0x0000000400027825 */ /* 0x001fca00078e0202 */
[----:B------:R-:W-:Y:S01]  /*730f0*/  STG.E desc[UR4][R2.64], R5 ;  /* 0x0000000502007986 */ /* 0x000fe2000c101904 */
[----:B------:R-:W-:Y:S05]  /*73100*/  EXIT ;  /* 0x000000000000794d */ /* 0x000fea0003800000 */
.L_x_1963:
        /* <DEDUP_REMOVED lines=15> */
.L_x_1965:
        /* <DEDUP_REMOVED lines=11> */
.L_x_1962:
        /* <DEDUP_REMOVED lines=19> */
.L_x_1967:
[----:B------:R-:W-:-:S13]  /*733e0*/  FSETP.NEU.AND P0, PT, R2, R3, PT ;  /* 0x000000030200720b */ /* 0x000fda0003f0d000 */
[----:B------:R-:W0:Y:S01]  /*733f0*/  @!P0 LDC.64 R2, c[0x0][0x390] ;  /* 0x0000e400ff028b82 */ /* 0x000e220000000a00 */
[----:B------:R-:W-:Y:S02]  /*73400*/  @!P0 IMAD.MOV.U32 R5, RZ, RZ, 0x43250000 ;  /* 0x43250000ff058424 */ /* 0x000fe400078e00ff */
[----:B0-----:R-:W-:-:S05]  /*73410*/  @!P0 IMAD.WIDE R2, R0, 0x4, R2 ;  /* 0x0000000400028825 */ /* 0x001fca00078e0202 */
[----:B------:R0:W-:Y:S01]  /*73420*/  @!P0 STG.E desc[UR4][R2.64], R5 ;  /* 0x0000000502008986 */ /* 0x0001e2000c101904 */
[----:B------:R-:W-:Y:S05]  /*73430*/  @!P0 EXIT ;  /* 0x000000000000894d */ /* 0x000fea0003800000 */
[----:B0-----:R-:W0:Y:S01]  /*73440*/  LDC.64 R2, c[0x0][0x390] ;  /* 0x0000e400ff027b82 */ /* 0x001e220000000a00 */
[----:B------:R-:W-:Y:S02]  /*73450*/  HFMA2 R5, -RZ, RZ, 3.5703125, 0 ;  /* 0x43240000ff057431 */ /* 0x000fe400000001ff */
[----:B0-----:R-:W-:-:S05]  /*73460*/  IMAD.WIDE R2, R0, 0x4, R2 ;  /* 0x0000000400027825 */ /* 0x001fca00078e0202 */
[----:B------:R-:W-:Y:S01]  /*73470*/  STG.E desc[UR4][R2.64], R5 ;  /* 0x0000000502007986 */ /* 0x000fe2000c101904 */
[----:B------:R-:W-:Y:S05]  /*73480*/  EXIT ;  /* 0x000000000000794d */ /* 0x000fea0003800000 */
.L_x_1966:
        /* <DEDUP_REMOVED lines=15> */
.L_x_1968:
        /* <DEDUP_REMOVED lines=11> */
.L_x_1953:
        /* <DEDUP_REMOVED lines=27> */
.L_x_1972:
[----:B------:R-:W-:-:S13]  /*737e0*/  FSETP.NEU.AND P0, PT, R2, R5, PT ;  /* 0x000000050200720b */ /* 0x000fda0003f0d000 */
[----:B------:R-:W0:Y:S01]  /*737f0*/  @!P0 LDC.64 R2, c[0x0][0x390] ;  /* 0x0000e400ff028b82 */ /* 0x000e220000000a00 */
[----:B------:R-:W-:Y:S02]  /*73800*/  @!P0 IMAD.MOV.U32 R5, RZ, RZ, 0x431d0000 ;  /* 0x431d0000ff058424 */ /* 0x000fe400078e00ff */
[----:B0-----:R-:W-:-:S05]  /*73810*/  @!P0 IMAD.WIDE R2, R0, 0x4, R2 ;  /* 0x0000000400028825 */ /* 0x001fca00078e0202 */
[----:B------:R0:W-:Y:S01]  /*73820*/  @!P0 STG.E desc[UR4][R2.64], R5 ;  /* 0x0000000502008986 */ /* 0x0001e2000c101904 */
[----:B------:R-:W-:Y:S05]  /*73830*/  @!P0 EXIT ;  /* 0x000000000000894d */ /* 0x000fea0003800000 */
[----:B0-----:R-:W0:Y:S01]  /*73840*/  LDC.64 R2, c[0x0][0x390] ;  /* 0x0000e400ff027b82 */ /* 0x001e220000000a00 */
[----:B------:R-:W-:Y:S02]  /*73850*/  HFMA2 R5, -RZ, RZ, 3.5546875, 0 ;  /* 0x431c0000ff057431 */ /* 0x000fe400000001ff */
[----:B0-----:R-:W-:-:S05]  /*73860*/  IMAD.WIDE R2, R0, 0x4, R2 ;  /* 0x0000000400027825 */ /* 0x001fca00078e0202 */
[----:B------:R-:W-:Y:S01]  /*73870*/  STG.E desc[UR4][R2.64], R5 ;  /* 0x0000000502007986 */ /* 0x000fe2000c101904 */
[----:B------:R-:W-:Y:S05]  /*73880*/  EXIT ;  /* 0x000000000000794d */ /* 0x000fea0003800000 */
.L_x_1971:
        /* <DEDUP_REMOVED lines=15> */
.L_x_1973:
        /* <DEDUP_REMOVED lines=11> */
.L_x_1970:
        /* <DEDUP_REMOVED lines=19> */
.L_x_1975:
[----:B------:R-:W-:-:S13]  /*73b60*/  FSETP.NEU.AND P0, PT, R2, R3, PT ;  /* 0x000000030200720b */ /* 0x000fda0003f0d000 */
[----:B------:R-:W0:Y:S01]  /*73b70*/  @!P0 LDC.64 R2, c[0x0][0x390] ;  /* 0x0000e400ff028b82 */ /* 0x000e220000000a00 */
[----:B------:R-:W-:Y:S02]  /*73b80*/  @!P0 IMAD.MOV.U32 R5, RZ, RZ, 0x43150000 ;  /* 0x43150000ff058424 */ /* 0x000fe400078e00ff */
[----:B0-----:R-:W-:-:S05]  /*73b90*/  @!P0 IMAD.WIDE R2, R0, 0x4, R2 ;  /* 0x0000000400028825 */ /* 0x001fca00078e0202 */
[----:B------:R0:W-:Y:S01]  /*73ba0*/  @!P0 STG.E desc[UR4][R2.64], R5 ;  /* 0x0000000502008986 */ /* 0x0001e2000c101904 */
[----:B------:R-:W-:Y:S05]  /*73bb0*/  @!P0 EXIT ;  /* 0x000000000000894d */ /* 0x000fea0003800000 */
[----:B0-----:R-:W0:Y:S01]  /*73bc0*/  LDC.64 R2, c[0x0][0x390] ;  /* 0x0000e400ff027b82 */ /* 0x001e220000000a00 */
[----:B------:R-:W-:Y:S02]  /*73bd0*/  HFMA2 R5, -RZ, RZ, 3.5390625, 0 ;  /* 0x43140000ff057431 */ /* 0x000fe400000001ff */
[----:B0-----:R-:W-:-:S05]  /*73be0*/  IMAD.WIDE R2, R0, 0x4, R2 ;  /* 0x0000000400027825 */ /* 0x001fca00078e0202 */
[----:B------:R-:W-:Y:S01]  /*73bf0*/  STG.E desc[UR4][R2.64], R5 ;  /* 0x0000000502007986 */ /* 0x000fe2000c101904 */
[----:B------:R-:W-:Y:S05]  /*73c00*/  EXIT ;  /* 0x000000000000794d */ /* 0x000fea0003800000 */
.L_x_1974:
        /* <DEDUP_REMOVED lines=15> */
.L_x_1976:
        /* <DEDUP_REMOVED lines=11> */
.L_x_1969:
        /* <DEDUP_REMOVED lines=23> */
.L_x_1979:
[----:B------:R-:W-:-:S13]  /*73f20*/  FSETP.NEU.AND P0, PT, R2, R3, PT ;  /* 0x000000030200720b */ /* 0x000fda0003f0d000 */
[----:B------:R-:W0:Y:S01]  /*73f30*/  @!P0 LDC.64 R2, c[0x0][0x390] ;  /* 0x0000e400ff028b82 */ /* 0x000e220000000a00 */
[----:B------:R-:W-:Y:S02]  /*73f40*/  @!P0 IMAD.MOV.U32 R5, RZ, RZ, 0x430d0000 ;  /* 0x430d0000ff058424 */ /* 0x000fe400078e00ff */
[----:B0-----:R-:W-:-:S05]  /*73f50*/  @!P0 IMAD.WIDE R2, R0, 0x4, R2 ;  /* 0x0000000400028825 */ /* 0x001fca00078e0202 */
[----:B------:R0:W-:Y:S01]  /*73f60*/  @!P0 STG.E desc[UR4][R2.64], R5 ;  /* 0x0000000502008986 */ /* 0x0001e2000c101904 */
[----:B------:R-:W-:Y:S05]  /*73f70*/  @!P0 EXIT ;  /* 0x000000000000894d */ /* 0x000fea0003800000 */
[----:B0-----:R-:W0:Y:S01]  /*73f80*/  LDC.64 R2, c[0x0][0x390] ;  /* 0x0000e400ff027b82 */ /* 0x001e220000000a00 */
[----:B------:R-:W-:Y:S02]  /*73f90*/  HFMA2 R5, -RZ, RZ, 3.5234375, 0 ;  /* 0x430c0000ff057431 */ /* 0x000fe400000001ff */
[----:B0-----:R-:W-:-:S05]  /*73fa0*/  IMAD.WIDE R2, R0, 0x4, R2 ;  /* 0x0000000400027825 */ /* 0x001fca00078e0202 */
[----:B------:R-:W-:Y:S01]  /*73fb0*/  STG.E desc[UR4][R2.64], R5 ;  /* 0x0000000502007986 */ /* 0x000fe2000c101904 */
[----:B------:R-:W-:Y:S05]  /*73fc0*/  EXIT ;  /* 0x000000000000794d */ /* 0x000fea0003800000 */
.L_x_1978:
        /* <DEDUP_REMOVED lines=15> */
.L_x_1980:
        /* <DEDUP_REMOVED lines=11> */
.L_x_1977:
        /* <DEDUP_REMOVED lines=19> */
.L_x_1982:
[----:B------:R-:W-:-:S13]  /*742a0*/  FSETP.NEU.AND P0, PT, R2, R5, PT ;  /* 0x000000050200720b */ /* 0x000fda0003f0d000 */
[----:B------:R-:W0:Y:S01]  /*742b0*/  @!P0 LDC.64 R2, c[0x0][0x390] ;  /* 0x0000e400ff028b82 */ /* 0x000e220000000a00 */
[----:B------:R-:W-:Y:S02]  /*742c0*/  @!P0 IMAD.MOV.U32 R5, RZ, RZ, 0x43050000 ;  /* 0x43050000ff058424 */ /* 0x000fe400078e00ff */
[----:B0-----:R-:W-:-:S05]  /*742d0*/  @!P0 IMAD.WIDE R2, R0, 0x4, R2 ;  /* 0x0000000400028825 */ /* 0x001fca00078e0202 */
[----:B------:R0:W-:Y:S01]  /*742e0*/  @!P0 STG.E desc[UR4][R2.64], R5 ;  /* 0x0000000502008986 */ /* 0x0001e2000c101904 */
[----:B------:R-:W-:Y:S05]  /*742f0*/  @!P0 EXIT ;  /* 0x000000000000894d */ /* 0x000fea0003800000 */
[----:B0-----:R-:W0:Y:S01]  /*74300*/  LDC.64 R2, c[0x0][0x390] ;  /* 0x0000e400ff027b82 */ /* 0x001e220000000a00 */
[----:B------:R-:W-:Y:S02]  /*74310*/  HFMA2 R5, -RZ, RZ, 3.5078125, 0 ;  /* 0x43040000ff057431 */ /* 0x000fe400000001ff */
[----:B0-----:R-:W-:-:S05]  /*74320*/  IMAD.WIDE R2, R0, 0x4, R2 ;  /* 0x0000000400027825 */ /* 0x001fca00078e0202 */
[----:B------:R-:W-:Y:S01]  /*74330*/  STG.E desc[UR4][R2.64], R5 ;  /* 0x0000000502007986 */ /* 0x000fe2000c101904 */
[----:B------:R-:W-:Y:S05]  /*74340*/  EXIT ;  /* 0x000000000000794d */ /* 0x000fea0003800000 */
.L_x_1981:
        /* <DEDUP_REMOVED lines=15> */
.L_x_1983:
        /* <DEDUP_REMOVED lines=11> */
.L_x_1920:
        /* <DEDUP_REMOVED lines=35> */
.L_x_1989:
        /* <DEDUP_REMOVED lines=11> */
.L_x_1988:
        /* <DEDUP_REMOVED lines=15> */
.L_x_1990:
        /* <DEDUP_REMOVED lines=11> */
.L_x_1987:
        /* <DEDUP_REMOVED lines=19> */
.L_x_1992:
        /* <DEDUP_REMOVED lines=11> */
.L_x_1991:
        /* <DEDUP_REMOVED lines=15> */
.L_x_1993:
        /* <DEDUP_REMOVED lines=11> */
.L_x_1986:
        /* <DEDUP_REMOVED lines=23> */
.L_x_1996:
        /* <DEDUP_REMOVED lines=11> */
.L_x_1995:
        /* <DEDUP_REMOVED lines=15> */
.L_x_1997:
        /* <DEDUP_REMOVED lines=11> */
.L_x_1994:
        /* <DEDUP_REMOVED lines=19> */
.L_x_1999:
        /* <DEDUP_REMOVED lines=11> */
.L_x_1998:
        /* <DEDUP_REMOVED lines=15> */
.L_x_2000:
        /* <DEDUP_REMOVED lines=11> */
.L_x_1985:
        /* <DEDUP_REMOVED lines=27> */
.L_x_2004:
        /* <DEDUP_REMOVED lines=11> */
.L_x_2003:
        /* <DEDUP_REMOVED lines=15> */
.L_x_2005:
        /* <DEDUP_REMOVED lines=11> */
.L_x_2002:
        /* <DEDUP_REMOVED lines=19> */
.L_x_2007:
        /* <DEDUP_REMOVED lines=11> */
.L_x_2006:
        /* <DEDUP_REMOVED lines=15> */
.L_x_2008:
        /* <DEDUP_REMOVED lines=11> */
.L_x_2001:
        /* <DEDUP_REMOVED lines=23> */
.L_x_2011:
        /* <DEDUP_REMOVED lines=11> */
.L_x_2010:
        /* <DEDUP_REMOVED lines=15> */
.L_x_2012:
        /* <DEDUP_REMOVED lines=11> */
.L_x_2009:
        /* <DEDUP_REMOVED lines=19> */
.L_x_2014:
        /* <DEDUP_REMOVED lines=11> */
.L_x_2013:
        /* <DEDUP_REMOVED lines=15> */
.L_x_2015:
        /* <DEDUP_REMOVED lines=11> */
.L_x_1984:
        /* <DEDUP_REMOVED lines=31> */
.L_x_2020:
        /* <DEDUP_REMOVED lines=11> */
.L_x_2019:
        /* <DEDUP_REMOVED lines=15> */
.L_x_2021:
        /* <DEDUP_REMOVED lines=11> */
.L_x_2018:
        /* <DEDUP_REMOVED lines=19> */
.L_x_2023:
        /* <DEDUP_REMOVED lines=11> */
.L_x_2022:
        /* <DEDUP_REMOVED lines=15> */
.L_x_2024:
        /* <DEDUP_REMOVED lines=11> */
.L_x_2017:
        /* <DEDUP_REMOVED lines=23> */
.L_x_2027:
        /* <DEDUP_REMOVED lines=11> */
.L_x_2026:
        /* <DEDUP_REMOVED lines=15> */
.L_x_2028:
        /* <DEDUP_REMOVED lines=11> */
.L_x_2025:
        /* <DEDUP_REMOVED lines=19> */
.L_x_2030:
        /* <DEDUP_REMOVED lines=11> */
.L_x_2029:
        /* <DEDUP_REMOVED lines=15> */
.L_x_2031:
        /* <DEDUP_REMOVED lines=11> */
.L_x_2016:
        /* <DEDUP_REMOVED lines=27> */
.L_x_2035:
[----:B------:R-:W-:-:S13]  /*773a0*/  FSETP.NEU.AND P0, PT, R2, R3, PT ;  /* 0x000000030200720b */ /* 0x000fda0003f0d000 */
[----:B------:R-:W0:Y:S01]  /*773b0*/  @!P0 LDC.64 R2, c[0x0][0x390] ;  /* 0x0000e400ff028b82 */ /* 0x000e220000000a00 */
[----:B------:R-:W-:Y:S01]  /*773c0*/  @!P0 MOV R5, 0x41e80000 ;  /* 0x41e8000000058802 */ /* 0x000fe20000000f00 */
        /* <DEDUP_REMOVED lines=8> */
.L_x_2034:
        /* <DEDUP_REMOVED lines=11> */
[----:B------:R-:W-:Y:S02]  /*77500*/  HFMA2 R5, -RZ, RZ, 2.90625, 0 ;  /* 0x41d00000ff057431 */ /* 0x000fe400000001ff */
[----:B0-----:R-:W-:-:S05]  /*77510*/  IMAD.WIDE R2, R0, 0x4, R2 ;  /* 0x0000000400027825 */ /* 0x001fca00078e0202 */
[----:B------:R-:W-:Y:S01]  /*77520*/  STG.E desc[UR4][R2.64], R5 ;  /* 0x0000000502007986 */ /* 0x000fe2000c101904 */
[----:B------:R-:W-:Y:S05]  /*77530*/  EXIT ;  /* 0x000000000000794d */ /* 0x000fea0003800000 */
.L_x_2036:
        /* <DEDUP_REMOVED lines=11> */
.L_x_2033:
        /* <DEDUP_REMOVED lines=19> */
.L_x_2038:
[----:B------:R-:W-:-:S13]  /*77720*/  FSETP.NEU.AND P0, PT, R2, R5, PT ;  /* 0x000000050200720b */ /* 0x000fda0003f0d000 */
[----:B------:R-:W0:Y:S01]  /*77730*/  @!P0 LDC.64 R2, c[0x0][0x390] ;  /* 0x0000e400ff028b82 */ /* 0x000e220000000a00 */
[----:B------:R-:W-:Y:S02]  /*77740*/  @!P0 IMAD.MOV.U32 R5, RZ, RZ, 0x41a80000 ;  /* 0x41a80000ff058424 */ /* 0x000fe400078e00ff */
[----:B0-----:R-:W-:-:S05]  /*77750*/  @!P0 IMAD.WIDE R2, R0, 0x4, R2 ;  /* 0x0000000400028825 */ /* 0x001fca00078e0202 */
[----:B------:R0:W-:Y:S01]  /*77760*/  @!P0 STG.E desc[UR4][R2.64], R5 ;  /* 0x0000000502008986 */ /* 0x0001e2000c101904 */
[----:B------:R-:W-:Y:S05]  /*77770*/  @!P0 EXIT ;  /* 0x000000000000894d */ /* 0x000fea0003800000 */
[----:B0-----:R-:W0:Y:S01]  /*77780*/  LDC.64 R2, c[0x0][0x390] ;  /* 0x0000e400ff027b82 */ /* 0x001e220000000a00 */
[----:B------:R-:W-:Y:S02]  /*77790*/  HFMA2 R5, -RZ, RZ, 2.8125, 0 ;  /* 0x41a00000ff057431 */ /* 0x000fe400000001ff */
[----:B0-----:R-:W-:-:S05]  /*777a0*/  IMAD.WIDE R2, R0, 0x4, R2 ;  /* 0x0000000400027825 */ /* 0x001fca00078e0202 */
[----:B------:R-:W-:Y:S01]  /*777b0*/  STG.E desc[UR4][R2.64], R5 ;  /* 0x0000000502007986 */ /* 0x000fe2000c101904 */
[----:B------:R-:W-:Y:S05]  /*777c0*/  EXIT ;  /* 0x000000000000794d */ /* 0x000fea0003800000 */
.L_x_2037:
        /* <DEDUP_REMOVED lines=15> */
.L_x_2039:
        /* <DEDUP_REMOVED lines=11> */
.L_x_2032:
        /* <DEDUP_REMOVED lines=19> */
[----:B------:R-:W-:Y:S02]  /*77aa0*/  HFMA2 R5, -RZ, RZ, 2.6875, 0 ;  /* 0x41600000ff057431 */ /* 0x000fe400000001ff */
[----:B0-----:R-:W-:-:S05]  /*77ab0*/  IMAD.WIDE R2, R0, 0x4, R2 ;  /* 0x0000000400027825 */ /* 0x001fca00078e0202 */
[----:B------:R-:W-:Y:S01]  /*77ac0*/  STG.E desc[UR4][R2.64], R5 ;  /* 0x0000000502007986 */ /* 0x000fe2000c101904 */
[----:B------:R-:W-:Y:S05]  /*77ad0*/  EXIT ;  /* 0x000000000000794d */ /* 0x000fea0003800000 */
.L_x_2042:
        /* <DEDUP_REMOVED lines=11> */
.L_x_2041:
        /* <DEDUP_REMOVED lines=15> */
.L_x_2043:
[----:B------:R-:W-:-:S13]  /*77c80*/  FSETP.NEU.AND P0, PT, R2, R3, PT ;  /* 0x000000030200720b */ /* 0x000fda0003f0d000 */
[----:B------:R-:W0:Y:S01]  /*77c90*/  @!P0 LDC.64 R2, c[0x0][0x390] ;  /* 0x0000e400ff028b82 */ /* 0x000e220000000a00 */
[----:B------:R-:W-:Y:S02]  /*77ca0*/  @!P0 IMAD.MOV.U32 R5, RZ, RZ, 0x41100000 ;  /* 0x41100000ff058424 */ /* 0x000fe400078e00ff */
[----:B0-----:R-:W-:-:S05]  /*77cb0*/  @!P0 IMAD.WIDE R2, R0, 0x4, R2 ;  /* 0x0000000400028825 */ /* 0x001fca00078e0202 */
[----:B------:R0:W-:Y:S01]  /*77cc0*/  @!P0 STG.E desc[UR4][R2.64], R5 ;  /* 0x0000000502008986 */ /* 0x0001e2000c101904 */
[----:B------:R-:W-:Y:S05]  /*77cd0*/  @!P0 EXIT ;  /* 0x000000000000894d */ /* 0x000fea0003800000 */
[----:B0-----:R-:W0:Y:S01]  /*77ce0*/  LDC.64 R2, c[0x0][0x390] ;  /* 0x0000e400ff027b82 */ /* 0x001e220000000a00 */
[----:B------:R-:W-:Y:S02]  /*77cf0*/  HFMA2 R5, -RZ, RZ, 2.5, 0 ;  /* 0x41000000ff057431 */ /* 0x000fe400000001ff */
[----:B0-----:R-:W-:-:S05]  /*77d00*/  IMAD.WIDE R2, R0, 0x4, R2 ;  /* 0x0000000400027825 */ /* 0x001fca00078e0202 */
[----:B------:R-:W-:Y:S01]  /*77d10*/  STG.E desc[UR4][R2.64], R5 ;  /* 0x0000000502007986 */ /* 0x000fe2000c101904 */
[----:B------:R-:W-:Y:S05]  /*77d20*/  EXIT ;  /* 0x000000000000794d */ /* 0x000fea0003800000 */
.L_x_2040:
        /* <DEDUP_REMOVED lines=19> */
.L_x_2045:
        /* <DEDUP_REMOVED lines=11> */
.L_x_2044:
        /* <DEDUP_REMOVED lines=15> */
.L_x_2046:
[----:B------:R-:W-:-:S13]  /*78000*/  FSETP.NEU.AND P0, PT, R2, R5, PT ;  /* 0x000000050200720b */ /* 0x000fda0003f0d000 */
[----:B------:R-:W0:Y:S01]  /*78010*/  @!P0 LDC.64 R2, c[0x0][0x390] ;  /* 0x0000e400ff028b82 */ /* 0x000e220000000a00 */
[----:B------:R-:W-:Y:S02]  /*78020*/  @!P0 IMAD.MOV.U32 R5, RZ, RZ, 0x3f800000 ;  /* 0x3f800000ff058424 */ /* 0x000fe400078e00ff */
[----:B0-----:R-:W-:-:S05]  /*78030*/  @!P0 IMAD.WIDE R2, R0, 0x4, R2 ;  /* 0x0000000400028825 */ /* 0x001fca00078e0202 */
[----:B------:R0:W-:Y:S01]  /*78040*/  @!P0 STG.E desc[UR4][R2.64], R5 ;  /* 0x0000000502008986 */ /* 0x0001e2000c101904 */
[----:B------:R-:W-:Y:S05]  /*78050*/  @!P0 EXIT ;  /* 0x000000000000894d */ /* 0x000fea0003800000 */
[----:B0-----:R-:W0:Y:S02]  /*78060*/  LDC.64 R2, c[0x0][0x390] ;  /* 0x0000e400ff027b82 */ /* 0x001e240000000a00 */
[----:B0-----:R-:W-:-:S05]  /*78070*/  IMAD.WIDE R2, R0, 0x4, R2 ;  /* 0x0000000400027825 */ /* 0x001fca00078e0202 */
[----:B------:R-:W-:Y:S01]  /*78080*/  STG.E desc[UR4][R2.64], RZ ;  /* 0x000000ff02007986 */ /* 0x000fe2000c101904 */
[----:B------:R-:W-:Y:S05]  /*78090*/  EXIT ;  /* 0x000000000000794d */ /* 0x000fea0003800000 */
.L_x_2047:
[----:B------:R-:W-:-:S00]  /*780a0*/  BRA `(.L_x_2047) ;  /* 0xfffffffc00fc7947 */ /* 0x000fc0000383ffff */
[----:B------:R-:W-:-:S00]  /*780b0*/  NOP ;  /* 0x0000000000007918 */ /* 0x000fc00000000000 */
        /* <DEDUP_REMOVED lines=12> */
.L_x_2048:


//--------------------- .nv.shared.reserved.0     --------------------------
	.section	.nv.shared.reserved.0,"aw",@nobits
	.weak		__nv_reservedSMEM_offset_0_alias
	.size		__nv_reservedSMEM_offset_0_alias, 0, 64
	.other		__nv_reservedSMEM_offset_0_alias,@"STO_CUDA_RESERVED_SHARED STV_DEFAULT"
__nv_reservedSMEM_offset_0_alias:
	.zero		0
	.zero		64


//--------------------- .nv.constant0._Z9RF_kernelPfiiS_ --------------------------
	.section	.nv.constant0._Z9RF_kernelPfiiS_,"a",@progbits
	.sectionflags	@""
	.align	4
.nv.constant0._Z9RF_kernelPfiiS_:
	.zero		920


//--------------------- SYMBOLS --------------------------

	.type		.nv.reservedSmem.offset0,@object
	.size		.nv.reservedSmem.offset0,0x4
